	.target	sm_103a

	.elftype	@"ET_EXEC"


//--------------------- .note.nv.tkinfo           --------------------------
	.section	.note.nv.tkinfo,"",@"SHT_NOTE"
	.sectionflags	@"SHF_NOTE_NV_TKINFO"
	.tkinfo
        /*0018*/ 	.word	0x00000002
        /*0030*/ 	.string	""
        /*0030*/ 	.string	"ptxas"
        /*0030*/ 	.string	"Cuda compilation tools, release 13.0, V13.0.88"
        /*0030*/ 	.string	"Build cuda_13.0.r13.0/compiler.36424714_0"
        /*0030*/ 	.string	"-arch sm_103a -m 64 "



//--------------------- .note.nv.cuinfo           --------------------------
	.section	.note.nv.cuinfo,"",@"SHT_NOTE"
	.sectionflags	@"SHF_NOTE_NV_CUINFO"
        /*0018*/ 	.short	0x0002
        /*001a*/ 	.short	0x0067
        /*001c*/ 	.short	0x0082
	.zero		2


//--------------------- .nv.info                  --------------------------
	.section	.nv.info,"",@"SHT_CUDA_INFO"
	.align	4


	//----- nvinfo : EIATTR_REGCOUNT
	.align		4
        /*0000*/ 	.byte	0x04, 0x2f
        /*0002*/ 	.short	(.L_12 - .L_11)
	.align		4
.L_11:
        /*0004*/ 	.word	index@(_ZN7cutlass13device_kernelIN5flash22FlashAttnBwdPreprocessIN4cute5tupleIJNS3_1CILi64EEENS5_ILi256EEEEEENS_10bfloat16_tEfNS_4arch4Sm90ELb1ELb1EEEEEvNT_6ParamsE)
        /*0008*/ 	.word	0x00000077


	//----- nvinfo : EIATTR_FRAME_SIZE
	.align		4
.L_12:
        /*000c*/ 	.byte	0x04, 0x11
        /*000e*/ 	.short	(.L_14 - .L_13)
	.align		4
.L_13:
        /*0010*/ 	.word	index@(_ZN7cutlass13device_kernelIN5flash22FlashAttnBwdPreprocessIN4cute5tupleIJNS3_1CILi64EEENS5_ILi256EEEEEENS_10bfloat16_tEfNS_4arch4Sm90ELb1ELb1EEEEEvNT_6ParamsE)
        /*0014*/ 	.word	0x00000000


	//----- nvinfo : EIATTR_REGCOUNT
	.align		4
.L_14:
        /*0018*/ 	.byte	0x04, 0x2f
        /*001a*/ 	.short	(.L_16 - .L_15)
	.align		4
.L_15:
        /*001c*/ 	.word	index@(_ZN7cutlass13device_kernelIN5flash11enable_sm90INS1_16FlashAttnBwdSm90INS1_25CollectiveMainloopBwdSm90ILi2ELi1ELi1EN4cute5tupleIJNS5_1CILi1EEES8_S8_EEENS6_IJNS7_ILi64EEENS7_ILi80EEENS7_ILi256EEEEEENS_10bfloat16_tEfNS_4arch4Sm90ELb1ELb0ELb0ELb1ELb0ELb0ELb1ELb1ELi2ELi1ELi1ELi1ELb0EEENS1_24CollectiveEpilogueBwdGQAISD_fSG_Li256ELb1ELb0EEENS1_25SingleTileBwdLPTSchedulerILb1ELi80ELb0EEEEEEEEEvNT_6ParamsE)
        /*0020*/ 	.word	0x00000004


	//----- nvinfo : EIATTR_FRAME_SIZE
	.align		4
.L_16:
        /*0024*/ 	.byte	0x04, 0x11
        /*0026*/ 	.short	(.L_18 - .L_17)
	.align		4
.L_17:
        /*0028*/ 	.word	index@(_ZN7cutlass13device_kernelIN5flash11enable_sm90INS1_16FlashAttnBwdSm90INS1_25CollectiveMainloopBwdSm90ILi2ELi1ELi1EN4cute5tupleIJNS5_1CILi1EEES8_S8_EEENS6_IJNS7_ILi64EEENS7_ILi80EEENS7_ILi256EEEEEENS_10bfloat16_tEfNS_4arch4Sm90ELb1ELb0ELb0ELb1ELb0ELb0ELb1ELb1ELi2ELi1ELi1ELi1ELb0EEENS1_24CollectiveEpilogueBwdGQAISD_fSG_Li256ELb1ELb0EEENS1_25SingleTileBwdLPTSchedulerILb1ELi80ELb0EEEEEEEEEvNT_6ParamsE)
        /*002c*/ 	.word	0x00000000


	//----- nvinfo : EIATTR_REGCOUNT
	.align		4
.L_18:
        /*0030*/ 	.byte	0x04, 0x2f
        /*0032*/ 	.short	(.L_20 - .L_19)
	.align		4
.L_19:
        /*0034*/ 	.word	index@(_ZN7cutlass13device_kernelIN5flash32FlashAttnBwdPostprocessConvertdQIN4cute5tupleIJNS3_1CILi64EEENS5_ILi256EEEEEENS_10bfloat16_tEfNS_4arch4Sm90ELi256ENS3_8TiledMMAINS3_8MMA_AtomIJNS3_4SM904GMMA27MMA_64x64x16_F32BF16BF16_SSILNSF_5MajorE1ELSH_0ELNSF_7ScaleInE1ELSI_1EEEEEENS3_6LayoutINS4_IJNS5_ILi2EEENS5_ILi1EEESN_EEENS4_IJSN_NS5_ILi0EEESP_EEEEENS4_IJNS3_10UnderscoreESS_SS_EEEEELb1EEEEEvNT_6ParamsE)
        /*0038*/ 	.word	0x0000004e


	//----- nvinfo : EIATTR_FRAME_SIZE
	.align		4
.L_20:
        /*003c*/ 	.byte	0x04, 0x11
        /*003e*/ 	.short	(.L_22 - .L_21)
	.align		4
.L_21:
        /*0040*/ 	.word	index@(_ZN7cutlass13device_kernelIN5flash32FlashAttnBwdPostprocessConvertdQIN4cute5tupleIJNS3_1CILi64EEENS5_ILi256EEEEEENS_10bfloat16_tEfNS_4arch4Sm90ELi256ENS3_8TiledMMAINS3_8MMA_AtomIJNS3_4SM904GMMA27MMA_64x64x16_F32BF16BF16_SSILNSF_5MajorE1ELSH_0ELNSF_7ScaleInE1ELSI_1EEEEEENS3_6LayoutINS4_IJNS5_ILi2EEENS5_ILi1EEESN_EEENS4_IJSN_NS5_ILi0EEESP_EEEEENS4_IJNS3_10UnderscoreESS_SS_EEEEELb1EEEEEvNT_6ParamsE)
        /*0044*/ 	.word	0x00000000


	//----- nvinfo : EIATTR_REGCOUNT
	.align		4
.L_22:
        /*0048*/ 	.byte	0x04, 0x2f
        /*004a*/ 	.short	(.L_24 - .L_23)
	.align		4
.L_23:
        /*004c*/ 	.word	index@(_ZN7cutlass13device_kernelIN5flash32FlashAttnBwdPostprocessConvertdQIN4cute5tupleIJNS3_1CILi80EEENS5_ILi256EEEEEENS_10bfloat16_tEfNS_4arch4Sm90ELi256ENS3_8TiledMMAINS3_8MMA_AtomIJNS3_4SM904GMMA27MMA_64x16x16_F32BF16BF16_SSILNSF_5MajorE1ELSH_1ELNSF_7ScaleInE1ELSI_1EEEEEENS3_6LayoutINS4_IJNS5_ILi2EEENS5_ILi1EEESN_EEENS4_IJSN_NS5_ILi0EEESP_EEEEENS4_IJNS3_10UnderscoreESS_SS_EEEEELb1EEEEEvNT_6ParamsE)
        /*0050*/ 	.word	0x00000053


	//----- nvinfo : EIATTR_FRAME_SIZE
	.align		4
.L_24:
        /*0054*/ 	.byte	0x04, 0x11
        /*0056*/ 	.short	(.L_26 - .L_25)
	.align		4
.L_25:
        /*0058*/ 	.word	index@(_ZN7cutlass13device_kernelIN5flash32FlashAttnBwdPostprocessConvertdQIN4cute5tupleIJNS3_1CILi80EEENS5_ILi256EEEEEENS_10bfloat16_tEfNS_4arch4Sm90ELi256ENS3_8TiledMMAINS3_8MMA_AtomIJNS3_4SM904GMMA27MMA_64x16x16_F32BF16BF16_SSILNSF_5MajorE1ELSH_1ELNSF_7ScaleInE1ELSI_1EEEEEENS3_6LayoutINS4_IJNS5_ILi2EEENS5_ILi1EEESN_EEENS4_IJSN_NS5_ILi0EEESP_EEEEENS4_IJNS3_10UnderscoreESS_SS_EEEEELb1EEEEEvNT_6ParamsE)
        /*005c*/ 	.word	0x00000000


	//----- nvinfo : EIATTR_REGCOUNT
	.align		4
.L_26:
        /*0060*/ 	.byte	0x04, 0x2f
        /*0062*/ 	.short	(.L_28 - .L_27)
	.align		4
.L_27:
        /*0064*/ 	.word	index@(_ZN7cutlass13device_kernelIN5flash11enable_sm90INS1_16FlashAttnBwdSm90INS1_25CollectiveMainloopBwdSm90ILi2ELi1ELi1EN4cute5tupleIJNS5_1CILi1EEES8_S8_EEENS6_IJNS7_ILi64EEENS7_ILi80EEENS7_ILi256EEEEEENS_10bfloat16_tEfNS_4arch4Sm90ELb1ELb0ELb0ELb1ELb0ELb0ELb1ELb1ELi2ELi1ELi1ELi1ELb0EEENS1_21CollectiveEpilogueBwdISD_SE_SG_Li256ELb1ELb1ELi2EEENS1_25SingleTileBwdLPTSchedulerILb1ELi80ELb0EEEEEEEEEvNT_6ParamsE)
        /*0068*/ 	.word	0x00000004


	//----- nvinfo : EIATTR_FRAME_SIZE
	.align		4
.L_28:
        /*006c*/ 	.byte	0x04, 0x11
        /*006e*/ 	.short	(.L_30 - .L_29)
	.align		4
.L_29:
        /*0070*/ 	.word	index@(_ZN7cutlass13device_kernelIN5flash11enable_sm90INS1_16FlashAttnBwdSm90INS1_25CollectiveMainloopBwdSm90ILi2ELi1ELi1EN4cute5tupleIJNS5_1CILi1EEES8_S8_EEENS6_IJNS7_ILi64EEENS7_ILi80EEENS7_ILi256EEEEEENS_10bfloat16_tEfNS_4arch4Sm90ELb1ELb0ELb0ELb1ELb0ELb0ELb1ELb1ELi2ELi1ELi1ELi1ELb0EEENS1_21CollectiveEpilogueBwdISD_SE_SG_Li256ELb1ELb1ELi2EEENS1_25SingleTileBwdLPTSchedulerILb1ELi80ELb0EEEEEEEEEvNT_6ParamsE)
        /*0074*/ 	.word	0x00000000


	//----- nvinfo : EIATTR_REGCOUNT
	.align		4
.L_30:
        /*0078*/ 	.byte	0x04, 0x2f
        /*007a*/ 	.short	(.L_32 - .L_31)
	.align		4
.L_31:
        /*007c*/ 	.word	index@(_ZN7cutlass13device_kernelIN5flash22FlashAttnBwdPreprocessIN4cute5tupleIJNS3_1CILi64EEENS5_ILi256EEEEEENS_10bfloat16_tEfNS_4arch4Sm90ELb1ELb0EEEEEvNT_6ParamsE)
        /*0080*/ 	.word	0x00000078


	//----- nvinfo : EIATTR_FRAME_SIZE
	.align		4
.L_32:
        /*0084*/ 	.byte	0x04, 0x11
        /*0086*/ 	.short	(.L_34 - .L_33)
	.align		4
.L_33:
        /*0088*/ 	.word	index@(_ZN7cutlass13device_kernelIN5flash22FlashAttnBwdPreprocessIN4cute5tupleIJNS3_1CILi64EEENS5_ILi256EEEEEENS_10bfloat16_tEfNS_4arch4Sm90ELb1ELb0EEEEEvNT_6ParamsE)
        /*008c*/ 	.word	0x00000000


	//----- nvinfo : EIATTR_REGCOUNT
	.align		4
.L_34:
        /*0090*/ 	.byte	0x04, 0x2f
        /*0092*/ 	.short	(.L_36 - .L_35)
	.align		4
.L_35:
        /*0094*/ 	.word	index@(_ZN7cutlass13device_kernelIN5flash11enable_sm90INS1_16FlashAttnBwdSm90INS1_25CollectiveMainloopBwdSm90ILi2ELi1ELi1EN4cute5tupleIJNS5_1CILi1EEES8_S8_EEENS6_IJNS7_ILi64EEENS7_ILi80EEENS7_ILi256EEEEEENS_10bfloat16_tEfNS_4arch4Sm90ELb1ELb0ELb0ELb0ELb0ELb0ELb1ELb1ELi2ELi1ELi1ELi1ELb0EEENS1_24CollectiveEpilogueBwdGQAISD_fSG_Li256ELb0ELb0EEENS1_25SingleTileBwdLPTSchedulerILb0ELi80ELb0EEEEEEEEEvNT_6ParamsE)
        /*0098*/ 	.word	0x00000004


	//----- nvinfo : EIATTR_FRAME_SIZE
	.align		4
.L_36:
        /*009c*/ 	.byte	0x04, 0x11
        /*009e*/ 	.short	(.L_38 - .L_37)
	.align		4
.L_37:
        /*00a0*/ 	.word	index@(_ZN7cutlass13device_kernelIN5flash11enable_sm90INS1_16FlashAttnBwdSm90INS1_25CollectiveMainloopBwdSm90ILi2ELi1ELi1EN4cute5tupleIJNS5_1CILi1EEES8_S8_EEENS6_IJNS7_ILi64EEENS7_ILi80EEENS7_ILi256EEEEEENS_10bfloat16_tEfNS_4arch4Sm90ELb1ELb0ELb0ELb0ELb0ELb0ELb1ELb1ELi2ELi1ELi1ELi1ELb0EEENS1_24CollectiveEpilogueBwdGQAISD_fSG_Li256ELb0ELb0EEENS1_25SingleTileBwdLPTSchedulerILb0ELi80ELb0EEEEEEEEEvNT_6ParamsE)
        /*00a4*/ 	.word	0x00000000


	//----- nvinfo : EIATTR_REGCOUNT
	.align		4
.L_38:
        /*00a8*/ 	.byte	0x04, 0x2f
        /*00aa*/ 	.short	(.L_40 - .L_39)
	.align		4
.L_39:
        /*00ac*/ 	.word	index@(_ZN7cutlass13device_kernelIN5flash11enable_sm90INS1_16FlashAttnBwdSm90INS1_25CollectiveMainloopBwdSm90ILi2ELi1ELi1EN4cute5tupleIJNS5_1CILi1EEES8_S8_EEENS6_IJNS7_ILi64EEENS7_ILi80EEENS7_ILi256EEEEEENS_10bfloat16_tEfNS_4arch4Sm90ELb1ELb0ELb0ELb0ELb0ELb0ELb1ELb1ELi2ELi1ELi1ELi1ELb0EEENS1_21CollectiveEpilogueBwdISD_SE_SG_Li256ELb0ELb1ELi2EEENS1_25SingleTileBwdLPTSchedulerILb0ELi80ELb0EEEEEEEEEvNT_6ParamsE)
        /*00b0*/ 	.word	0x00000004


	//----- nvinfo : EIATTR_FRAME_SIZE
	.align		4
.L_40:
        /*00b4*/ 	.byte	0x04, 0x11
        /*00b6*/ 	.short	(.L_42 - .L_41)
	.align		4
.L_41:
        /*00b8*/ 	.word	index@(_ZN7cutlass13device_kernelIN5flash11enable_sm90INS1_16FlashAttnBwdSm90INS1_25CollectiveMainloopBwdSm90ILi2ELi1ELi1EN4cute5tupleIJNS5_1CILi1EEES8_S8_EEENS6_IJNS7_ILi64EEENS7_ILi80EEENS7_ILi256EEEEEENS_10bfloat16_tEfNS_4arch4Sm90ELb1ELb0ELb0ELb0ELb0ELb0ELb1ELb1ELi2ELi1ELi1ELi1ELb0EEENS1_21CollectiveEpilogueBwdISD_SE_SG_Li256ELb0ELb1ELi2EEENS1_25SingleTileBwdLPTSchedulerILb0ELi80ELb0EEEEEEEEEvNT_6ParamsE)
        /*00bc*/ 	.word	0x00000000


	//----- nvinfo : EIATTR_REGCOUNT
	.align		4
.L_42:
        /*00c0*/ 	.byte	0x04, 0x2f
        /*00c2*/ 	.short	(.L_44 - .L_43)
	.align		4
.L_43:
        /*00c4*/ 	.word	index@(_ZN7cutlass13device_kernelIN5flash11enable_sm90INS1_16FlashAttnBwdSm90INS1_25CollectiveMainloopBwdSm90ILi2ELi1ELi1EN4cute5tupleIJNS5_1CILi1EEES8_S8_EEENS6_IJNS7_ILi64EEENS7_ILi80EEENS7_ILi256EEEEEENS_10bfloat16_tEfNS_4arch4Sm90ELb0ELb1ELb0ELb1ELb0ELb0ELb1ELb1ELi2ELi1ELi1ELi1ELb0EEENS1_24CollectiveEpilogueBwdGQAISD_fSG_Li256ELb1ELb0EEENS1_19SingleTileSchedulerILb1ELb0ELb0ELi80EEEEEEEEEvNT_6ParamsE)
        /*00c8*/ 	.word	0x00000004


	//----- nvinfo : EIATTR_FRAME_SIZE
	.align		4
.L_44:
        /*00cc*/ 	.byte	0x04, 0x11
        /*00ce*/ 	.short	(.L_46 - .L_45)
	.align		4
.L_45:
        /*00d0*/ 	.word	index@(_ZN7cutlass13device_kernelIN5flash11enable_sm90INS1_16FlashAttnBwdSm90INS1_25CollectiveMainloopBwdSm90ILi2ELi1ELi1EN4cute5tupleIJNS5_1CILi1EEES8_S8_EEENS6_IJNS7_ILi64EEENS7_ILi80EEENS7_ILi256EEEEEENS_10bfloat16_tEfNS_4arch4Sm90ELb0ELb1ELb0ELb1ELb0ELb0ELb1ELb1ELi2ELi1ELi1ELi1ELb0EEENS1_24CollectiveEpilogueBwdGQAISD_fSG_Li256ELb1ELb0EEENS1_19SingleTileSchedulerILb1ELb0ELb0ELi80EEEEEEEEEvNT_6ParamsE)
        /*00d4*/ 	.word	0x00000000


	//----- nvinfo : EIATTR_REGCOUNT
	.align		4
.L_46:
        /*00d8*/ 	.byte	0x04, 0x2f
        /*00da*/ 	.short	(.L_48 - .L_47)
	.align		4
.L_47:
        /*00dc*/ 	.word	index@(_ZN7cutlass13device_kernelIN5flash11enable_sm90INS1_16FlashAttnBwdSm90INS1_25CollectiveMainloopBwdSm90ILi2ELi1ELi1EN4cute5tupleIJNS5_1CILi1EEES8_S8_EEENS6_IJNS7_ILi64EEENS7_ILi80EEENS7_ILi256EEEEEENS_10bfloat16_tEfNS_4arch4Sm90ELb0ELb1ELb0ELb1ELb0ELb0ELb1ELb1ELi2ELi1ELi1ELi1ELb0EEENS1_21CollectiveEpilogueBwdISD_SE_SG_Li256ELb1ELb1ELi2EEENS1_19SingleTileSchedulerILb1ELb0ELb0ELi80EEEEEEEEEvNT_6ParamsE)
        /*00e0*/ 	.word	0x00000004


	//----- nvinfo : EIATTR_FRAME_SIZE
	.align		4
.L_48:
        /*00e4*/ 	.byte	0x04, 0x11
        /*00e6*/ 	.short	(.L_50 - .L_49)
	.align		4
.L_49:
        /*00e8*/ 	.word	index@(_ZN7cutlass13device_kernelIN5flash11enable_sm90INS1_16FlashAttnBwdSm90INS1_25CollectiveMainloopBwdSm90ILi2ELi1ELi1EN4cute5tupleIJNS5_1CILi1EEES8_S8_EEENS6_IJNS7_ILi64EEENS7_ILi80EEENS7_ILi256EEEEEENS_10bfloat16_tEfNS_4arch4Sm90ELb0ELb1ELb0ELb1ELb0ELb0ELb1ELb1ELi2ELi1ELi1ELi1ELb0EEENS1_21CollectiveEpilogueBwdISD_SE_SG_Li256ELb1ELb1ELi2EEENS1_19SingleTileSchedulerILb1ELb0ELb0ELi80EEEEEEEEEvNT_6ParamsE)
        /*00ec*/ 	.word	0x00000000


	//----- nvinfo : EIATTR_REGCOUNT
	.align		4
.L_50:
        /*00f0*/ 	.byte	0x04, 0x2f
        /*00f2*/ 	.short	(.L_52 - .L_51)
	.align		4
.L_51:
        /*00f4*/ 	.word	index@(_ZN7cutlass13device_kernelIN5flash11enable_sm90INS1_16FlashAttnBwdSm90INS1_25CollectiveMainloopBwdSm90ILi2ELi1ELi1EN4cute5tupleIJNS5_1CILi1EEES8_S8_EEENS6_IJNS7_ILi64EEENS7_ILi80EEENS7_ILi256EEEEEENS_10bfloat16_tEfNS_4arch4Sm90ELb0ELb1ELb0ELb0ELb0ELb0ELb1ELb1ELi2ELi1ELi1ELi1ELb0EEENS1_24CollectiveEpilogueBwdGQAISD_fSG_Li256ELb0ELb0EEENS1_19SingleTileSchedulerILb0ELb0ELb0ELi80EEEEEEEEEvNT_6ParamsE)
        /*00f8*/ 	.word	0x00000004


	//----- nvinfo : EIATTR_FRAME_SIZE
	.align		4
.L_52:
        /*00fc*/ 	.byte	0x04, 0x11
        /*00fe*/ 	.short	(.L_54 - .L_53)
	.align		4
.L_53:
        /*0100*/ 	.word	index@(_ZN7cutlass13device_kernelIN5flash11enable_sm90INS1_16FlashAttnBwdSm90INS1_25CollectiveMainloopBwdSm90ILi2ELi1ELi1EN4cute5tupleIJNS5_1CILi1EEES8_S8_EEENS6_IJNS7_ILi64EEENS7_ILi80EEENS7_ILi256EEEEEENS_10bfloat16_tEfNS_4arch4Sm90ELb0ELb1ELb0ELb0ELb0ELb0ELb1ELb1ELi2ELi1ELi1ELi1ELb0EEENS1_24CollectiveEpilogueBwdGQAISD_fSG_Li256ELb0ELb0EEENS1_19SingleTileSchedulerILb0ELb0ELb0ELi80EEEEEEEEEvNT_6ParamsE)
        /*0104*/ 	.word	0x00000000


	//----- nvinfo : EIATTR_REGCOUNT
	.align		4
.L_54:
        /*0108*/ 	.byte	0x04, 0x2f
        /*010a*/ 	.short	(.L_56 - .L_55)
	.align		4
.L_55:
        /*010c*/ 	.word	index@(_ZN7cutlass13device_kernelIN5flash11enable_sm90INS1_16FlashAttnBwdSm90INS1_25CollectiveMainloopBwdSm90ILi2ELi1ELi1EN4cute5tupleIJNS5_1CILi1EEES8_S8_EEENS6_IJNS7_ILi64EEENS7_ILi80EEENS7_ILi256EEEEEENS_10bfloat16_tEfNS_4arch4Sm90ELb0ELb1ELb0ELb0ELb0ELb0ELb1ELb1ELi2ELi1ELi1ELi1ELb0EEENS1_21CollectiveEpilogueBwdISD_SE_SG_Li256ELb0ELb1ELi2EEENS1_19SingleTileSchedulerILb0ELb0ELb0ELi80EEEEEEEEEvNT_6ParamsE)
        /*0110*/ 	.word	0x00000004


	//----- nvinfo : EIATTR_FRAME_SIZE
	.align		4
.L_56:
        /*0114*/ 	.byte	0x04, 0x11
        /*0116*/ 	.short	(.L_58 - .L_57)
	.align		4
.L_57:
        /*0118*/ 	.word	index@(_ZN7cutlass13device_kernelIN5flash11enable_sm90INS1_16FlashAttnBwdSm90INS1_25CollectiveMainloopBwdSm90ILi2ELi1ELi1EN4cute5tupleIJNS5_1CILi1EEES8_S8_EEENS6_IJNS7_ILi64EEENS7_ILi80EEENS7_ILi256EEEEEENS_10bfloat16_tEfNS_4arch4Sm90ELb0ELb1ELb0ELb0ELb0ELb0ELb1ELb1ELi2ELi1ELi1ELi1ELb0EEENS1_21CollectiveEpilogueBwdISD_SE_SG_Li256ELb0ELb1ELi2EEENS1_19SingleTileSchedulerILb0ELb0ELb0ELi80EEEEEEEEEvNT_6ParamsE)
        /*011c*/ 	.word	0x00000000


	//----- nvinfo : EIATTR_REGCOUNT
	.align		4
.L_58:
        /*0120*/ 	.byte	0x04, 0x2f
        /*0122*/ 	.short	(.L_60 - .L_59)
	.align		4
.L_59:
        /*0124*/ 	.word	index@(_ZN7cutlass13device_kernelIN5flash11enable_sm90INS1_16FlashAttnBwdSm90INS1_25CollectiveMainloopBwdSm90ILi2ELi1ELi1EN4cute5tupleIJNS5_1CILi1EEES8_S8_EEENS6_IJNS7_ILi64EEENS7_ILi80EEENS7_ILi256EEEEEENS_10bfloat16_tEfNS_4arch4Sm90ELb0ELb0ELb0ELb1ELb0ELb0ELb1ELb1ELi2ELi1ELi1ELi1ELb0EEENS1_24CollectiveEpilogueBwdGQAISD_fSG_Li256ELb1ELb0EEENS1_19SingleTileSchedulerILb1ELb0ELb0ELi80EEEEEEEEEvNT_6ParamsE)
        /*0128*/ 	.word	0x00000004


	//----- nvinfo : EIATTR_FRAME_SIZE
	.align		4
.L_60:
        /*012c*/ 	.byte	0x04, 0x11
        /*012e*/ 	.short	(.L_62 - .L_61)
	.align		4
.L_61:
        /*0130*/ 	.word	index@(_ZN7cutlass13device_kernelIN5flash11enable_sm90INS1_16FlashAttnBwdSm90INS1_25CollectiveMainloopBwdSm90ILi2ELi1ELi1EN4cute5tupleIJNS5_1CILi1EEES8_S8_EEENS6_IJNS7_ILi64EEENS7_ILi80EEENS7_ILi256EEEEEENS_10bfloat16_tEfNS_4arch4Sm90ELb0ELb0ELb0ELb1ELb0ELb0ELb1ELb1ELi2ELi1ELi1ELi1ELb0EEENS1_24CollectiveEpilogueBwdGQAISD_fSG_Li256ELb1ELb0EEENS1_19SingleTileSchedulerILb1ELb0ELb0ELi80EEEEEEEEEvNT_6ParamsE)
        /*0134*/ 	.word	0x00000000


	//----- nvinfo : EIATTR_REGCOUNT
	.align		4
.L_62:
        /*0138*/ 	.byte	0x04, 0x2f
        /*013a*/ 	.short	(.L_64 - .L_63)
	.align		4
.L_63:
        /*013c*/ 	.word	index@(_ZN7cutlass13device_kernelIN5flash11enable_sm90INS1_16FlashAttnBwdSm90INS1_25CollectiveMainloopBwdSm90ILi2ELi1ELi1EN4cute5tupleIJNS5_1CILi1EEES8_S8_EEENS6_IJNS7_ILi64EEENS7_ILi80EEENS7_ILi256EEEEEENS_10bfloat16_tEfNS_4arch4Sm90ELb0ELb0ELb0ELb1ELb0ELb0ELb1ELb1ELi2ELi1ELi1ELi1ELb0EEENS1_21CollectiveEpilogueBwdISD_SE_SG_Li256ELb1ELb1ELi2EEENS1_19SingleTileSchedulerILb1ELb0ELb0ELi80EEEEEEEEEvNT_6ParamsE)
        /*0140*/ 	.word	0x00000004


	//----- nvinfo : EIATTR_FRAME_SIZE
	.align		4
.L_64:
        /*0144*/ 	.byte	0x04, 0x11
        /*0146*/ 	.short	(.L_66 - .L_65)
	.align		4
.L_65:
        /*0148*/ 	.word	index@(_ZN7cutlass13device_kernelIN5flash11enable_sm90INS1_16FlashAttnBwdSm90INS1_25CollectiveMainloopBwdSm90ILi2ELi1ELi1EN4cute5tupleIJNS5_1CILi1EEES8_S8_EEENS6_IJNS7_ILi64EEENS7_ILi80EEENS7_ILi256EEEEEENS_10bfloat16_tEfNS_4arch4Sm90ELb0ELb0ELb0ELb1ELb0ELb0ELb1ELb1ELi2ELi1ELi1ELi1ELb0EEENS1_21CollectiveEpilogueBwdISD_SE_SG_Li256ELb1ELb1ELi2EEENS1_19SingleTileSchedulerILb1ELb0ELb0ELi80EEEEEEEEEvNT_6ParamsE)
        /*014c*/ 	.word	0x00000000


	//----- nvinfo : EIATTR_REGCOUNT
	.align		4
.L_66:
        /*0150*/ 	.byte	0x04, 0x2f
        /*0152*/ 	.short	(.L_68 - .L_67)
	.align		4
.L_67:
        /*0154*/ 	.word	index@(_ZN7cutlass13device_kernelIN5flash11enable_sm90INS1_16FlashAttnBwdSm90INS1_25CollectiveMainloopBwdSm90ILi2ELi1ELi1EN4cute5tupleIJNS5_1CILi1EEES8_S8_EEENS6_IJNS7_ILi64EEENS7_ILi80EEENS7_ILi256EEEEEENS_10bfloat16_tEfNS_4arch4Sm90ELb0ELb0ELb0ELb0ELb0ELb0ELb1ELb1ELi2ELi1ELi1ELi1ELb0EEENS1_24CollectiveEpilogueBwdGQAISD_fSG_Li256ELb0ELb0EEENS1_19SingleTileSchedulerILb0ELb0ELb0ELi80EEEEEEEEEvNT_6ParamsE)
        /*0158*/ 	.word	0x00000004


	//----- nvinfo : EIATTR_FRAME_SIZE
	.align		4
.L_68:
        /*015c*/ 	.byte	0x04, 0x11
        /*015e*/ 	.short	(.L_70 - .L_69)
	.align		4
.L_69:
        /*0160*/ 	.word	index@(_ZN7cutlass13device_kernelIN5flash11enable_sm90INS1_16FlashAttnBwdSm90INS1_25CollectiveMainloopBwdSm90ILi2ELi1ELi1EN4cute5tupleIJNS5_1CILi1EEES8_S8_EEENS6_IJNS7_ILi64EEENS7_ILi80EEENS7_ILi256EEEEEENS_10bfloat16_tEfNS_4arch4Sm90ELb0ELb0ELb0ELb0ELb0ELb0ELb1ELb1ELi2ELi1ELi1ELi1ELb0EEENS1_24CollectiveEpilogueBwdGQAISD_fSG_Li256ELb0ELb0EEENS1_19SingleTileSchedulerILb0ELb0ELb0ELi80EEEEEEEEEvNT_6ParamsE)
        /*0164*/ 	.word	0x00000000


	//----- nvinfo : EIATTR_REGCOUNT
	.align		4
.L_70:
        /*0168*/ 	.byte	0x04, 0x2f
        /*016a*/ 	.short	(.L_72 - .L_71)
	.align		4
.L_71:
        /*016c*/ 	.word	index@(_ZN7cutlass13device_kernelIN5flash11enable_sm90INS1_16FlashAttnBwdSm90INS1_25CollectiveMainloopBwdSm90ILi2ELi1ELi1EN4cute5tupleIJNS5_1CILi1EEES8_S8_EEENS6_IJNS7_ILi64EEENS7_ILi80EEENS7_ILi256EEEEEENS_10bfloat16_tEfNS_4arch4Sm90ELb0ELb0ELb0ELb0ELb0ELb0ELb1ELb1ELi2ELi1ELi1ELi1ELb0EEENS1_21CollectiveEpilogueBwdISD_SE_SG_Li256ELb0ELb1ELi2EEENS1_19SingleTileSchedulerILb0ELb0ELb0ELi80EEEEEEEEEvNT_6ParamsE)
        /*0170*/ 	.word	0x00000004


	//----- nvinfo : EIATTR_FRAME_SIZE
	.align		4
.L_72:
        /*0174*/ 	.byte	0x04, 0x11
        /*0176*/ 	.short	(.L_74 - .L_73)
	.align		4
.L_73:
        /*0178*/ 	.word	index@(_ZN7cutlass13device_kernelIN5flash11enable_sm90INS1_16FlashAttnBwdSm90INS1_25CollectiveMainloopBwdSm90ILi2ELi1ELi1EN4cute5tupleIJNS5_1CILi1EEES8_S8_EEENS6_IJNS7_ILi64EEENS7_ILi80EEENS7_ILi256EEEEEENS_10bfloat16_tEfNS_4arch4Sm90ELb0ELb0ELb0ELb0ELb0ELb0ELb1ELb1ELi2ELi1ELi1ELi1ELb0EEENS1_21CollectiveEpilogueBwdISD_SE_SG_Li256ELb0ELb1ELi2EEENS1_19SingleTileSchedulerILb0ELb0ELb0ELi80EEEEEEEEEvNT_6ParamsE)
        /*017c*/ 	.word	0x00000000


	//----- nvinfo : EIATTR_REGCOUNT
	.align		4
.L_74:
        /*0180*/ 	.byte	0x04, 0x2f
        /*0182*/ 	.short	(.L_76 - .L_75)
	.align		4
.L_75:
        /*0184*/ 	.word	index@(_ZN7cutlass13device_kernelIN5flash11enable_sm90INS1_16FlashAttnBwdSm90INS1_25CollectiveMainloopBwdSm90ILi2ELi1ELi1EN4cute5tupleIJNS5_1CILi1EEES8_S8_EEENS6_IJNS7_ILi64EEENS7_ILi80EEENS7_ILi256EEEEEENS_10bfloat16_tEfNS_4arch4Sm90ELb1ELb0ELb1ELb1ELb0ELb0ELb1ELb1ELi2ELi1ELi1ELi1ELb0EEENS1_24CollectiveEpilogueBwdGQAISD_fSG_Li256ELb1ELb0EEENS1_25SingleTileBwdLPTSchedulerILb1ELi80ELb0EEEEEEEEEvNT_6ParamsE)
        /*0188*/ 	.word	0x00000004


	//----- nvinfo : EIATTR_FRAME_SIZE
	.align		4
.L_76:
        /*018c*/ 	.byte	0x04, 0x11
        /*018e*/ 	.short	(.L_78 - .L_77)
	.align		4
.L_77:
        /*0190*/ 	.word	index@(_ZN7cutlass13device_kernelIN5flash11enable_sm90INS1_16FlashAttnBwdSm90INS1_25CollectiveMainloopBwdSm90ILi2ELi1ELi1EN4cute5tupleIJNS5_1CILi1EEES8_S8_EEENS6_IJNS7_ILi64EEENS7_ILi80EEENS7_ILi256EEEEEENS_10bfloat16_tEfNS_4arch4Sm90ELb1ELb0ELb1ELb1ELb0ELb0ELb1ELb1ELi2ELi1ELi1ELi1ELb0EEENS1_24CollectiveEpilogueBwdGQAISD_fSG_Li256ELb1ELb0EEENS1_25SingleTileBwdLPTSchedulerILb1ELi80ELb0EEEEEEEEEvNT_6ParamsE)
        /*0194*/ 	.word	0x00000000


	//----- nvinfo : EIATTR_REGCOUNT
	.align		4
.L_78:
        /*0198*/ 	.byte	0x04, 0x2f
        /*019a*/ 	.short	(.L_80 - .L_79)
	.align		4
.L_79:
        /*019c*/ 	.word	index@(_ZN7cutlass13device_kernelIN5flash11enable_sm90INS1_16FlashAttnBwdSm90INS1_25CollectiveMainloopBwdSm90ILi2ELi1ELi1EN4cute5tupleIJNS5_1CILi1EEES8_S8_EEENS6_IJNS7_ILi64EEENS7_ILi80EEENS7_ILi256EEEEEENS_10bfloat16_tEfNS_4arch4Sm90ELb1ELb0ELb1ELb1ELb0ELb0ELb1ELb1ELi2ELi1ELi1ELi1ELb0EEENS1_21CollectiveEpilogueBwdISD_SE_SG_Li256ELb1ELb1ELi2EEENS1_25SingleTileBwdLPTSchedulerILb1ELi80ELb0EEEEEEEEEvNT_6ParamsE)
        /*01a0*/ 	.word	0x00000004


	//----- nvinfo : EIATTR_FRAME_SIZE
	.align		4
.L_80:
        /*01a4*/ 	.byte	0x04, 0x11
        /*01a6*/ 	.short	(.L_82 - .L_81)
	.align		4
.L_81:
        /*01a8*/ 	.word	index@(_ZN7cutlass13device_kernelIN5flash11enable_sm90INS1_16FlashAttnBwdSm90INS1_25CollectiveMainloopBwdSm90ILi2ELi1ELi1EN4cute5tupleIJNS5_1CILi1EEES8_S8_EEENS6_IJNS7_ILi64EEENS7_ILi80EEENS7_ILi256EEEEEENS_10bfloat16_tEfNS_4arch4Sm90ELb1ELb0ELb1ELb1ELb0ELb0ELb1ELb1ELi2ELi1ELi1ELi1ELb0EEENS1_21CollectiveEpilogueBwdISD_SE_SG_Li256ELb1ELb1ELi2EEENS1_25SingleTileBwdLPTSchedulerILb1ELi80ELb0EEEEEEEEEvNT_6ParamsE)
        /*01ac*/ 	.word	0x00000000


	//----- nvinfo : EIATTR_REGCOUNT
	.align		4
.L_82:
        /*01b0*/ 	.byte	0x04, 0x2f
        /*01b2*/ 	.short	(.L_84 - .L_83)
	.align		4
.L_83:
        /*01b4*/ 	.word	index@(_ZN7cutlass13device_kernelIN5flash11enable_sm90INS1_16FlashAttnBwdSm90INS1_25CollectiveMainloopBwdSm90ILi2ELi1ELi1EN4cute5tupleIJNS5_1CILi1EEES8_S8_EEENS6_IJNS7_ILi64EEENS7_ILi80EEENS7_ILi256EEEEEENS_10bfloat16_tEfNS_4arch4Sm90ELb1ELb0ELb1ELb0ELb0ELb0ELb1ELb1ELi2ELi1ELi1ELi1ELb0EEENS1_24CollectiveEpilogueBwdGQAISD_fSG_Li256ELb0ELb0EEENS1_25SingleTileBwdLPTSchedulerILb0ELi80ELb0EEEEEEEEEvNT_6ParamsE)
        /*01b8*/ 	.word	0x00000004


	//----- nvinfo : EIATTR_FRAME_SIZE
	.align		4
.L_84:
        /*01bc*/ 	.byte	0x04, 0x11
        /*01be*/ 	.short	(.L_86 - .L_85)
	.align		4
.L_85:
        /*01c0*/ 	.word	index@(_ZN7cutlass13device_kernelIN5flash11enable_sm90INS1_16FlashAttnBwdSm90INS1_25CollectiveMainloopBwdSm90ILi2ELi1ELi1EN4cute5tupleIJNS5_1CILi1EEES8_S8_EEENS6_IJNS7_ILi64EEENS7_ILi80EEENS7_ILi256EEEEEENS_10bfloat16_tEfNS_4arch4Sm90ELb1ELb0ELb1ELb0ELb0ELb0ELb1ELb1ELi2ELi1ELi1ELi1ELb0EEENS1_24CollectiveEpilogueBwdGQAISD_fSG_Li256ELb0ELb0EEENS1_25SingleTileBwdLPTSchedulerILb0ELi80ELb0EEEEEEEEEvNT_6ParamsE)
        /*01c4*/ 	.word	0x00000000


	//----- nvinfo : EIATTR_REGCOUNT
	.align		4
.L_86:
        /*01c8*/ 	.byte	0x04, 0x2f
        /*01ca*/ 	.short	(.L_88 - .L_87)
	.align		4
.L_87:
        /*01cc*/ 	.word	index@(_ZN7cutlass13device_kernelIN5flash11enable_sm90INS1_16FlashAttnBwdSm90INS1_25CollectiveMainloopBwdSm90ILi2ELi1ELi1EN4cute5tupleIJNS5_1CILi1EEES8_S8_EEENS6_IJNS7_ILi64EEENS7_ILi80EEENS7_ILi256EEEEEENS_10bfloat16_tEfNS_4arch4Sm90ELb1ELb0ELb1ELb0ELb0ELb0ELb1ELb1ELi2ELi1ELi1ELi1ELb0EEENS1_21CollectiveEpilogueBwdISD_SE_SG_Li256ELb0ELb1ELi2EEENS1_25SingleTileBwdLPTSchedulerILb0ELi80ELb0EEEEEEEEEvNT_6ParamsE)
        /*01d0*/ 	.word	0x00000004


	//----- nvinfo : EIATTR_FRAME_SIZE
	.align		4
.L_88:
        /*01d4*/ 	.byte	0x04, 0x11
        /*01d6*/ 	.short	(.L_90 - .L_89)
	.align		4
.L_89:
        /*01d8*/ 	.word	index@(_ZN7cutlass13device_kernelIN5flash11enable_sm90INS1_16FlashAttnBwdSm90INS1_25CollectiveMainloopBwdSm90ILi2ELi1ELi1EN4cute5tupleIJNS5_1CILi1EEES8_S8_EEENS6_IJNS7_ILi64EEENS7_ILi80EEENS7_ILi256EEEEEENS_10bfloat16_tEfNS_4arch4Sm90ELb1ELb0ELb1ELb0ELb0ELb0ELb1ELb1ELi2ELi1ELi1ELi1ELb0EEENS1_21CollectiveEpilogueBwdISD_SE_SG_Li256ELb0ELb1ELi2EEENS1_25SingleTileBwdLPTSchedulerILb0ELi80ELb0EEEEEEEEEvNT_6ParamsE)
        /*01dc*/ 	.word	0x00000000


	//----- nvinfo : EIATTR_REGCOUNT
	.align		4
.L_90:
        /*01e0*/ 	.byte	0x04, 0x2f
        /*01e2*/ 	.short	(.L_92 - .L_91)
	.align		4
.L_91:
        /*01e4*/ 	.word	index@(_ZN7cutlass13device_kernelIN5flash11enable_sm90INS1_16FlashAttnBwdSm90INS1_25CollectiveMainloopBwdSm90ILi2ELi1ELi1EN4cute5tupleIJNS5_1CILi1EEES8_S8_EEENS6_IJNS7_ILi64EEENS7_ILi80EEENS7_ILi256EEEEEENS_10bfloat16_tEfNS_4arch4Sm90ELb0ELb1ELb1ELb1ELb0ELb0ELb1ELb1ELi2ELi1ELi1ELi1ELb0EEENS1_24CollectiveEpilogueBwdGQAISD_fSG_Li256ELb1ELb0EEENS1_19SingleTileSchedulerILb1ELb0ELb0ELi80EEEEEEEEEvNT_6ParamsE)
        /*01e8*/ 	.word	0x00000004


	//----- nvinfo : EIATTR_FRAME_SIZE
	.align		4
.L_92:
        /*01ec*/ 	.byte	0x04, 0x11
        /*01ee*/ 	.short	(.L_94 - .L_93)
	.align		4
.L_93:
        /*01f0*/ 	.word	index@(_ZN7cutlass13device_kernelIN5flash11enable_sm90INS1_16FlashAttnBwdSm90INS1_25CollectiveMainloopBwdSm90ILi2ELi1ELi1EN4cute5tupleIJNS5_1CILi1EEES8_S8_EEENS6_IJNS7_ILi64EEENS7_ILi80EEENS7_ILi256EEEEEENS_10bfloat16_tEfNS_4arch4Sm90ELb0ELb1ELb1ELb1ELb0ELb0ELb1ELb1ELi2ELi1ELi1ELi1ELb0EEENS1_24CollectiveEpilogueBwdGQAISD_fSG_Li256ELb1ELb0EEENS1_19SingleTileSchedulerILb1ELb0ELb0ELi80EEEEEEEEEvNT_6ParamsE)
        /*01f4*/ 	.word	0x00000000


	//----- nvinfo : EIATTR_REGCOUNT
	.align		4
.L_94:
        /*01f8*/ 	.byte	0x04, 0x2f
        /*01fa*/ 	.short	(.L_96 - .L_95)
	.align		4
.L_95:
        /*01fc*/ 	.word	index@(_ZN7cutlass13device_kernelIN5flash11enable_sm90INS1_16FlashAttnBwdSm90INS1_25CollectiveMainloopBwdSm90ILi2ELi1ELi1EN4cute5tupleIJNS5_1CILi1EEES8_S8_EEENS6_IJNS7_ILi64EEENS7_ILi80EEENS7_ILi256EEEEEENS_10bfloat16_tEfNS_4arch4Sm90ELb0ELb1ELb1ELb1ELb0ELb0ELb1ELb1ELi2ELi1ELi1ELi1ELb0EEENS1_21CollectiveEpilogueBwdISD_SE_SG_Li256ELb1ELb1ELi2EEENS1_19SingleTileSchedulerILb1ELb0ELb0ELi80EEEEEEEEEvNT_6ParamsE)
        /*0200*/ 	.word	0x00000004


	//----- nvinfo : EIATTR_FRAME_SIZE
	.align		4
.L_96:
        /*0204*/ 	.byte	0x04, 0x11
        /*0206*/ 	.short	(.L_98 - .L_97)
	.align		4
.L_97:
        /*0208*/ 	.word	index@(_ZN7cutlass13device_kernelIN5flash11enable_sm90INS1_16FlashAttnBwdSm90INS1_25CollectiveMainloopBwdSm90ILi2ELi1ELi1EN4cute5tupleIJNS5_1CILi1EEES8_S8_EEENS6_IJNS7_ILi64EEENS7_ILi80EEENS7_ILi256EEEEEENS_10bfloat16_tEfNS_4arch4Sm90ELb0ELb1ELb1ELb1ELb0ELb0ELb1ELb1ELi2ELi1ELi1ELi1ELb0EEENS1_21CollectiveEpilogueBwdISD_SE_SG_Li256ELb1ELb1ELi2EEENS1_19SingleTileSchedulerILb1ELb0ELb0ELi80EEEEEEEEEvNT_6ParamsE)
        /*020c*/ 	.word	0x00000000


	//----- nvinfo : EIATTR_REGCOUNT
	.align		4
.L_98:
        /*0210*/ 	.byte	0x04, 0x2f
        /*0212*/ 	.short	(.L_100 - .L_99)
	.align		4
.L_99:
        /*0214*/ 	.word	index@(_ZN7cutlass13device_kernelIN5flash11enable_sm90INS1_16FlashAttnBwdSm90INS1_25CollectiveMainloopBwdSm90ILi2ELi1ELi1EN4cute5tupleIJNS5_1CILi1EEES8_S8_EEENS6_IJNS7_ILi64EEENS7_ILi80EEENS7_ILi256EEEEEENS_10bfloat16_tEfNS_4arch4Sm90ELb0ELb1ELb1ELb0ELb0ELb0ELb1ELb1ELi2ELi1ELi1ELi1ELb0EEENS1_24CollectiveEpilogueBwdGQAISD_fSG_Li256ELb0ELb0EEENS1_19SingleTileSchedulerILb0ELb0ELb0ELi80EEEEEEEEEvNT_6ParamsE)
        /*0218*/ 	.word	0x00000004


	//----- nvinfo : EIATTR_FRAME_SIZE
	.align		4
.L_100:
        /*021c*/ 	.byte	0x04, 0x11
        /*021e*/ 	.short	(.L_102 - .L_101)
	.align		4
.L_101:
        /*0220*/ 	.word	index@(_ZN7cutlass13device_kernelIN5flash11enable_sm90INS1_16FlashAttnBwdSm90INS1_25CollectiveMainloopBwdSm90ILi2ELi1ELi1EN4cute5tupleIJNS5_1CILi1EEES8_S8_EEENS6_IJNS7_ILi64EEENS7_ILi80EEENS7_ILi256EEEEEENS_10bfloat16_tEfNS_4arch4Sm90ELb0ELb1ELb1ELb0ELb0ELb0ELb1ELb1ELi2ELi1ELi1ELi1ELb0EEENS1_24CollectiveEpilogueBwdGQAISD_fSG_Li256ELb0ELb0EEENS1_19SingleTileSchedulerILb0ELb0ELb0ELi80EEEEEEEEEvNT_6ParamsE)
        /*0224*/ 	.word	0x00000000


	//----- nvinfo : EIATTR_REGCOUNT
	.align		4
.L_102:
        /*0228*/ 	.byte	0x04, 0x2f
        /*022a*/ 	.short	(.L_104 - .L_103)
	.align		4
.L_103:
        /*022c*/ 	.word	index@(_ZN7cutlass13device_kernelIN5flash11enable_sm90INS1_16FlashAttnBwdSm90INS1_25CollectiveMainloopBwdSm90ILi2ELi1ELi1EN4cute5tupleIJNS5_1CILi1EEES8_S8_EEENS6_IJNS7_ILi64EEENS7_ILi80EEENS7_ILi256EEEEEENS_10bfloat16_tEfNS_4arch4Sm90ELb0ELb1ELb1ELb0ELb0ELb0ELb1ELb1ELi2ELi1ELi1ELi1ELb0EEENS1_21CollectiveEpilogueBwdISD_SE_SG_Li256ELb0ELb1ELi2EEENS1_19SingleTileSchedulerILb0ELb0ELb0ELi80EEEEEEEEEvNT_6ParamsE)
        /*0230*/ 	.word	0x00000004


	//----- nvinfo : EIATTR_FRAME_SIZE
	.align		4
.L_104:
        /*0234*/ 	.byte	0x04, 0x11
        /*0236*/ 	.short	(.L_106 - .L_105)
	.align		4
.L_105:
        /*0238*/ 	.word	index@(_ZN7cutlass13device_kernelIN5flash11enable_sm90INS1_16FlashAttnBwdSm90INS1_25CollectiveMainloopBwdSm90ILi2ELi1ELi1EN4cute5tupleIJNS5_1CILi1EEES8_S8_EEENS6_IJNS7_ILi64EEENS7_ILi80EEENS7_ILi256EEEEEENS_10bfloat16_tEfNS_4arch4Sm90ELb0ELb1ELb1ELb0ELb0ELb0ELb1ELb1ELi2ELi1ELi1ELi1ELb0EEENS1_21CollectiveEpilogueBwdISD_SE_SG_Li256ELb0ELb1ELi2EEENS1_19SingleTileSchedulerILb0ELb0ELb0ELi80EEEEEEEEEvNT_6ParamsE)
        /*023c*/ 	.word	0x00000000


	//----- nvinfo : EIATTR_REGCOUNT
	.align		4
.L_106:
        /*0240*/ 	.byte	0x04, 0x2f
        /*0242*/ 	.short	(.L_108 - .L_107)
	.align		4
.L_107:
        /*0244*/ 	.word	index@(_ZN7cutlass13device_kernelIN5flash11enable_sm90INS1_16FlashAttnBwdSm90INS1_25CollectiveMainloopBwdSm90ILi2ELi1ELi1EN4cute5tupleIJNS5_1CILi1EEES8_S8_EEENS6_IJNS7_ILi64EEENS7_ILi80EEENS7_ILi256EEEEEENS_10bfloat16_tEfNS_4arch4Sm90ELb0ELb0ELb1ELb1ELb0ELb0ELb1ELb1ELi2ELi1ELi1ELi1ELb0EEENS1_24CollectiveEpilogueBwdGQAISD_fSG_Li256ELb1ELb0EEENS1_19SingleTileSchedulerILb1ELb0ELb0ELi80EEEEEEEEEvNT_6ParamsE)
        /*0248*/ 	.word	0x00000004


	//----- nvinfo : EIATTR_FRAME_SIZE
	.align		4
.L_108:
        /*024c*/ 	.byte	0x04, 0x11
        /*024e*/ 	.short	(.L_110 - .L_109)
	.align		4
.L_109:
        /*0250*/ 	.word	index@(_ZN7cutlass13device_kernelIN5flash11enable_sm90INS1_16FlashAttnBwdSm90INS1_25CollectiveMainloopBwdSm90ILi2ELi1ELi1EN4cute5tupleIJNS5_1CILi1EEES8_S8_EEENS6_IJNS7_ILi64EEENS7_ILi80EEENS7_ILi256EEEEEENS_10bfloat16_tEfNS_4arch4Sm90ELb0ELb0ELb1ELb1ELb0ELb0ELb1ELb1ELi2ELi1ELi1ELi1ELb0EEENS1_24CollectiveEpilogueBwdGQAISD_fSG_Li256ELb1ELb0EEENS1_19SingleTileSchedulerILb1ELb0ELb0ELi80EEEEEEEEEvNT_6ParamsE)
        /*0254*/ 	.word	0x00000000


	//----- nvinfo : EIATTR_REGCOUNT
	.align		4
.L_110:
        /*0258*/ 	.byte	0x04, 0x2f
        /*025a*/ 	.short	(.L_112 - .L_111)
	.align		4
.L_111:
        /*025c*/ 	.word	index@(_ZN7cutlass13device_kernelIN5flash11enable_sm90INS1_16FlashAttnBwdSm90INS1_25CollectiveMainloopBwdSm90ILi2ELi1ELi1EN4cute5tupleIJNS5_1CILi1EEES8_S8_EEENS6_IJNS7_ILi64EEENS7_ILi80EEENS7_ILi256EEEEEENS_10bfloat16_tEfNS_4arch4Sm90ELb0ELb0ELb1ELb1ELb0ELb0ELb1ELb1ELi2ELi1ELi1ELi1ELb0EEENS1_21CollectiveEpilogueBwdISD_SE_SG_Li256ELb1ELb1ELi2EEENS1_19SingleTileSchedulerILb1ELb0ELb0ELi80EEEEEEEEEvNT_6ParamsE)
        /*0260*/ 	.word	0x00000004


	//----- nvinfo : EIATTR_FRAME_SIZE
	.align		4
.L_112:
        /*0264*/ 	.byte	0x04, 0x11
        /*0266*/ 	.short	(.L_114 - .L_113)
	.align		4
.L_113:
        /*0268*/ 	.word	index@(_ZN7cutlass13device_kernelIN5flash11enable_sm90INS1_16FlashAttnBwdSm90INS1_25CollectiveMainloopBwdSm90ILi2ELi1ELi1EN4cute5tupleIJNS5_1CILi1EEES8_S8_EEENS6_IJNS7_ILi64EEENS7_ILi80EEENS7_ILi256EEEEEENS_10bfloat16_tEfNS_4arch4Sm90ELb0ELb0ELb1ELb1ELb0ELb0ELb1ELb1ELi2ELi1ELi1ELi1ELb0EEENS1_21CollectiveEpilogueBwdISD_SE_SG_Li256ELb1ELb1ELi2EEENS1_19SingleTileSchedulerILb1ELb0ELb0ELi80EEEEEEEEEvNT_6ParamsE)
        /*026c*/ 	.word	0x00000000


	//----- nvinfo : EIATTR_REGCOUNT
	.align		4
.L_114:
        /*0270*/ 	.byte	0x04, 0x2f
        /*0272*/ 	.short	(.L_116 - .L_115)
	.align		4
.L_115:
        /*0274*/ 	.word	index@(_ZN7cutlass13device_kernelIN5flash11enable_sm90INS1_16FlashAttnBwdSm90INS1_25CollectiveMainloopBwdSm90ILi2ELi1ELi1EN4cute5tupleIJNS5_1CILi1EEES8_S8_EEENS6_IJNS7_ILi64EEENS7_ILi80EEENS7_ILi256EEEEEENS_10bfloat16_tEfNS_4arch4Sm90ELb0ELb0ELb1ELb0ELb0ELb0ELb1ELb1ELi2ELi1ELi1ELi1ELb0EEENS1_24CollectiveEpilogueBwdGQAISD_fSG_Li256ELb0ELb0EEENS1_19SingleTileSchedulerILb0ELb0ELb0ELi80EEEEEEEEEvNT_6ParamsE)
        /*0278*/ 	.word	0x00000004


	//----- nvinfo : EIATTR_FRAME_SIZE
	.align		4
.L_116:
        /*027c*/ 	.byte	0x04, 0x11
        /*027e*/ 	.short	(.L_118 - .L_117)
	.align		4
.L_117:
        /*0280*/ 	.word	index@(_ZN7cutlass13device_kernelIN5flash11enable_sm90INS1_16FlashAttnBwdSm90INS1_25CollectiveMainloopBwdSm90ILi2ELi1ELi1EN4cute5tupleIJNS5_1CILi1EEES8_S8_EEENS6_IJNS7_ILi64EEENS7_ILi80EEENS7_ILi256EEEEEENS_10bfloat16_tEfNS_4arch4Sm90ELb0ELb0ELb1ELb0ELb0ELb0ELb1ELb1ELi2ELi1ELi1ELi1ELb0EEENS1_24CollectiveEpilogueBwdGQAISD_fSG_Li256ELb0ELb0EEENS1_19SingleTileSchedulerILb0ELb0ELb0ELi80EEEEEEEEEvNT_6ParamsE)
        /*0284*/ 	.word	0x00000000


	//----- nvinfo : EIATTR_REGCOUNT
	.align		4
.L_118:
        /*0288*/ 	.byte	0x04, 0x2f
        /*028a*/ 	.short	(.L_120 - .L_119)
	.align		4
.L_119:
        /*028c*/ 	.word	index@(_ZN7cutlass13device_kernelIN5flash11enable_sm90INS1_16FlashAttnBwdSm90INS1_25CollectiveMainloopBwdSm90ILi2ELi1ELi1EN4cute5tupleIJNS5_1CILi1EEES8_S8_EEENS6_IJNS7_ILi64EEENS7_ILi80EEENS7_ILi256EEEEEENS_10bfloat16_tEfNS_4arch4Sm90ELb0ELb0ELb1ELb0ELb0ELb0ELb1ELb1ELi2ELi1ELi1ELi1ELb0EEENS1_21CollectiveEpilogueBwdISD_SE_SG_Li256ELb0ELb1ELi2EEENS1_19SingleTileSchedulerILb0ELb0ELb0ELi80EEEEEEEEEvNT_6ParamsE)
        /*0290*/ 	.word	0x00000004


	//----- nvinfo : EIATTR_FRAME_SIZE
	.align		4
.L_120:
        /*0294*/ 	.byte	0x04, 0x11
        /*0296*/ 	.short	(.L_122 - .L_121)
	.align		4
.L_121:
        /*0298*/ 	.word	index@(_ZN7cutlass13device_kernelIN5flash11enable_sm90INS1_16FlashAttnBwdSm90INS1_25CollectiveMainloopBwdSm90ILi2ELi1ELi1EN4cute5tupleIJNS5_1CILi1EEES8_S8_EEENS6_IJNS7_ILi64EEENS7_ILi80EEENS7_ILi256EEEEEENS_10bfloat16_tEfNS_4arch4Sm90ELb0ELb0ELb1ELb0ELb0ELb0ELb1ELb1ELi2ELi1ELi1ELi1ELb0EEENS1_21CollectiveEpilogueBwdISD_SE_SG_Li256ELb0ELb1ELi2EEENS1_19SingleTileSchedulerILb0ELb0ELb0ELi80EEEEEEEEEvNT_6ParamsE)
        /*029c*/ 	.word	0x00000000


	//----- nvinfo : EIATTR_MIN_STACK_SIZE
	.align		4
.L_122:
        /*02a0*/ 	.byte	0x04, 0x12
        /*02a2*/ 	.short	(.L_124 - .L_123)
	.align		4
.L_123:
        /*02a4*/ 	.word	index@(_ZN7cutlass13device_kernelIN5flash11enable_sm90INS1_16FlashAttnBwdSm90INS1_25CollectiveMainloopBwdSm90ILi2ELi1ELi1EN4cute5tupleIJNS5_1CILi1EEES8_S8_EEENS6_IJNS7_ILi64EEENS7_ILi80EEENS7_ILi256EEEEEENS_10bfloat16_tEfNS_4arch4Sm90ELb0ELb0ELb1ELb0ELb0ELb0ELb1ELb1ELi2ELi1ELi1ELi1ELb0EEENS1_21CollectiveEpilogueBwdISD_SE_SG_Li256ELb0ELb1ELi2EEENS1_19SingleTileSchedulerILb0ELb0ELb0ELi80EEEEEEEEEvNT_6ParamsE)
        /*02a8*/ 	.word	0x00000000


	//----- nvinfo : EIATTR_MIN_STACK_SIZE
	.align		4
.L_124:
        /*02ac*/ 	.byte	0x04, 0x12
        /*02ae*/ 	.short	(.L_126 - .L_125)
	.align		4
.L_125:
        /*02b0*/ 	.word	index@(_ZN7cutlass13device_kernelIN5flash11enable_sm90INS1_16FlashAttnBwdSm90INS1_25CollectiveMainloopBwdSm90ILi2ELi1ELi1EN4cute5tupleIJNS5_1CILi1EEES8_S8_EEENS6_IJNS7_ILi64EEENS7_ILi80EEENS7_ILi256EEEEEENS_10bfloat16_tEfNS_4arch4Sm90ELb0ELb0ELb1ELb0ELb0ELb0ELb1ELb1ELi2ELi1ELi1ELi1ELb0EEENS1_24CollectiveEpilogueBwdGQAISD_fSG_Li256ELb0ELb0EEENS1_19SingleTileSchedulerILb0ELb0ELb0ELi80EEEEEEEEEvNT_6ParamsE)
        /*02b4*/ 	.word	0x00000000


	//----- nvinfo : EIATTR_MIN_STACK_SIZE
	.align		4
.L_126:
        /*02b8*/ 	.byte	0x04, 0x12
        /*02ba*/ 	.short	(.L_128 - .L_127)
	.align		4
.L_127:
        /*02bc*/ 	.word	index@(_ZN7cutlass13device_kernelIN5flash11enable_sm90INS1_16FlashAttnBwdSm90INS1_25CollectiveMainloopBwdSm90ILi2ELi1ELi1EN4cute5tupleIJNS5_1CILi1EEES8_S8_EEENS6_IJNS7_ILi64EEENS7_ILi80EEENS7_ILi256EEEEEENS_10bfloat16_tEfNS_4arch4Sm90ELb0ELb0ELb1ELb1ELb0ELb0ELb1ELb1ELi2ELi1ELi1ELi1ELb0EEENS1_21CollectiveEpilogueBwdISD_SE_SG_Li256ELb1ELb1ELi2EEENS1_19SingleTileSchedulerILb1ELb0ELb0ELi80EEEEEEEEEvNT_6ParamsE)
        /*02c0*/ 	.word	0x00000000


	//----- nvinfo : EIATTR_MIN_STACK_SIZE
	.align		4
.L_128:
        /*02c4*/ 	.byte	0x04, 0x12
        /*02c6*/ 	.short	(.L_130 - .L_129)
	.align		4
.L_129:
        /*02c8*/ 	.word	index@(_ZN7cutlass13device_kernelIN5flash11enable_sm90INS1_16FlashAttnBwdSm90INS1_25CollectiveMainloopBwdSm90ILi2ELi1ELi1EN4cute5tupleIJNS5_1CILi1EEES8_S8_EEENS6_IJNS7_ILi64EEENS7_ILi80EEENS7_ILi256EEEEEENS_10bfloat16_tEfNS_4arch4Sm90ELb0ELb0ELb1ELb1ELb0ELb0ELb1ELb1ELi2ELi1ELi1ELi1ELb0EEENS1_24CollectiveEpilogueBwdGQAISD_fSG_Li256ELb1ELb0EEENS1_19SingleTileSchedulerILb1ELb0ELb0ELi80EEEEEEEEEvNT_6ParamsE)
        /*02cc*/ 	.word	0x00000000


	//----- nvinfo : EIATTR_MIN_STACK_SIZE
	.align		4
.L_130:
        /*02d0*/ 	.byte	0x04, 0x12
        /*02d2*/ 	.short	(.L_132 - .L_131)
	.align		4
.L_131:
        /*02d4*/ 	.word	index@(_ZN7cutlass13device_kernelIN5flash11enable_sm90INS1_16FlashAttnBwdSm90INS1_25CollectiveMainloopBwdSm90ILi2ELi1ELi1EN4cute5tupleIJNS5_1CILi1EEES8_S8_EEENS6_IJNS7_ILi64EEENS7_ILi80EEENS7_ILi256EEEEEENS_10bfloat16_tEfNS_4arch4Sm90ELb0ELb1ELb1ELb0ELb0ELb0ELb1ELb1ELi2ELi1ELi1ELi1ELb0EEENS1_21CollectiveEpilogueBwdISD_SE_SG_Li256ELb0ELb1ELi2EEENS1_19SingleTileSchedulerILb0ELb0ELb0ELi80EEEEEEEEEvNT_6ParamsE)
        /*02d8*/ 	.word	0x00000000


	//----- nvinfo : EIATTR_MIN_STACK_SIZE
	.align		4
.L_132:
        /*02dc*/ 	.byte	0x04, 0x12
        /*02de*/ 	.short	(.L_134 - .L_133)
	.align		4
.L_133:
        /*02e0*/ 	.word	index@(_ZN7cutlass13device_kernelIN5flash11enable_sm90INS1_16FlashAttnBwdSm90INS1_25CollectiveMainloopBwdSm90ILi2ELi1ELi1EN4cute5tupleIJNS5_1CILi1EEES8_S8_EEENS6_IJNS7_ILi64EEENS7_ILi80EEENS7_ILi256EEEEEENS_10bfloat16_tEfNS_4arch4Sm90ELb0ELb1ELb1ELb0ELb0ELb0ELb1ELb1ELi2ELi1ELi1ELi1ELb0EEENS1_24CollectiveEpilogueBwdGQAISD_fSG_Li256ELb0ELb0EEENS1_19SingleTileSchedulerILb0ELb0ELb0ELi80EEEEEEEEEvNT_6ParamsE)
        /*02e4*/ 	.word	0x00000000


	//----- nvinfo : EIATTR_MIN_STACK_SIZE
	.align		4
.L_134:
        /*02e8*/ 	.byte	0x04, 0x12
        /*02ea*/ 	.short	(.L_136 - .L_135)
	.align		4
.L_135:
        /*02ec*/ 	.word	index@(_ZN7cutlass13device_kernelIN5flash11enable_sm90INS1_16FlashAttnBwdSm90INS1_25CollectiveMainloopBwdSm90ILi2ELi1ELi1EN4cute5tupleIJNS5_1CILi1EEES8_S8_EEENS6_IJNS7_ILi64EEENS7_ILi80EEENS7_ILi256EEEEEENS_10bfloat16_tEfNS_4arch4Sm90ELb0ELb1ELb1ELb1ELb0ELb0ELb1ELb1ELi2ELi1ELi1ELi1ELb0EEENS1_21CollectiveEpilogueBwdISD_SE_SG_Li256ELb1ELb1ELi2EEENS1_19SingleTileSchedulerILb1ELb0ELb0ELi80EEEEEEEEEvNT_6ParamsE)
        /*02f0*/ 	.word	0x00000000


	//----- nvinfo : EIATTR_MIN_STACK_SIZE
	.align		4
.L_136:
        /*02f4*/ 	.byte	0x04, 0x12
        /*02f6*/ 	.short	(.L_138 - .L_137)
	.align		4
.L_137:
        /*02f8*/ 	.word	index@(_ZN7cutlass13device_kernelIN5flash11enable_sm90INS1_16FlashAttnBwdSm90INS1_25CollectiveMainloopBwdSm90ILi2ELi1ELi1EN4cute5tupleIJNS5_1CILi1EEES8_S8_EEENS6_IJNS7_ILi64EEENS7_ILi80EEENS7_ILi256EEEEEENS_10bfloat16_tEfNS_4arch4Sm90ELb0ELb1ELb1ELb1ELb0ELb0ELb1ELb1ELi2ELi1ELi1ELi1ELb0EEENS1_24CollectiveEpilogueBwdGQAISD_fSG_Li256ELb1ELb0EEENS1_19SingleTileSchedulerILb1ELb0ELb0ELi80EEEEEEEEEvNT_6ParamsE)
        /*02fc*/ 	.word	0x00000000


	//----- nvinfo : EIATTR_MIN_STACK_SIZE
	.align		4
.L_138:
        /*0300*/ 	.byte	0x04, 0x12
        /*0302*/ 	.short	(.L_140 - .L_139)
	.align		4
.L_139:
        /*0304*/ 	.word	index@(_ZN7cutlass13device_kernelIN5flash11enable_sm90INS1_16FlashAttnBwdSm90INS1_25CollectiveMainloopBwdSm90ILi2ELi1ELi1EN4cute5tupleIJNS5_1CILi1EEES8_S8_EEENS6_IJNS7_ILi64EEENS7_ILi80EEENS7_ILi256EEEEEENS_10bfloat16_tEfNS_4arch4Sm90ELb1ELb0ELb1ELb0ELb0ELb0ELb1ELb1ELi2ELi1ELi1ELi1ELb0EEENS1_21CollectiveEpilogueBwdISD_SE_SG_Li256ELb0ELb1ELi2EEENS1_25SingleTileBwdLPTSchedulerILb0ELi80ELb0EEEEEEEEEvNT_6ParamsE)
        /*0308*/ 	.word	0x00000000


	//----- nvinfo : EIATTR_MIN_STACK_SIZE
	.align		4
.L_140:
        /*030c*/ 	.byte	0x04, 0x12
        /*030e*/ 	.short	(.L_142 - .L_141)
	.align		4
.L_141:
        /*0310*/ 	.word	index@(_ZN7cutlass13device_kernelIN5flash11enable_sm90INS1_16FlashAttnBwdSm90INS1_25CollectiveMainloopBwdSm90ILi2ELi1ELi1EN4cute5tupleIJNS5_1CILi1EEES8_S8_EEENS6_IJNS7_ILi64EEENS7_ILi80EEENS7_ILi256EEEEEENS_10bfloat16_tEfNS_4arch4Sm90ELb1ELb0ELb1ELb0ELb0ELb0ELb1ELb1ELi2ELi1ELi1ELi1ELb0EEENS1_24CollectiveEpilogueBwdGQAISD_fSG_Li256ELb0ELb0EEENS1_25SingleTileBwdLPTSchedulerILb0ELi80ELb0EEEEEEEEEvNT_6ParamsE)
        /*0314*/ 	.word	0x00000000


	//----- nvinfo : EIATTR_MIN_STACK_SIZE
	.align		4
.L_142:
        /*0318*/ 	.byte	0x04, 0x12
        /*031a*/ 	.short	(.L_144 - .L_143)
	.align		4
.L_143:
        /*031c*/ 	.word	index@(_ZN7cutlass13device_kernelIN5flash11enable_sm90INS1_16FlashAttnBwdSm90INS1_25CollectiveMainloopBwdSm90ILi2ELi1ELi1EN4cute5tupleIJNS5_1CILi1EEES8_S8_EEENS6_IJNS7_ILi64EEENS7_ILi80EEENS7_ILi256EEEEEENS_10bfloat16_tEfNS_4arch4Sm90ELb1ELb0ELb1ELb1ELb0ELb0ELb1ELb1ELi2ELi1ELi1ELi1ELb0EEENS1_21CollectiveEpilogueBwdISD_SE_SG_Li256ELb1ELb1ELi2EEENS1_25SingleTileBwdLPTSchedulerILb1ELi80ELb0EEEEEEEEEvNT_6ParamsE)
        /*0320*/ 	.word	0x00000000


	//----- nvinfo : EIATTR_MIN_STACK_SIZE
	.align		4
.L_144:
        /*0324*/ 	.byte	0x04, 0x12
        /*0326*/ 	.short	(.L_146 - .L_145)
	.align		4
.L_145:
        /*0328*/ 	.word	index@(_ZN7cutlass13device_kernelIN5flash11enable_sm90INS1_16FlashAttnBwdSm90INS1_25CollectiveMainloopBwdSm90ILi2ELi1ELi1EN4cute5tupleIJNS5_1CILi1EEES8_S8_EEENS6_IJNS7_ILi64EEENS7_ILi80EEENS7_ILi256EEEEEENS_10bfloat16_tEfNS_4arch4Sm90ELb1ELb0ELb1ELb1ELb0ELb0ELb1ELb1ELi2ELi1ELi1ELi1ELb0EEENS1_24CollectiveEpilogueBwdGQAISD_fSG_Li256ELb1ELb0EEENS1_25SingleTileBwdLPTSchedulerILb1ELi80ELb0EEEEEEEEEvNT_6ParamsE)
        /*032c*/ 	.word	0x00000000


	//----- nvinfo : EIATTR_MIN_STACK_SIZE
	.align		4
.L_146:
        /*0330*/ 	.byte	0x04, 0x12
        /*0332*/ 	.short	(.L_148 - .L_147)
	.align		4
.L_147:
        /*0334*/ 	.word	index@(_ZN7cutlass13device_kernelIN5flash11enable_sm90INS1_16FlashAttnBwdSm90INS1_25CollectiveMainloopBwdSm90ILi2ELi1ELi1EN4cute5tupleIJNS5_1CILi1EEES8_S8_EEENS6_IJNS7_ILi64EEENS7_ILi80EEENS7_ILi256EEEEEENS_10bfloat16_tEfNS_4arch4Sm90ELb0ELb0ELb0ELb0ELb0ELb0ELb1ELb1ELi2ELi1ELi1ELi1ELb0EEENS1_21CollectiveEpilogueBwdISD_SE_SG_Li256ELb0ELb1ELi2EEENS1_19SingleTileSchedulerILb0ELb0ELb0ELi80EEEEEEEEEvNT_6ParamsE)
        /*0338*/ 	.word	0x00000000


	//----- nvinfo : EIATTR_MIN_STACK_SIZE
	.align		4
.L_148:
        /*033c*/ 	.byte	0x04, 0x12
        /*033e*/ 	.short	(.L_150 - .L_149)
	.align		4
.L_149:
        /*0340*/ 	.word	index@(_ZN7cutlass13device_kernelIN5flash11enable_sm90INS1_16FlashAttnBwdSm90INS1_25CollectiveMainloopBwdSm90ILi2ELi1ELi1EN4cute5tupleIJNS5_1CILi1EEES8_S8_EEENS6_IJNS7_ILi64EEENS7_ILi80EEENS7_ILi256EEEEEENS_10bfloat16_tEfNS_4arch4Sm90ELb0ELb0ELb0ELb0ELb0ELb0ELb1ELb1ELi2ELi1ELi1ELi1ELb0EEENS1_24CollectiveEpilogueBwdGQAISD_fSG_Li256ELb0ELb0EEENS1_19SingleTileSchedulerILb0ELb0ELb0ELi80EEEEEEEEEvNT_6ParamsE)
        /*0344*/ 	.word	0x00000000


	//----- nvinfo : EIATTR_MIN_STACK_SIZE
	.align		4
.L_150:
        /*0348*/ 	.byte	0x04, 0x12
        /*034a*/ 	.short	(.L_152 - .L_151)
	.align		4
.L_151:
        /*034c*/ 	.word	index@(_ZN7cutlass13device_kernelIN5flash11enable_sm90INS1_16FlashAttnBwdSm90INS1_25CollectiveMainloopBwdSm90ILi2ELi1ELi1EN4cute5tupleIJNS5_1CILi1EEES8_S8_EEENS6_IJNS7_ILi64EEENS7_ILi80EEENS7_ILi256EEEEEENS_10bfloat16_tEfNS_4arch4Sm90ELb0ELb0ELb0ELb1ELb0ELb0ELb1ELb1ELi2ELi1ELi1ELi1ELb0EEENS1_21CollectiveEpilogueBwdISD_SE_SG_Li256ELb1ELb1ELi2EEENS1_19SingleTileSchedulerILb1ELb0ELb0ELi80EEEEEEEEEvNT_6ParamsE)
        /*0350*/ 	.word	0x00000000


	//----- nvinfo : EIATTR_MIN_STACK_SIZE
	.align		4
.L_152:
        /*0354*/ 	.byte	0x04, 0x12
        /*0356*/ 	.short	(.L_154 - .L_153)
	.align		4
.L_153:
        /*0358*/ 	.word	index@(_ZN7cutlass13device_kernelIN5flash11enable_sm90INS1_16FlashAttnBwdSm90INS1_25CollectiveMainloopBwdSm90ILi2ELi1ELi1EN4cute5tupleIJNS5_1CILi1EEES8_S8_EEENS6_IJNS7_ILi64EEENS7_ILi80EEENS7_ILi256EEEEEENS_10bfloat16_tEfNS_4arch4Sm90ELb0ELb0ELb0ELb1ELb0ELb0ELb1ELb1ELi2ELi1ELi1ELi1ELb0EEENS1_24CollectiveEpilogueBwdGQAISD_fSG_Li256ELb1ELb0EEENS1_19SingleTileSchedulerILb1ELb0ELb0ELi80EEEEEEEEEvNT_6ParamsE)
        /*035c*/ 	.word	0x00000000


	//----- nvinfo : EIATTR_MIN_STACK_SIZE
	.align		4
.L_154:
        /*0360*/ 	.byte	0x04, 0x12
        /*0362*/ 	.short	(.L_156 - .L_155)
	.align		4
.L_155:
        /*0364*/ 	.word	index@(_ZN7cutlass13device_kernelIN5flash11enable_sm90INS1_16FlashAttnBwdSm90INS1_25CollectiveMainloopBwdSm90ILi2ELi1ELi1EN4cute5tupleIJNS5_1CILi1EEES8_S8_EEENS6_IJNS7_ILi64EEENS7_ILi80EEENS7_ILi256EEEEEENS_10bfloat16_tEfNS_4arch4Sm90ELb0ELb1ELb0ELb0ELb0ELb0ELb1ELb1ELi2ELi1ELi1ELi1ELb0EEENS1_21CollectiveEpilogueBwdISD_SE_SG_Li256ELb0ELb1ELi2EEENS1_19SingleTileSchedulerILb0ELb0ELb0ELi80EEEEEEEEEvNT_6ParamsE)
        /*0368*/ 	.word	0x00000000


	//----- nvinfo : EIATTR_MIN_STACK_SIZE
	.align		4
.L_156:
        /*036c*/ 	.byte	0x04, 0x12
        /*036e*/ 	.short	(.L_158 - .L_157)
	.align		4
.L_157:
        /*0370*/ 	.word	index@(_ZN7cutlass13device_kernelIN5flash11enable_sm90INS1_16FlashAttnBwdSm90INS1_25CollectiveMainloopBwdSm90ILi2ELi1ELi1EN4cute5tupleIJNS5_1CILi1EEES8_S8_EEENS6_IJNS7_ILi64EEENS7_ILi80EEENS7_ILi256EEEEEENS_10bfloat16_tEfNS_4arch4Sm90ELb0ELb1ELb0ELb0ELb0ELb0ELb1ELb1ELi2ELi1ELi1ELi1ELb0EEENS1_24CollectiveEpilogueBwdGQAISD_fSG_Li256ELb0ELb0EEENS1_19SingleTileSchedulerILb0ELb0ELb0ELi80EEEEEEEEEvNT_6ParamsE)
        /*0374*/ 	.word	0x00000000


	//----- nvinfo : EIATTR_MIN_STACK_SIZE
	.align		4
.L_158:
        /*0378*/ 	.byte	0x04, 0x12
        /*037a*/ 	.short	(.L_160 - .L_159)
	.align		4
.L_159:
        /*037c*/ 	.word	index@(_ZN7cutlass13device_kernelIN5flash11enable_sm90INS1_16FlashAttnBwdSm90INS1_25CollectiveMainloopBwdSm90ILi2ELi1ELi1EN4cute5tupleIJNS5_1CILi1EEES8_S8_EEENS6_IJNS7_ILi64EEENS7_ILi80EEENS7_ILi256EEEEEENS_10bfloat16_tEfNS_4arch4Sm90ELb0ELb1ELb0ELb1ELb0ELb0ELb1ELb1ELi2ELi1ELi1ELi1ELb0EEENS1_21CollectiveEpilogueBwdISD_SE_SG_Li256ELb1ELb1ELi2EEENS1_19SingleTileSchedulerILb1ELb0ELb0ELi80EEEEEEEEEvNT_6ParamsE)
        /*0380*/ 	.word	0x00000000


	//----- nvinfo : EIATTR_MIN_STACK_SIZE
	.align		4
.L_160:
        /*0384*/ 	.byte	0x04, 0x12
        /*0386*/ 	.short	(.L_162 - .L_161)
	.align		4
.L_161:
        /*0388*/ 	.word	index@(_ZN7cutlass13device_kernelIN5flash11enable_sm90INS1_16FlashAttnBwdSm90INS1_25CollectiveMainloopBwdSm90ILi2ELi1ELi1EN4cute5tupleIJNS5_1CILi1EEES8_S8_EEENS6_IJNS7_ILi64EEENS7_ILi80EEENS7_ILi256EEEEEENS_10bfloat16_tEfNS_4arch4Sm90ELb0ELb1ELb0ELb1ELb0ELb0ELb1ELb1ELi2ELi1ELi1ELi1ELb0EEENS1_24CollectiveEpilogueBwdGQAISD_fSG_Li256ELb1ELb0EEENS1_19SingleTileSchedulerILb1ELb0ELb0ELi80EEEEEEEEEvNT_6ParamsE)
        /*038c*/ 	.word	0x00000000


	//----- nvinfo : EIATTR_MIN_STACK_SIZE
	.align		4
.L_162:
        /*0390*/ 	.byte	0x04, 0x12
        /*0392*/ 	.short	(.L_164 - .L_163)
	.align		4
.L_163:
        /*0394*/ 	.word	index@(_ZN7cutlass13device_kernelIN5flash11enable_sm90INS1_16FlashAttnBwdSm90INS1_25CollectiveMainloopBwdSm90ILi2ELi1ELi1EN4cute5tupleIJNS5_1CILi1EEES8_S8_EEENS6_IJNS7_ILi64EEENS7_ILi80EEENS7_ILi256EEEEEENS_10bfloat16_tEfNS_4arch4Sm90ELb1ELb0ELb0ELb0ELb0ELb0ELb1ELb1ELi2ELi1ELi1ELi1ELb0EEENS1_21CollectiveEpilogueBwdISD_SE_SG_Li256ELb0ELb1ELi2EEENS1_25SingleTileBwdLPTSchedulerILb0ELi80ELb0EEEEEEEEEvNT_6ParamsE)
        /*0398*/ 	.word	0x00000000


	//----- nvinfo : EIATTR_MIN_STACK_SIZE
	.align		4
.L_164:
        /*039c*/ 	.byte	0x04, 0x12
        /*039e*/ 	.short	(.L_166 - .L_165)
	.align		4
.L_165:
        /*03a0*/ 	.word	index@(_ZN7cutlass13device_kernelIN5flash11enable_sm90INS1_16FlashAttnBwdSm90INS1_25CollectiveMainloopBwdSm90ILi2ELi1ELi1EN4cute5tupleIJNS5_1CILi1EEES8_S8_EEENS6_IJNS7_ILi64EEENS7_ILi80EEENS7_ILi256EEEEEENS_10bfloat16_tEfNS_4arch4Sm90ELb1ELb0ELb0ELb0ELb0ELb0ELb1ELb1ELi2ELi1ELi1ELi1ELb0EEENS1_24CollectiveEpilogueBwdGQAISD_fSG_Li256ELb0ELb0EEENS1_25SingleTileBwdLPTSchedulerILb0ELi80ELb0EEEEEEEEEvNT_6ParamsE)
        /*03a4*/ 	.word	0x00000000


	//----- nvinfo : EIATTR_MIN_STACK_SIZE
	.align		4
.L_166:
        /*03a8*/ 	.byte	0x04, 0x12
        /*03aa*/ 	.short	(.L_168 - .L_167)
	.align		4
.L_167:
        /*03ac*/ 	.word	index@(_ZN7cutlass13device_kernelIN5flash22FlashAttnBwdPreprocessIN4cute5tupleIJNS3_1CILi64EEENS5_ILi256EEEEEENS_10bfloat16_tEfNS_4arch4Sm90ELb1ELb0EEEEEvNT_6ParamsE)
        /*03b0*/ 	.word	0x00000000


	//----- nvinfo : EIATTR_MIN_STACK_SIZE
	.align		4
.L_168:
        /*03b4*/ 	.byte	0x04, 0x12
        /*03b6*/ 	.short	(.L_170 - .L_169)
	.align		4
.L_169:
        /*03b8*/ 	.word	index@(_ZN7cutlass13device_kernelIN5flash11enable_sm90INS1_16FlashAttnBwdSm90INS1_25CollectiveMainloopBwdSm90ILi2ELi1ELi1EN4cute5tupleIJNS5_1CILi1EEES8_S8_EEENS6_IJNS7_ILi64EEENS7_ILi80EEENS7_ILi256EEEEEENS_10bfloat16_tEfNS_4arch4Sm90ELb1ELb0ELb0ELb1ELb0ELb0ELb1ELb1ELi2ELi1ELi1ELi1ELb0EEENS1_21CollectiveEpilogueBwdISD_SE_SG_Li256ELb1ELb1ELi2EEENS1_25SingleTileBwdLPTSchedulerILb1ELi80ELb0EEEEEEEEEvNT_6ParamsE)
        /*03bc*/ 	.word	0x00000000


	//----- nvinfo : EIATTR_MIN_STACK_SIZE
	.align		4
.L_170:
        /*03c0*/ 	.byte	0x04, 0x12
        /*03c2*/ 	.short	(.L_172 - .L_171)
	.align		4
.L_171:
        /*03c4*/ 	.word	index@(_ZN7cutlass13device_kernelIN5flash32FlashAttnBwdPostprocessConvertdQIN4cute5tupleIJNS3_1CILi80EEENS5_ILi256EEEEEENS_10bfloat16_tEfNS_4arch4Sm90ELi256ENS3_8TiledMMAINS3_8MMA_AtomIJNS3_4SM904GMMA27MMA_64x16x16_F32BF16BF16_SSILNSF_5MajorE1ELSH_1ELNSF_7ScaleInE1ELSI_1EEEEEENS3_6LayoutINS4_IJNS5_ILi2EEENS5_ILi1EEESN_EEENS4_IJSN_NS5_ILi0EEESP_EEEEENS4_IJNS3_10UnderscoreESS_SS_EEEEELb1EEEEEvNT_6ParamsE)
        /*03c8*/ 	.word	0x00000000


	//----- nvinfo : EIATTR_MIN_STACK_SIZE
	.align		4
.L_172:
        /*03cc*/ 	.byte	0x04, 0x12
        /*03ce*/ 	.short	(.L_174 - .L_173)
	.align		4
.L_173:
        /*03d0*/ 	.word	index@(_ZN7cutlass13device_kernelIN5flash32FlashAttnBwdPostprocessConvertdQIN4cute5tupleIJNS3_1CILi64EEENS5_ILi256EEEEEENS_10bfloat16_tEfNS_4arch4Sm90ELi256ENS3_8TiledMMAINS3_8MMA_AtomIJNS3_4SM904GMMA27MMA_64x64x16_F32BF16BF16_SSILNSF_5MajorE1ELSH_0ELNSF_7ScaleInE1ELSI_1EEEEEENS3_6LayoutINS4_IJNS5_ILi2EEENS5_ILi1EEESN_EEENS4_IJSN_NS5_ILi0EEESP_EEEEENS4_IJNS3_10UnderscoreESS_SS_EEEEELb1EEEEEvNT_6ParamsE)
        /*03d4*/ 	.word	0x00000000


	//----- nvinfo : EIATTR_MIN_STACK_SIZE
	.align		4
.L_174:
        /*03d8*/ 	.byte	0x04, 0x12
        /*03da*/ 	.short	(.L_176 - .L_175)
	.align		4
.L_175:
        /*03dc*/ 	.word	index@(_ZN7cutlass13device_kernelIN5flash11enable_sm90INS1_16FlashAttnBwdSm90INS1_25CollectiveMainloopBwdSm90ILi2ELi1ELi1EN4cute5tupleIJNS5_1CILi1EEES8_S8_EEENS6_IJNS7_ILi64EEENS7_ILi80EEENS7_ILi256EEEEEENS_10bfloat16_tEfNS_4arch4Sm90ELb1ELb0ELb0ELb1ELb0ELb0ELb1ELb1ELi2ELi1ELi1ELi1ELb0EEENS1_24CollectiveEpilogueBwdGQAISD_fSG_Li256ELb1ELb0EEENS1_25SingleTileBwdLPTSchedulerILb1ELi80ELb0EEEEEEEEEvNT_6ParamsE)
        /*03e0*/ 	.word	0x00000000


	//----- nvinfo : EIATTR_MIN_STACK_SIZE
	.align		4
.L_176:
        /*03e4*/ 	.byte	0x04, 0x12
        /*03e6*/ 	.short	(.L_178 - .L_177)
	.align		4
.L_177:
        /*03e8*/ 	.word	index@(_ZN7cutlass13device_kernelIN5flash22FlashAttnBwdPreprocessIN4cute5tupleIJNS3_1CILi64EEENS5_ILi256EEEEEENS_10bfloat16_tEfNS_4arch4Sm90ELb1ELb1EEEEEvNT_6ParamsE)
        /*03ec*/ 	.word	0x00000000
.L_178:


//--------------------- .nv.compat                --------------------------
	.section	.nv.compat,"",@"SHT_CUDA_COMPAT_INFO"
	.align	4
        /*0000*/ 	.byte	0x02, 0x09, 0x01, 0x00, 0x02, 0x02, 0x02, 0x00, 0x02, 0x05, 0x05, 0x00, 0x03, 0x07, 0x01, 0x01
        /*0010*/ 	.byte	0x02, 0x03, 0x00, 0x00, 0x02, 0x06, 0x01, 0x00, 0x04, 0x0b, 0x08, 0x00, 0x00, 0x00, 0x00, 0x00
        /*0020*/ 	.byte	0x00, 0x00, 0x00, 0x00


//--------------------- .nv.info._ZN7cutlass13device_kernelIN5flash11enable_sm90INS1_16FlashAttnBwdSm90INS1_25CollectiveMainloopBwdSm90ILi2ELi1ELi1EN4cute5tupleIJNS5_1CILi1EEES8_S8_EEENS6_IJNS7_ILi64EEENS7_ILi80EEENS7_ILi256EEEEEENS_10bfloat16_tEfNS_4arch4Sm90ELb0ELb0ELb1ELb0ELb0ELb0ELb1ELb1ELi2ELi1ELi1ELi1ELb0EEENS1_21CollectiveEpilogueBwdISD_SE_SG_Li256ELb0ELb1ELi2EEENS1_19SingleTileSchedulerILb0ELb0ELb0ELi80EEEEEEEEEvNT_6ParamsE --------------------------
	.section	.nv.info._ZN7cutlass13device_kernelIN5flash11enable_sm90INS1_16FlashAttnBwdSm90INS1_25CollectiveMainloopBwdSm90ILi2ELi1ELi1EN4cute5tupleIJNS5_1CILi1EEES8_S8_EEENS6_IJNS7_ILi64EEENS7_ILi80EEENS7_ILi256EEEEEENS_10bfloat16_tEfNS_4arch4Sm90ELb0ELb0ELb1ELb0ELb0ELb0ELb1ELb1ELi2ELi1ELi1ELi1ELb0EEENS1_21CollectiveEpilogueBwdISD_SE_SG_Li256ELb0ELb1ELi2EEENS1_19SingleTileSchedulerILb0ELb0ELb0ELi80EEEEEEEEEvNT_6ParamsE,"",@"SHT_CUDA_INFO"
	.sectionflags	@""
	.align	4


	//----- nvinfo : EIATTR_CUDA_API_VERSION
	.align		4
        /*0000*/ 	.byte	0x04, 0x37
        /*0002*/ 	.short	(.L_180 - .L_179)
.L_179:
        /*0004*/ 	.word	0x00000082


	//----- nvinfo : EIATTR_KPARAM_INFO
	.align		4
.L_180:
        /*0008*/ 	.byte	0x04, 0x17
        /*000a*/ 	.short	(.L_182 - .L_181)
.L_181:
        /*000c*/ 	.word	0x00000000
        /*0010*/ 	.short	0x0000
        /*0012*/ 	.short	0x0000
        /*0014*/ 	.byte	0x00, 0xf0, 0x01, 0x24


	//----- nvinfo : EIATTR_SPARSE_MMA_MASK
	.align		4
.L_182:
        /*0018*/ 	.byte	0x03, 0x50
        /*001a*/ 	.short	0x0000


	//----- nvinfo : EIATTR_MAXREG_COUNT
	.align		4
        /*001c*/ 	.byte	0x03, 0x1b
        /*001e*/ 	.short	0x00a8


	//----- nvinfo : EIATTR_MERCURY_ISA_VERSION
	.align		4
        /*0020*/ 	.byte	0x03, 0x5f
        /*0022*/ 	.short	0x0101


	//----- nvinfo : EIATTR_VRC_CTA_INIT_COUNT
	.align		4
        /*0024*/ 	.byte	0x02, 0x4a
	.zero		1
	.zero		1


	//----- nvinfo : EIATTR_EXIT_INSTR_OFFSETS
	.align		4
        /*0028*/ 	.byte	0x04, 0x1c
        /*002a*/ 	.short	(.L_184 - .L_183)


	//   ....[0]....
.L_183:
        /*002c*/ 	.word	0x00000010


	//----- nvinfo : EIATTR_MAX_THREADS
	.align		4
.L_184:
        /*0030*/ 	.byte	0x04, 0x05
        /*0032*/ 	.short	(.L_186 - .L_185)
.L_185:
        /*0034*/ 	.word	0x00000180
        /*0038*/ 	.word	0x00000001
        /*003c*/ 	.word	0x00000001


	//----- nvinfo : EIATTR_CBANK_PARAM_SIZE
	.align		4
.L_186:
        /*0040*/ 	.byte	0x03, 0x19
        /*0042*/ 	.short	0x0900


	//----- nvinfo : EIATTR_PARAM_CBANK
	.align		4
        /*0044*/ 	.byte	0x04, 0x0a
        /*0046*/ 	.short	(.L_188 - .L_187)
	.align		4
.L_187:
        /*0048*/ 	.word	index@(.nv.constant0._ZN7cutlass13device_kernelIN5flash11enable_sm90INS1_16FlashAttnBwdSm90INS1_25CollectiveMainloopBwdSm90ILi2ELi1ELi1EN4cute5tupleIJNS5_1CILi1EEES8_S8_EEENS6_IJNS7_ILi64EEENS7_ILi80EEENS7_ILi256EEEEEENS_10bfloat16_tEfNS_4arch4Sm90ELb0ELb0ELb1ELb0ELb0ELb0ELb1ELb1ELi2ELi1ELi1ELi1ELb0EEENS1_21CollectiveEpilogueBwdISD_SE_SG_Li256ELb0ELb1ELi2EEENS1_19SingleTileSchedulerILb0ELb0ELb0ELi80EEEEEEEEEvNT_6ParamsE)
        /*004c*/ 	.short	0x0380
        /*004e*/ 	.short	0x0900


	//----- nvinfo : EIATTR_SW_WAR
	.align		4
.L_188:
        /*0050*/ 	.byte	0x04, 0x36
        /*0052*/ 	.short	(.L_190 - .L_189)
.L_189:
        /*0054*/ 	.word	0x00000008
.L_190:


//--------------------- .nv.info._ZN7cutlass13device_kernelIN5flash11enable_sm90INS1_16FlashAttnBwdSm90INS1_25CollectiveMainloopBwdSm90ILi2ELi1ELi1EN4cute5tupleIJNS5_1CILi1EEES8_S8_EEENS6_IJNS7_ILi64EEENS7_ILi80EEENS7_ILi256EEEEEENS_10bfloat16_tEfNS_4arch4Sm90ELb0ELb0ELb1ELb0ELb0ELb0ELb1ELb1ELi2ELi1ELi1ELi1ELb0EEENS1_24CollectiveEpilogueBwdGQAISD_fSG_Li256ELb0ELb0EEENS1_19SingleTileSchedulerILb0ELb0ELb0ELi80EEEEEEEEEvNT_6ParamsE --------------------------
	.section	.nv.info._ZN7cutlass13device_kernelIN5flash11enable_sm90INS1_16FlashAttnBwdSm90INS1_25CollectiveMainloopBwdSm90ILi2ELi1ELi1EN4cute5tupleIJNS5_1CILi1EEES8_S8_EEENS6_IJNS7_ILi64EEENS7_ILi80EEENS7_ILi256EEEEEENS_10bfloat16_tEfNS_4arch4Sm90ELb0ELb0ELb1ELb0ELb0ELb0ELb1ELb1ELi2ELi1ELi1ELi1ELb0EEENS1_24CollectiveEpilogueBwdGQAISD_fSG_Li256ELb0ELb0EEENS1_19SingleTileSchedulerILb0ELb0ELb0ELi80EEEEEEEEEvNT_6ParamsE,"",@"SHT_CUDA_INFO"
	.sectionflags	@""
	.align	4


	//----- nvinfo : EIATTR_CUDA_API_VERSION
	.align		4
        /*0000*/ 	.byte	0x04, 0x37
        /*0002*/ 	.short	(.L_192 - .L_191)
.L_191:
        /*0004*/ 	.word	0x00000082


	//----- nvinfo : EIATTR_KPARAM_INFO
	.align		4
.L_192:
        /*0008*/ 	.byte	0x04, 0x17
        /*000a*/ 	.short	(.L_194 - .L_193)
.L_193:
        /*000c*/ 	.word	0x00000000
        /*0010*/ 	.short	0x0000
        /*0012*/ 	.short	0x0000
        /*0014*/ 	.byte	0x00, 0xf0, 0x01, 0x1a


	//----- nvinfo : EIATTR_SPARSE_MMA_MASK
	.align		4
.L_194:
        /*0018*/ 	.byte	0x03, 0x50
        /*001a*/ 	.short	0x0000


	//----- nvinfo : EIATTR_MAXREG_COUNT
	.align		4
        /*001c*/ 	.byte	0x03, 0x1b
        /*001e*/ 	.short	0x00a8


	//----- nvinfo : EIATTR_MERCURY_ISA_VERSION
	.align		4
        /*0020*/ 	.byte	0x03, 0x5f
        /*0022*/ 	.short	0x0101


	//----- nvinfo : EIATTR_VRC_CTA_INIT_COUNT
	.align		4
        /*0024*/ 	.byte	0x02, 0x4a
	.zero		1
	.zero		1


	//----- nvinfo : EIATTR_EXIT_INSTR_OFFSETS
	.align		4
        /*0028*/ 	.byte	0x04, 0x1c
        /*002a*/ 	.short	(.L_196 - .L_195)


	//   ....[0]....
.L_195:
        /*002c*/ 	.word	0x00000010


	//----- nvinfo : EIATTR_MAX_THREADS
	.align		4
.L_196:
        /*0030*/ 	.byte	0x04, 0x05
        /*0032*/ 	.short	(.L_198 - .L_197)
.L_197:
        /*0034*/ 	.word	0x00000180
        /*0038*/ 	.word	0x00000001
        /*003c*/ 	.word	0x00000001


	//----- nvinfo : EIATTR_CBANK_PARAM_SIZE
	.align		4
.L_198:
        /*0040*/ 	.byte	0x03, 0x19
        /*0042*/ 	.short	0x0680


	//----- nvinfo : EIATTR_PARAM_CBANK
	.align		4
        /*0044*/ 	.byte	0x04, 0x0a
        /*0046*/ 	.short	(.L_200 - .L_199)
	.align		4
.L_199:
        /*0048*/ 	.word	index@(.nv.constant0._ZN7cutlass13device_kernelIN5flash11enable_sm90INS1_16FlashAttnBwdSm90INS1_25CollectiveMainloopBwdSm90ILi2ELi1ELi1EN4cute5tupleIJNS5_1CILi1EEES8_S8_EEENS6_IJNS7_ILi64EEENS7_ILi80EEENS7_ILi256EEEEEENS_10bfloat16_tEfNS_4arch4Sm90ELb0ELb0ELb1ELb0ELb0ELb0ELb1ELb1ELi2ELi1ELi1ELi1ELb0EEENS1_24CollectiveEpilogueBwdGQAISD_fSG_Li256ELb0ELb0EEENS1_19SingleTileSchedulerILb0ELb0ELb0ELi80EEEEEEEEEvNT_6ParamsE)
        /*004c*/ 	.short	0x0380
        /*004e*/ 	.short	0x0680


	//----- nvinfo : EIATTR_SW_WAR
	.align		4
.L_200:
        /*0050*/ 	.byte	0x04, 0x36
        /*0052*/ 	.short	(.L_202 - .L_201)
.L_201:
        /*0054*/ 	.word	0x00000008
.L_202:


//--------------------- .nv.info._ZN7cutlass13device_kernelIN5flash11enable_sm90INS1_16FlashAttnBwdSm90INS1_25CollectiveMainloopBwdSm90ILi2ELi1ELi1EN4cute5tupleIJNS5_1CILi1EEES8_S8_EEENS6_IJNS7_ILi64EEENS7_ILi80EEENS7_ILi256EEEEEENS_10bfloat16_tEfNS_4arch4Sm90ELb0ELb0ELb1ELb1ELb0ELb0ELb1ELb1ELi2ELi1ELi1ELi1ELb0EEENS1_21CollectiveEpilogueBwdISD_SE_SG_Li256ELb1ELb1ELi2EEENS1_19SingleTileSchedulerILb1ELb0ELb0ELi80EEEEEEEEEvNT_6ParamsE --------------------------
	.section	.nv.info._ZN7cutlass13device_kernelIN5flash11enable_sm90INS1_16FlashAttnBwdSm90INS1_25CollectiveMainloopBwdSm90ILi2ELi1ELi1EN4cute5tupleIJNS5_1CILi1EEES8_S8_EEENS6_IJNS7_ILi64EEENS7_ILi80EEENS7_ILi256EEEEEENS_10bfloat16_tEfNS_4arch4Sm90ELb0ELb0ELb1ELb1ELb0ELb0ELb1ELb1ELi2ELi1ELi1ELi1ELb0EEENS1_21CollectiveEpilogueBwdISD_SE_SG_Li256ELb1ELb1ELi2EEENS1_19SingleTileSchedulerILb1ELb0ELb0ELi80EEEEEEEEEvNT_6ParamsE,"",@"SHT_CUDA_INFO"
	.sectionflags	@""
	.align	4


	//----- nvinfo : EIATTR_CUDA_API_VERSION
	.align		4
        /*0000*/ 	.byte	0x04, 0x37
        /*0002*/ 	.short	(.L_204 - .L_203)
.L_203:
        /*0004*/ 	.word	0x00000082


	//----- nvinfo : EIATTR_KPARAM_INFO
	.align		4
.L_204:
        /*0008*/ 	.byte	0x04, 0x17
        /*000a*/ 	.short	(.L_206 - .L_205)
.L_205:
        /*000c*/ 	.word	0x00000000
        /*0010*/ 	.short	0x0000
        /*0012*/ 	.short	0x0000
        /*0014*/ 	.byte	0x00, 0xf0, 0x01, 0x1a


	//----- nvinfo : EIATTR_SPARSE_MMA_MASK
	.align		4
.L_206:
        /*0018*/ 	.byte	0x03, 0x50
        /*001a*/ 	.short	0x0000


	//----- nvinfo : EIATTR_MAXREG_COUNT
	.align		4
        /*001c*/ 	.byte	0x03, 0x1b
        /*001e*/ 	.short	0x00a8


	//----- nvinfo : EIATTR_MERCURY_ISA_VERSION
	.align		4
        /*0020*/ 	.byte	0x03, 0x5f
        /*0022*/ 	.short	0x0101


	//----- nvinfo : EIATTR_VRC_CTA_INIT_COUNT
	.align		4
        /*0024*/ 	.byte	0x02, 0x4a
	.zero		1
	.zero		1


	//----- nvinfo : EIATTR_EXIT_INSTR_OFFSETS
	.align		4
        /*0028*/ 	.byte	0x04, 0x1c
        /*002a*/ 	.short	(.L_208 - .L_207)


	//   ....[0]....
.L_207:
        /*002c*/ 	.word	0x00000010


	//----- nvinfo : EIATTR_MAX_THREADS
	.align		4
.L_208:
        /*0030*/ 	.byte	0x04, 0x05
        /*0032*/ 	.short	(.L_210 - .L_209)
.L_209:
        /*0034*/ 	.word	0x00000180
        /*0038*/ 	.word	0x00000001
        /*003c*/ 	.word	0x00000001


	//----- nvinfo : EIATTR_CBANK_PARAM_SIZE
	.align		4
.L_210:
        /*0040*/ 	.byte	0x03, 0x19
        /*0042*/ 	.short	0x0680


	//----- nvinfo : EIATTR_PARAM_CBANK
	.align		4
        /*0044*/ 	.byte	0x04, 0x0a
        /*0046*/ 	.short	(.L_212 - .L_211)
	.align		4
.L_211:
        /*0048*/ 	.word	index@(.nv.constant0._ZN7cutlass13device_kernelIN5flash11enable_sm90INS1_16FlashAttnBwdSm90INS1_25CollectiveMainloopBwdSm90ILi2ELi1ELi1EN4cute5tupleIJNS5_1CILi1EEES8_S8_EEENS6_IJNS7_ILi64EEENS7_ILi80EEENS7_ILi256EEEEEENS_10bfloat16_tEfNS_4arch4Sm90ELb0ELb0ELb1ELb1ELb0ELb0ELb1ELb1ELi2ELi1ELi1ELi1ELb0EEENS1_21CollectiveEpilogueBwdISD_SE_SG_Li256ELb1ELb1ELi2EEENS1_19SingleTileSchedulerILb1ELb0ELb0ELi80EEEEEEEEEvNT_6ParamsE)
        /*004c*/ 	.short	0x0380
        /*004e*/ 	.short	0x0680


	//----- nvinfo : EIATTR_SW_WAR
	.align		4
.L_212:
        /*0050*/ 	.byte	0x04, 0x36
        /*0052*/ 	.short	(.L_214 - .L_213)
.L_213:
        /*0054*/ 	.word	0x00000008
.L_214:


//--------------------- .nv.info._ZN7cutlass13device_kernelIN5flash11enable_sm90INS1_16FlashAttnBwdSm90INS1_25CollectiveMainloopBwdSm90ILi2ELi1ELi1EN4cute5tupleIJNS5_1CILi1EEES8_S8_EEENS6_IJNS7_ILi64EEENS7_ILi80EEENS7_ILi256EEEEEENS_10bfloat16_tEfNS_4arch4Sm90ELb0ELb0ELb1ELb1ELb0ELb0ELb1ELb1ELi2ELi1ELi1ELi1ELb0EEENS1_24CollectiveEpilogueBwdGQAISD_fSG_Li256ELb1ELb0EEENS1_19SingleTileSchedulerILb1ELb0ELb0ELi80EEEEEEEEEvNT_6ParamsE --------------------------
	.section	.nv.info._ZN7cutlass13device_kernelIN5flash11enable_sm90INS1_16FlashAttnBwdSm90INS1_25CollectiveMainloopBwdSm90ILi2ELi1ELi1EN4cute5tupleIJNS5_1CILi1EEES8_S8_EEENS6_IJNS7_ILi64EEENS7_ILi80EEENS7_ILi256EEEEEENS_10bfloat16_tEfNS_4arch4Sm90ELb0ELb0ELb1ELb1ELb0ELb0ELb1ELb1ELi2ELi1ELi1ELi1ELb0EEENS1_24CollectiveEpilogueBwdGQAISD_fSG_Li256ELb1ELb0EEENS1_19SingleTileSchedulerILb1ELb0ELb0ELi80EEEEEEEEEvNT_6ParamsE,"",@"SHT_CUDA_INFO"
	.sectionflags	@""
	.align	4


	//----- nvinfo : EIATTR_CUDA_API_VERSION
	.align		4
        /*0000*/ 	.byte	0x04, 0x37
        /*0002*/ 	.short	(.L_216 - .L_215)
.L_215:
        /*0004*/ 	.word	0x00000082


	//----- nvinfo : EIATTR_KPARAM_INFO
	.align		4
.L_216:
        /*0008*/ 	.byte	0x04, 0x17
        /*000a*/ 	.short	(.L_218 - .L_217)
.L_217:
        /*000c*/ 	.word	0x00000000
        /*0010*/ 	.short	0x0000
        /*0012*/ 	.short	0x0000
        /*0014*/ 	.byte	0x00, 0xf0, 0x01, 0x1a


	//----- nvinfo : EIATTR_SPARSE_MMA_MASK
	.align		4
.L_218:
        /*0018*/ 	.byte	0x03, 0x50
        /*001a*/ 	.short	0x0000


	//----- nvinfo : EIATTR_MAXREG_COUNT
	.align		4
        /*001c*/ 	.byte	0x03, 0x1b
        /*001e*/ 	.short	0x00a8


	//----- nvinfo : EIATTR_MERCURY_ISA_VERSION
	.align		4
        /*0020*/ 	.byte	0x03, 0x5f
        /*0022*/ 	.short	0x0101


	//----- nvinfo : EIATTR_VRC_CTA_INIT_COUNT
	.align		4
        /*0024*/ 	.byte	0x02, 0x4a
	.zero		1
	.zero		1


	//----- nvinfo : EIATTR_EXIT_INSTR_OFFSETS
	.align		4
        /*0028*/ 	.byte	0x04, 0x1c
        /*002a*/ 	.short	(.L_220 - .L_219)


	//   ....[0]....
.L_219:
        /*002c*/ 	.word	0x00000010


	//----- nvinfo : EIATTR_MAX_THREADS
	.align		4
.L_220:
        /*0030*/ 	.byte	0x04, 0x05
        /*0032*/ 	.short	(.L_222 - .L_221)
.L_221:
        /*0034*/ 	.word	0x00000180
        /*0038*/ 	.word	0x00000001
        /*003c*/ 	.word	0x00000001


	//----- nvinfo : EIATTR_CBANK_PARAM_SIZE
	.align		4
.L_222:
        /*0040*/ 	.byte	0x03, 0x19
        /*0042*/ 	.short	0x0680


	//----- nvinfo : EIATTR_PARAM_CBANK
	.align		4
        /*0044*/ 	.byte	0x04, 0x0a
        /*0046*/ 	.short	(.L_224 - .L_223)
	.align		4
.L_223:
        /*0048*/ 	.word	index@(.nv.constant0._ZN7cutlass13device_kernelIN5flash11enable_sm90INS1_16FlashAttnBwdSm90INS1_25CollectiveMainloopBwdSm90ILi2ELi1ELi1EN4cute5tupleIJNS5_1CILi1EEES8_S8_EEENS6_IJNS7_ILi64EEENS7_ILi80EEENS7_ILi256EEEEEENS_10bfloat16_tEfNS_4arch4Sm90ELb0ELb0ELb1ELb1ELb0ELb0ELb1ELb1ELi2ELi1ELi1ELi1ELb0EEENS1_24CollectiveEpilogueBwdGQAISD_fSG_Li256ELb1ELb0EEENS1_19SingleTileSchedulerILb1ELb0ELb0ELi80EEEEEEEEEvNT_6ParamsE)
        /*004c*/ 	.short	0x0380
        /*004e*/ 	.short	0x0680


	//----- nvinfo : EIATTR_SW_WAR
	.align		4
.L_224:
        /*0050*/ 	.byte	0x04, 0x36
        /*0052*/ 	.short	(.L_226 - .L_225)
.L_225:
        /*0054*/ 	.word	0x00000008
.L_226:


//--------------------- .nv.info._ZN7cutlass13device_kernelIN5flash11enable_sm90INS1_16FlashAttnBwdSm90INS1_25CollectiveMainloopBwdSm90ILi2ELi1ELi1EN4cute5tupleIJNS5_1CILi1EEES8_S8_EEENS6_IJNS7_ILi64EEENS7_ILi80EEENS7_ILi256EEEEEENS_10bfloat16_tEfNS_4arch4Sm90ELb0ELb1ELb1ELb0ELb0ELb0ELb1ELb1ELi2ELi1ELi1ELi1ELb0EEENS1_21CollectiveEpilogueBwdISD_SE_SG_Li256ELb0ELb1ELi2EEENS1_19SingleTileSchedulerILb0ELb0ELb0ELi80EEEEEEEEEvNT_6ParamsE --------------------------
	.section	.nv.info._ZN7cutlass13device_kernelIN5flash11enable_sm90INS1_16FlashAttnBwdSm90INS1_25CollectiveMainloopBwdSm90ILi2ELi1ELi1EN4cute5tupleIJNS5_1CILi1EEES8_S8_EEENS6_IJNS7_ILi64EEENS7_ILi80EEENS7_ILi256EEEEEENS_10bfloat16_tEfNS_4arch4Sm90ELb0ELb1ELb1ELb0ELb0ELb0ELb1ELb1ELi2ELi1ELi1ELi1ELb0EEENS1_21CollectiveEpilogueBwdISD_SE_SG_Li256ELb0ELb1ELi2EEENS1_19SingleTileSchedulerILb0ELb0ELb0ELi80EEEEEEEEEvNT_6ParamsE,"",@"SHT_CUDA_INFO"
	.sectionflags	@""
	.align	4


	//----- nvinfo : EIATTR_CUDA_API_VERSION
	.align		4
        /*0000*/ 	.byte	0x04, 0x37
        /*0002*/ 	.short	(.L_228 - .L_227)
.L_227:
        /*0004*/ 	.word	0x00000082


	//----- nvinfo : EIATTR_KPARAM_INFO
	.align		4
.L_228:
        /*0008*/ 	.byte	0x04, 0x17
        /*000a*/ 	.short	(.L_230 - .L_229)
.L_229:
        /*000c*/ 	.word	0x00000000
        /*0010*/ 	.short	0x0000
        /*0012*/ 	.short	0x0000
        /*0014*/ 	.byte	0x00, 0xf0, 0x01, 0x24


	//----- nvinfo : EIATTR_SPARSE_MMA_MASK
	.align		4
.L_230:
        /*0018*/ 	.byte	0x03, 0x50
        /*001a*/ 	.short	0x0000


	//----- nvinfo : EIATTR_MAXREG_COUNT
	.align		4
        /*001c*/ 	.byte	0x03, 0x1b
        /*001e*/ 	.short	0x00a8


	//----- nvinfo : EIATTR_MERCURY_ISA_VERSION
	.align		4
        /*0020*/ 	.byte	0x03, 0x5f
        /*0022*/ 	.short	0x0101


	//----- nvinfo : EIATTR_VRC_CTA_INIT_COUNT
	.align		4
        /*0024*/ 	.byte	0x02, 0x4a
	.zero		1
	.zero		1


	//----- nvinfo : EIATTR_EXIT_INSTR_OFFSETS
	.align		4
        /*0028*/ 	.byte	0x04, 0x1c
        /*002a*/ 	.short	(.L_232 - .L_231)


	//   ....[0]....
.L_231:
        /*002c*/ 	.word	0x00000010


	//----- nvinfo : EIATTR_MAX_THREADS
	.align		4
.L_232:
        /*0030*/ 	.byte	0x04, 0x05
        /*0032*/ 	.short	(.L_234 - .L_233)
.L_233:
        /*0034*/ 	.word	0x00000180
        /*0038*/ 	.word	0x00000001
        /*003c*/ 	.word	0x00000001


	//----- nvinfo : EIATTR_CBANK_PARAM_SIZE
	.align		4
.L_234:
        /*0040*/ 	.byte	0x03, 0x19
        /*0042*/ 	.short	0x0900


	//----- nvinfo : EIATTR_PARAM_CBANK
	.align		4
        /*0044*/ 	.byte	0x04, 0x0a
        /*0046*/ 	.short	(.L_236 - .L_235)
	.align		4
.L_235:
        /*0048*/ 	.word	index@(.nv.constant0._ZN7cutlass13device_kernelIN5flash11enable_sm90INS1_16FlashAttnBwdSm90INS1_25CollectiveMainloopBwdSm90ILi2ELi1ELi1EN4cute5tupleIJNS5_1CILi1EEES8_S8_EEENS6_IJNS7_ILi64EEENS7_ILi80EEENS7_ILi256EEEEEENS_10bfloat16_tEfNS_4arch4Sm90ELb0ELb1ELb1ELb0ELb0ELb0ELb1ELb1ELi2ELi1ELi1ELi1ELb0EEENS1_21CollectiveEpilogueBwdISD_SE_SG_Li256ELb0ELb1ELi2EEENS1_19SingleTileSchedulerILb0ELb0ELb0ELi80EEEEEEEEEvNT_6ParamsE)
        /*004c*/ 	.short	0x0380
        /*004e*/ 	.short	0x0900


	//----- nvinfo : EIATTR_SW_WAR
	.align		4
.L_236:
        /*0050*/ 	.byte	0x04, 0x36
        /*0052*/ 	.short	(.L_238 - .L_237)
.L_237:
        /*0054*/ 	.word	0x00000008
.L_238:


//--------------------- .nv.info._ZN7cutlass13device_kernelIN5flash11enable_sm90INS1_16FlashAttnBwdSm90INS1_25CollectiveMainloopBwdSm90ILi2ELi1ELi1EN4cute5tupleIJNS5_1CILi1EEES8_S8_EEENS6_IJNS7_ILi64EEENS7_ILi80EEENS7_ILi256EEEEEENS_10bfloat16_tEfNS_4arch4Sm90ELb0ELb1ELb1ELb0ELb0ELb0ELb1ELb1ELi2ELi1ELi1ELi1ELb0EEENS1_24CollectiveEpilogueBwdGQAISD_fSG_Li256ELb0ELb0EEENS1_19SingleTileSchedulerILb0ELb0ELb0ELi80EEEEEEEEEvNT_6ParamsE --------------------------
	.section	.nv.info._ZN7cutlass13device_kernelIN5flash11enable_sm90INS1_16FlashAttnBwdSm90INS1_25CollectiveMainloopBwdSm90ILi2ELi1ELi1EN4cute5tupleIJNS5_1CILi1EEES8_S8_EEENS6_IJNS7_ILi64EEENS7_ILi80EEENS7_ILi256EEEEEENS_10bfloat16_tEfNS_4arch4Sm90ELb0ELb1ELb1ELb0ELb0ELb0ELb1ELb1ELi2ELi1ELi1ELi1ELb0EEENS1_24CollectiveEpilogueBwdGQAISD_fSG_Li256ELb0ELb0EEENS1_19SingleTileSchedulerILb0ELb0ELb0ELi80EEEEEEEEEvNT_6ParamsE,"",@"SHT_CUDA_INFO"
	.sectionflags	@""
	.align	4


	//----- nvinfo : EIATTR_CUDA_API_VERSION
	.align		4
        /*0000*/ 	.byte	0x04, 0x37
        /*0002*/ 	.short	(.L_240 - .L_239)
.L_239:
        /*0004*/ 	.word	0x00000082


	//----- nvinfo : EIATTR_KPARAM_INFO
	.align		4
.L_240:
        /*0008*/ 	.byte	0x04, 0x17
        /*000a*/ 	.short	(.L_242 - .L_241)
.L_241:
        /*000c*/ 	.word	0x00000000
        /*0010*/ 	.short	0x0000
        /*0012*/ 	.short	0x0000
        /*0014*/ 	.byte	0x00, 0xf0, 0x01, 0x1a


	//----- nvinfo : EIATTR_SPARSE_MMA_MASK
	.align		4
.L_242:
        /*0018*/ 	.byte	0x03, 0x50
        /*001a*/ 	.short	0x0000


	//----- nvinfo : EIATTR_MAXREG_COUNT
	.align		4
        /*001c*/ 	.byte	0x03, 0x1b
        /*001e*/ 	.short	0x00a8


	//----- nvinfo : EIATTR_MERCURY_ISA_VERSION
	.align		4
        /*0020*/ 	.byte	0x03, 0x5f
        /*0022*/ 	.short	0x0101


	//----- nvinfo : EIATTR_VRC_CTA_INIT_COUNT
	.align		4
        /*0024*/ 	.byte	0x02, 0x4a
	.zero		1
	.zero		1


	//----- nvinfo : EIATTR_EXIT_INSTR_OFFSETS
	.align		4
        /*0028*/ 	.byte	0x04, 0x1c
        /*002a*/ 	.short	(.L_244 - .L_243)


	//   ....[0]....
.L_243:
        /*002c*/ 	.word	0x00000010


	//----- nvinfo : EIATTR_MAX_THREADS
	.align		4
.L_244:
        /*0030*/ 	.byte	0x04, 0x05
        /*0032*/ 	.short	(.L_246 - .L_245)
.L_245:
        /*0034*/ 	.word	0x00000180
        /*0038*/ 	.word	0x00000001
        /*003c*/ 	.word	0x00000001


	//----- nvinfo : EIATTR_CBANK_PARAM_SIZE
	.align		4
.L_246:
        /*0040*/ 	.byte	0x03, 0x19
        /*0042*/ 	.short	0x0680


	//----- nvinfo : EIATTR_PARAM_CBANK
	.align		4
        /*0044*/ 	.byte	0x04, 0x0a
        /*0046*/ 	.short	(.L_248 - .L_247)
	.align		4
.L_247:
        /*0048*/ 	.word	index@(.nv.constant0._ZN7cutlass13device_kernelIN5flash11enable_sm90INS1_16FlashAttnBwdSm90INS1_25CollectiveMainloopBwdSm90ILi2ELi1ELi1EN4cute5tupleIJNS5_1CILi1EEES8_S8_EEENS6_IJNS7_ILi64EEENS7_ILi80EEENS7_ILi256EEEEEENS_10bfloat16_tEfNS_4arch4Sm90ELb0ELb1ELb1ELb0ELb0ELb0ELb1ELb1ELi2ELi1ELi1ELi1ELb0EEENS1_24CollectiveEpilogueBwdGQAISD_fSG_Li256ELb0ELb0EEENS1_19SingleTileSchedulerILb0ELb0ELb0ELi80EEEEEEEEEvNT_6ParamsE)
        /*004c*/ 	.short	0x0380
        /*004e*/ 	.short	0x0680


	//----- nvinfo : EIATTR_SW_WAR
	.align		4
.L_248:
        /*0050*/ 	.byte	0x04, 0x36
        /*0052*/ 	.short	(.L_250 - .L_249)
.L_249:
        /*0054*/ 	.word	0x00000008
.L_250:


//--------------------- .nv.info._ZN7cutlass13device_kernelIN5flash11enable_sm90INS1_16FlashAttnBwdSm90INS1_25CollectiveMainloopBwdSm90ILi2ELi1ELi1EN4cute5tupleIJNS5_1CILi1EEES8_S8_EEENS6_IJNS7_ILi64EEENS7_ILi80EEENS7_ILi256EEEEEENS_10bfloat16_tEfNS_4arch4Sm90ELb0ELb1ELb1ELb1ELb0ELb0ELb1ELb1ELi2ELi1ELi1ELi1ELb0EEENS1_21CollectiveEpilogueBwdISD_SE_SG_Li256ELb1ELb1ELi2EEENS1_19SingleTileSchedulerILb1ELb0ELb0ELi80EEEEEEEEEvNT_6ParamsE --------------------------
	.section	.nv.info._ZN7cutlass13device_kernelIN5flash11enable_sm90INS1_16FlashAttnBwdSm90INS1_25CollectiveMainloopBwdSm90ILi2ELi1ELi1EN4cute5tupleIJNS5_1CILi1EEES8_S8_EEENS6_IJNS7_ILi64EEENS7_ILi80EEENS7_ILi256EEEEEENS_10bfloat16_tEfNS_4arch4Sm90ELb0ELb1ELb1ELb1ELb0ELb0ELb1ELb1ELi2ELi1ELi1ELi1ELb0EEENS1_21CollectiveEpilogueBwdISD_SE_SG_Li256ELb1ELb1ELi2EEENS1_19SingleTileSchedulerILb1ELb0ELb0ELi80EEEEEEEEEvNT_6ParamsE,"",@"SHT_CUDA_INFO"
	.sectionflags	@""
	.align	4


	//----- nvinfo : EIATTR_CUDA_API_VERSION
	.align		4
        /*0000*/ 	.byte	0x04, 0x37
        /*0002*/ 	.short	(.L_252 - .L_251)
.L_251:
        /*0004*/ 	.word	0x00000082


	//----- nvinfo : EIATTR_KPARAM_INFO
	.align		4
.L_252:
        /*0008*/ 	.byte	0x04, 0x17
        /*000a*/ 	.short	(.L_254 - .L_253)
.L_253:
        /*000c*/ 	.word	0x00000000
        /*0010*/ 	.short	0x0000
        /*0012*/ 	.short	0x0000
        /*0014*/ 	.byte	0x00, 0xf0, 0x01, 0x1a


	//----- nvinfo : EIATTR_SPARSE_MMA_MASK
	.align		4
.L_254:
        /*0018*/ 	.byte	0x03, 0x50
        /*001a*/ 	.short	0x0000


	//----- nvinfo : EIATTR_MAXREG_COUNT
	.align		4
        /*001c*/ 	.byte	0x03, 0x1b
        /*001e*/ 	.short	0x00a8


	//----- nvinfo : EIATTR_MERCURY_ISA_VERSION
	.align		4
        /*0020*/ 	.byte	0x03, 0x5f
        /*0022*/ 	.short	0x0101


	//----- nvinfo : EIATTR_VRC_CTA_INIT_COUNT
	.align		4
        /*0024*/ 	.byte	0x02, 0x4a
	.zero		1
	.zero		1


	//----- nvinfo : EIATTR_EXIT_INSTR_OFFSETS
	.align		4
        /*0028*/ 	.byte	0x04, 0x1c
        /*002a*/ 	.short	(.L_256 - .L_255)


	//   ....[0]....
.L_255:
        /*002c*/ 	.word	0x00000010


	//----- nvinfo : EIATTR_MAX_THREADS
	.align		4
.L_256:
        /*0030*/ 	.byte	0x04, 0x05
        /*0032*/ 	.short	(.L_258 - .L_257)
.L_257:
        /*0034*/ 	.word	0x00000180
        /*0038*/ 	.word	0x00000001
        /*003c*/ 	.word	0x00000001


	//----- nvinfo : EIATTR_CBANK_PARAM_SIZE
	.align		4
.L_258:
        /*0040*/ 	.byte	0x03, 0x19
        /*0042*/ 	.short	0x0680


	//----- nvinfo : EIATTR_PARAM_CBANK
	.align		4
        /*0044*/ 	.byte	0x04, 0x0a
        /*0046*/ 	.short	(.L_260 - .L_259)
	.align		4
.L_259:
        /*0048*/ 	.word	index@(.nv.constant0._ZN7cutlass13device_kernelIN5flash11enable_sm90INS1_16FlashAttnBwdSm90INS1_25CollectiveMainloopBwdSm90ILi2ELi1ELi1EN4cute5tupleIJNS5_1CILi1EEES8_S8_EEENS6_IJNS7_ILi64EEENS7_ILi80EEENS7_ILi256EEEEEENS_10bfloat16_tEfNS_4arch4Sm90ELb0ELb1ELb1ELb1ELb0ELb0ELb1ELb1ELi2ELi1ELi1ELi1ELb0EEENS1_21CollectiveEpilogueBwdISD_SE_SG_Li256ELb1ELb1ELi2EEENS1_19SingleTileSchedulerILb1ELb0ELb0ELi80EEEEEEEEEvNT_6ParamsE)
        /*004c*/ 	.short	0x0380
        /*004e*/ 	.short	0x0680


	//----- nvinfo : EIATTR_SW_WAR
	.align		4
.L_260:
        /*0050*/ 	.byte	0x04, 0x36
        /*0052*/ 	.short	(.L_262 - .L_261)
.L_261:
        /*0054*/ 	.word	0x00000008
.L_262:


//--------------------- .nv.info._ZN7cutlass13device_kernelIN5flash11enable_sm90INS1_16FlashAttnBwdSm90INS1_25CollectiveMainloopBwdSm90ILi2ELi1ELi1EN4cute5tupleIJNS5_1CILi1EEES8_S8_EEENS6_IJNS7_ILi64EEENS7_ILi80EEENS7_ILi256EEEEEENS_10bfloat16_tEfNS_4arch4Sm90ELb0ELb1ELb1ELb1ELb0ELb0ELb1ELb1ELi2ELi1ELi1ELi1ELb0EEENS1_24CollectiveEpilogueBwdGQAISD_fSG_Li256ELb1ELb0EEENS1_19SingleTileSchedulerILb1ELb0ELb0ELi80EEEEEEEEEvNT_6ParamsE --------------------------
	.section	.nv.info._ZN7cutlass13device_kernelIN5flash11enable_sm90INS1_16FlashAttnBwdSm90INS1_25CollectiveMainloopBwdSm90ILi2ELi1ELi1EN4cute5tupleIJNS5_1CILi1EEES8_S8_EEENS6_IJNS7_ILi64EEENS7_ILi80EEENS7_ILi256EEEEEENS_10bfloat16_tEfNS_4arch4Sm90ELb0ELb1ELb1ELb1ELb0ELb0ELb1ELb1ELi2ELi1ELi1ELi1ELb0EEENS1_24CollectiveEpilogueBwdGQAISD_fSG_Li256ELb1ELb0EEENS1_19SingleTileSchedulerILb1ELb0ELb0ELi80EEEEEEEEEvNT_6ParamsE,"",@"SHT_CUDA_INFO"
	.sectionflags	@""
	.align	4


	//----- nvinfo : EIATTR_CUDA_API_VERSION
	.align		4
        /*0000*/ 	.byte	0x04, 0x37
        /*0002*/ 	.short	(.L_264 - .L_263)
.L_263:
        /*0004*/ 	.word	0x00000082


	//----- nvinfo : EIATTR_KPARAM_INFO
	.align		4
.L_264:
        /*0008*/ 	.byte	0x04, 0x17
        /*000a*/ 	.short	(.L_266 - .L_265)
.L_265:
        /*000c*/ 	.word	0x00000000
        /*0010*/ 	.short	0x0000
        /*0012*/ 	.short	0x0000
        /*0014*/ 	.byte	0x00, 0xf0, 0x01, 0x1a


	//----- nvinfo : EIATTR_SPARSE_MMA_MASK
	.align		4
.L_266:
        /*0018*/ 	.byte	0x03, 0x50
        /*001a*/ 	.short	0x0000


	//----- nvinfo : EIATTR_MAXREG_COUNT
	.align		4
        /*001c*/ 	.byte	0x03, 0x1b
        /*001e*/ 	.short	0x00a8


	//----- nvinfo : EIATTR_MERCURY_ISA_VERSION
	.align		4
        /*0020*/ 	.byte	0x03, 0x5f
        /*0022*/ 	.short	0x0101


	//----- nvinfo : EIATTR_VRC_CTA_INIT_COUNT
	.align		4
        /*0024*/ 	.byte	0x02, 0x4a
	.zero		1
	.zero		1


	//----- nvinfo : EIATTR_EXIT_INSTR_OFFSETS
	.align		4
        /*0028*/ 	.byte	0x04, 0x1c
        /*002a*/ 	.short	(.L_268 - .L_267)


	//   ....[0]....
.L_267:
        /*002c*/ 	.word	0x00000010


	//----- nvinfo : EIATTR_MAX_THREADS
	.align		4
.L_268:
        /*0030*/ 	.byte	0x04, 0x05
        /*0032*/ 	.short	(.L_270 - .L_269)
.L_269:
        /*0034*/ 	.word	0x00000180
        /*0038*/ 	.word	0x00000001
        /*003c*/ 	.word	0x00000001


	//----- nvinfo : EIATTR_CBANK_PARAM_SIZE
	.align		4
.L_270:
        /*0040*/ 	.byte	0x03, 0x19
        /*0042*/ 	.short	0x0680


	//----- nvinfo : EIATTR_PARAM_CBANK
	.align		4
        /*0044*/ 	.byte	0x04, 0x0a
        /*0046*/ 	.short	(.L_272 - .L_271)
	.align		4
.L_271:
        /*0048*/ 	.word	index@(.nv.constant0._ZN7cutlass13device_kernelIN5flash11enable_sm90INS1_16FlashAttnBwdSm90INS1_25CollectiveMainloopBwdSm90ILi2ELi1ELi1EN4cute5tupleIJNS5_1CILi1EEES8_S8_EEENS6_IJNS7_ILi64EEENS7_ILi80EEENS7_ILi256EEEEEENS_10bfloat16_tEfNS_4arch4Sm90ELb0ELb1ELb1ELb1ELb0ELb0ELb1ELb1ELi2ELi1ELi1ELi1ELb0EEENS1_24CollectiveEpilogueBwdGQAISD_fSG_Li256ELb1ELb0EEENS1_19SingleTileSchedulerILb1ELb0ELb0ELi80EEEEEEEEEvNT_6ParamsE)
        /*004c*/ 	.short	0x0380
        /*004e*/ 	.short	0x0680


	//----- nvinfo : EIATTR_SW_WAR
	.align		4
.L_272:
        /*0050*/ 	.byte	0x04, 0x36
        /*0052*/ 	.short	(.L_274 - .L_273)
.L_273:
        /*0054*/ 	.word	0x00000008
.L_274:


//--------------------- .nv.info._ZN7cutlass13device_kernelIN5flash11enable_sm90INS1_16FlashAttnBwdSm90INS1_25CollectiveMainloopBwdSm90ILi2ELi1ELi1EN4cute5tupleIJNS5_1CILi1EEES8_S8_EEENS6_IJNS7_ILi64EEENS7_ILi80EEENS7_ILi256EEEEEENS_10bfloat16_tEfNS_4arch4Sm90ELb1ELb0ELb1ELb0ELb0ELb0ELb1ELb1ELi2ELi1ELi1ELi1ELb0EEENS1_21CollectiveEpilogueBwdISD_SE_SG_Li256ELb0ELb1ELi2EEENS1_25SingleTileBwdLPTSchedulerILb0ELi80ELb0EEEEEEEEEvNT_6ParamsE --------------------------
	.section	.nv.info._ZN7cutlass13device_kernelIN5flash11enable_sm90INS1_16FlashAttnBwdSm90INS1_25CollectiveMainloopBwdSm90ILi2ELi1ELi1EN4cute5tupleIJNS5_1CILi1EEES8_S8_EEENS6_IJNS7_ILi64EEENS7_ILi80EEENS7_ILi256EEEEEENS_10bfloat16_tEfNS_4arch4Sm90ELb1ELb0ELb1ELb0ELb0ELb0ELb1ELb1ELi2ELi1ELi1ELi1ELb0EEENS1_21CollectiveEpilogueBwdISD_SE_SG_Li256ELb0ELb1ELi2EEENS1_25SingleTileBwdLPTSchedulerILb0ELi80ELb0EEEEEEEEEvNT_6ParamsE,"",@"SHT_CUDA_INFO"
	.sectionflags	@""
	.align	4


	//----- nvinfo : EIATTR_CUDA_API_VERSION
	.align		4
        /*0000*/ 	.byte	0x04, 0x37
        /*0002*/ 	.short	(.L_276 - .L_275)
.L_275:
        /*0004*/ 	.word	0x00000082


	//----- nvinfo : EIATTR_KPARAM_INFO
	.align		4
.L_276:
        /*0008*/ 	.byte	0x04, 0x17
        /*000a*/ 	.short	(.L_278 - .L_277)
.L_277:
        /*000c*/ 	.word	0x00000000
        /*0010*/ 	.short	0x0000
        /*0012*/ 	.short	0x0000
        /*0014*/ 	.byte	0x00, 0xf0, 0x01, 0x24


	//----- nvinfo : EIATTR_SPARSE_MMA_MASK
	.align		4
.L_278:
        /*0018*/ 	.byte	0x03, 0x50
        /*001a*/ 	.short	0x0000


	//----- nvinfo : EIATTR_MAXREG_COUNT
	.align		4
        /*001c*/ 	.byte	0x03, 0x1b
        /*001e*/ 	.short	0x00a8


	//----- nvinfo : EIATTR_MERCURY_ISA_VERSION
	.align		4
        /*0020*/ 	.byte	0x03, 0x5f
        /*0022*/ 	.short	0x0101


	//----- nvinfo : EIATTR_VRC_CTA_INIT_COUNT
	.align		4
        /*0024*/ 	.byte	0x02, 0x4a
	.zero		1
	.zero		1


	//----- nvinfo : EIATTR_EXIT_INSTR_OFFSETS
	.align		4
        /*0028*/ 	.byte	0x04, 0x1c
        /*002a*/ 	.short	(.L_280 - .L_279)


	//   ....[0]....
.L_279:
        /*002c*/ 	.word	0x00000010


	//----- nvinfo : EIATTR_MAX_THREADS
	.align		4
.L_280:
        /*0030*/ 	.byte	0x04, 0x05
        /*0032*/ 	.short	(.L_282 - .L_281)
.L_281:
        /*0034*/ 	.word	0x00000180
        /*0038*/ 	.word	0x00000001
        /*003c*/ 	.word	0x00000001


	//----- nvinfo : EIATTR_CBANK_PARAM_SIZE
	.align		4
.L_282:
        /*0040*/ 	.byte	0x03, 0x19
        /*0042*/ 	.short	0x0900


	//----- nvinfo : EIATTR_PARAM_CBANK
	.align		4
        /*0044*/ 	.byte	0x04, 0x0a
        /*0046*/ 	.short	(.L_284 - .L_283)
	.align		4
.L_283:
        /*0048*/ 	.word	index@(.nv.constant0._ZN7cutlass13device_kernelIN5flash11enable_sm90INS1_16FlashAttnBwdSm90INS1_25CollectiveMainloopBwdSm90ILi2ELi1ELi1EN4cute5tupleIJNS5_1CILi1EEES8_S8_EEENS6_IJNS7_ILi64EEENS7_ILi80EEENS7_ILi256EEEEEENS_10bfloat16_tEfNS_4arch4Sm90ELb1ELb0ELb1ELb0ELb0ELb0ELb1ELb1ELi2ELi1ELi1ELi1ELb0EEENS1_21CollectiveEpilogueBwdISD_SE_SG_Li256ELb0ELb1ELi2EEENS1_25SingleTileBwdLPTSchedulerILb0ELi80ELb0EEEEEEEEEvNT_6ParamsE)
        /*004c*/ 	.short	0x0380
        /*004e*/ 	.short	0x0900


	//----- nvinfo : EIATTR_SW_WAR
	.align		4
.L_284:
        /*0050*/ 	.byte	0x04, 0x36
        /*0052*/ 	.short	(.L_286 - .L_285)
.L_285:
        /*0054*/ 	.word	0x00000008
.L_286:


//--------------------- .nv.info._ZN7cutlass13device_kernelIN5flash11enable_sm90INS1_16FlashAttnBwdSm90INS1_25CollectiveMainloopBwdSm90ILi2ELi1ELi1EN4cute5tupleIJNS5_1CILi1EEES8_S8_EEENS6_IJNS7_ILi64EEENS7_ILi80EEENS7_ILi256EEEEEENS_10bfloat16_tEfNS_4arch4Sm90ELb1ELb0ELb1ELb0ELb0ELb0ELb1ELb1ELi2ELi1ELi1ELi1ELb0EEENS1_24CollectiveEpilogueBwdGQAISD_fSG_Li256ELb0ELb0EEENS1_25SingleTileBwdLPTSchedulerILb0ELi80ELb0EEEEEEEEEvNT_6ParamsE --------------------------
	.section	.nv.info._ZN7cutlass13device_kernelIN5flash11enable_sm90INS1_16FlashAttnBwdSm90INS1_25CollectiveMainloopBwdSm90ILi2ELi1ELi1EN4cute5tupleIJNS5_1CILi1EEES8_S8_EEENS6_IJNS7_ILi64EEENS7_ILi80EEENS7_ILi256EEEEEENS_10bfloat16_tEfNS_4arch4Sm90ELb1ELb0ELb1ELb0ELb0ELb0ELb1ELb1ELi2ELi1ELi1ELi1ELb0EEENS1_24CollectiveEpilogueBwdGQAISD_fSG_Li256ELb0ELb0EEENS1_25SingleTileBwdLPTSchedulerILb0ELi80ELb0EEEEEEEEEvNT_6ParamsE,"",@"SHT_CUDA_INFO"
	.sectionflags	@""
	.align	4


	//----- nvinfo : EIATTR_CUDA_API_VERSION
	.align		4
        /*0000*/ 	.byte	0x04, 0x37
        /*0002*/ 	.short	(.L_288 - .L_287)
.L_287:
        /*0004*/ 	.word	0x00000082


	//----- nvinfo : EIATTR_KPARAM_INFO
	.align		4
.L_288:
        /*0008*/ 	.byte	0x04, 0x17
        /*000a*/ 	.short	(.L_290 - .L_289)
.L_289:
        /*000c*/ 	.word	0x00000000
        /*0010*/ 	.short	0x0000
        /*0012*/ 	.short	0x0000
        /*0014*/ 	.byte	0x00, 0xf0, 0x01, 0x1c


	//----- nvinfo : EIATTR_SPARSE_MMA_MASK
	.align		4
.L_290:
        /*0018*/ 	.byte	0x03, 0x50
        /*001a*/ 	.short	0x0000


	//----- nvinfo : EIATTR_MAXREG_COUNT
	.align		4
        /*001c*/ 	.byte	0x03, 0x1b
        /*001e*/ 	.short	0x00a8


	//----- nvinfo : EIATTR_MERCURY_ISA_VERSION
	.align		4
        /*0020*/ 	.byte	0x03, 0x5f
        /*0022*/ 	.short	0x0101


	//----- nvinfo : EIATTR_VRC_CTA_INIT_COUNT
	.align		4
        /*0024*/ 	.byte	0x02, 0x4a
	.zero		1
	.zero		1


	//----- nvinfo : EIATTR_EXIT_INSTR_OFFSETS
	.align		4
        /*0028*/ 	.byte	0x04, 0x1c
        /*002a*/ 	.short	(.L_292 - .L_291)


	//   ....[0]....
.L_291:
        /*002c*/ 	.word	0x00000010


	//----- nvinfo : EIATTR_MAX_THREADS
	.align		4
.L_292:
        /*0030*/ 	.byte	0x04, 0x05
        /*0032*/ 	.short	(.L_294 - .L_293)
.L_293:
        /*0034*/ 	.word	0x00000180
        /*0038*/ 	.word	0x00000001
        /*003c*/ 	.word	0x00000001


	//----- nvinfo : EIATTR_CBANK_PARAM_SIZE
	.align		4
.L_294:
        /*0040*/ 	.byte	0x03, 0x19
        /*0042*/ 	.short	0x0700


	//----- nvinfo : EIATTR_PARAM_CBANK
	.align		4
        /*0044*/ 	.byte	0x04, 0x0a
        /*0046*/ 	.short	(.L_296 - .L_295)
	.align		4
.L_295:
        /*0048*/ 	.word	index@(.nv.constant0._ZN7cutlass13device_kernelIN5flash11enable_sm90INS1_16FlashAttnBwdSm90INS1_25CollectiveMainloopBwdSm90ILi2ELi1ELi1EN4cute5tupleIJNS5_1CILi1EEES8_S8_EEENS6_IJNS7_ILi64EEENS7_ILi80EEENS7_ILi256EEEEEENS_10bfloat16_tEfNS_4arch4Sm90ELb1ELb0ELb1ELb0ELb0ELb0ELb1ELb1ELi2ELi1ELi1ELi1ELb0EEENS1_24CollectiveEpilogueBwdGQAISD_fSG_Li256ELb0ELb0EEENS1_25SingleTileBwdLPTSchedulerILb0ELi80ELb0EEEEEEEEEvNT_6ParamsE)
        /*004c*/ 	.short	0x0380
        /*004e*/ 	.short	0x0700


	//----- nvinfo : EIATTR_SW_WAR
	.align		4
.L_296:
        /*0050*/ 	.byte	0x04, 0x36
        /*0052*/ 	.short	(.L_298 - .L_297)
.L_297:
        /*0054*/ 	.word	0x00000008
.L_298:


//--------------------- .nv.info._ZN7cutlass13device_kernelIN5flash11enable_sm90INS1_16FlashAttnBwdSm90INS1_25CollectiveMainloopBwdSm90ILi2ELi1ELi1EN4cute5tupleIJNS5_1CILi1EEES8_S8_EEENS6_IJNS7_ILi64EEENS7_ILi80EEENS7_ILi256EEEEEENS_10bfloat16_tEfNS_4arch4Sm90ELb1ELb0ELb1ELb1ELb0ELb0ELb1ELb1ELi2ELi1ELi1ELi1ELb0EEENS1_21CollectiveEpilogueBwdISD_SE_SG_Li256ELb1ELb1ELi2EEENS1_25SingleTileBwdLPTSchedulerILb1ELi80ELb0EEEEEEEEEvNT_6ParamsE --------------------------
	.section	.nv.info._ZN7cutlass13device_kernelIN5flash11enable_sm90INS1_16FlashAttnBwdSm90INS1_25CollectiveMainloopBwdSm90ILi2ELi1ELi1EN4cute5tupleIJNS5_1CILi1EEES8_S8_EEENS6_IJNS7_ILi64EEENS7_ILi80EEENS7_ILi256EEEEEENS_10bfloat16_tEfNS_4arch4Sm90ELb1ELb0ELb1ELb1ELb0ELb0ELb1ELb1ELi2ELi1ELi1ELi1ELb0EEENS1_21CollectiveEpilogueBwdISD_SE_SG_Li256ELb1ELb1ELi2EEENS1_25SingleTileBwdLPTSchedulerILb1ELi80ELb0EEEEEEEEEvNT_6ParamsE,"",@"SHT_CUDA_INFO"
	.sectionflags	@""
	.align	4


	//----- nvinfo : EIATTR_CUDA_API_VERSION
	.align		4
        /*0000*/ 	.byte	0x04, 0x37
        /*0002*/ 	.short	(.L_300 - .L_299)
.L_299:
        /*0004*/ 	.word	0x00000082


	//----- nvinfo : EIATTR_KPARAM_INFO
	.align		4
.L_300:
        /*0008*/ 	.byte	0x04, 0x17
        /*000a*/ 	.short	(.L_302 - .L_301)
.L_301:
        /*000c*/ 	.word	0x00000000
        /*0010*/ 	.short	0x0000
        /*0012*/ 	.short	0x0000
        /*0014*/ 	.byte	0x00, 0xf0, 0x01, 0x1a


	//----- nvinfo : EIATTR_SPARSE_MMA_MASK
	.align		4
.L_302:
        /*0018*/ 	.byte	0x03, 0x50
        /*001a*/ 	.short	0x0000


	//----- nvinfo : EIATTR_MAXREG_COUNT
	.align		4
        /*001c*/ 	.byte	0x03, 0x1b
        /*001e*/ 	.short	0x00a8


	//----- nvinfo : EIATTR_MERCURY_ISA_VERSION
	.align		4
        /*0020*/ 	.byte	0x03, 0x5f
        /*0022*/ 	.short	0x0101


	//----- nvinfo : EIATTR_VRC_CTA_INIT_COUNT
	.align		4
        /*0024*/ 	.byte	0x02, 0x4a
	.zero		1
	.zero		1


	//----- nvinfo : EIATTR_EXIT_INSTR_OFFSETS
	.align		4
        /*0028*/ 	.byte	0x04, 0x1c
        /*002a*/ 	.short	(.L_304 - .L_303)


	//   ....[0]....
.L_303:
        /*002c*/ 	.word	0x00000010


	//----- nvinfo : EIATTR_MAX_THREADS
	.align		4
.L_304:
        /*0030*/ 	.byte	0x04, 0x05
        /*0032*/ 	.short	(.L_306 - .L_305)
.L_305:
        /*0034*/ 	.word	0x00000180
        /*0038*/ 	.word	0x00000001
        /*003c*/ 	.word	0x00000001


	//----- nvinfo : EIATTR_CBANK_PARAM_SIZE
	.align		4
.L_306:
        /*0040*/ 	.byte	0x03, 0x19
        /*0042*/ 	.short	0x0680


	//----- nvinfo : EIATTR_PARAM_CBANK
	.align		4
        /*0044*/ 	.byte	0x04, 0x0a
        /*0046*/ 	.short	(.L_308 - .L_307)
	.align		4
.L_307:
        /*0048*/ 	.word	index@(.nv.constant0._ZN7cutlass13device_kernelIN5flash11enable_sm90INS1_16FlashAttnBwdSm90INS1_25CollectiveMainloopBwdSm90ILi2ELi1ELi1EN4cute5tupleIJNS5_1CILi1EEES8_S8_EEENS6_IJNS7_ILi64EEENS7_ILi80EEENS7_ILi256EEEEEENS_10bfloat16_tEfNS_4arch4Sm90ELb1ELb0ELb1ELb1ELb0ELb0ELb1ELb1ELi2ELi1ELi1ELi1ELb0EEENS1_21CollectiveEpilogueBwdISD_SE_SG_Li256ELb1ELb1ELi2EEENS1_25SingleTileBwdLPTSchedulerILb1ELi80ELb0EEEEEEEEEvNT_6ParamsE)
        /*004c*/ 	.short	0x0380
        /*004e*/ 	.short	0x0680


	//----- nvinfo : EIATTR_SW_WAR
	.align		4
.L_308:
        /*0050*/ 	.byte	0x04, 0x36
        /*0052*/ 	.short	(.L_310 - .L_309)
.L_309:
        /*0054*/ 	.word	0x00000008
.L_310:


//--------------------- .nv.info._ZN7cutlass13device_kernelIN5flash11enable_sm90INS1_16FlashAttnBwdSm90INS1_25CollectiveMainloopBwdSm90ILi2ELi1ELi1EN4cute5tupleIJNS5_1CILi1EEES8_S8_EEENS6_IJNS7_ILi64EEENS7_ILi80EEENS7_ILi256EEEEEENS_10bfloat16_tEfNS_4arch4Sm90ELb1ELb0ELb1ELb1ELb0ELb0ELb1ELb1ELi2ELi1ELi1ELi1ELb0EEENS1_24CollectiveEpilogueBwdGQAISD_fSG_Li256ELb1ELb0EEENS1_25SingleTileBwdLPTSchedulerILb1ELi80ELb0EEEEEEEEEvNT_6ParamsE --------------------------
	.section	.nv.info._ZN7cutlass13device_kernelIN5flash11enable_sm90INS1_16FlashAttnBwdSm90INS1_25CollectiveMainloopBwdSm90ILi2ELi1ELi1EN4cute5tupleIJNS5_1CILi1EEES8_S8_EEENS6_IJNS7_ILi64EEENS7_ILi80EEENS7_ILi256EEEEEENS_10bfloat16_tEfNS_4arch4Sm90ELb1ELb0ELb1ELb1ELb0ELb0ELb1ELb1ELi2ELi1ELi1ELi1ELb0EEENS1_24CollectiveEpilogueBwdGQAISD_fSG_Li256ELb1ELb0EEENS1_25SingleTileBwdLPTSchedulerILb1ELi80ELb0EEEEEEEEEvNT_6ParamsE,"",@"SHT_CUDA_INFO"
	.sectionflags	@""
	.align	4


	//----- nvinfo : EIATTR_CUDA_API_VERSION
	.align		4
        /*0000*/ 	.byte	0x04, 0x37
        /*0002*/ 	.short	(.L_312 - .L_311)
.L_311:
        /*0004*/ 	.word	0x00000082


	//----- nvinfo : EIATTR_KPARAM_INFO
	.align		4
.L_312:
        /*0008*/ 	.byte	0x04, 0x17
        /*000a*/ 	.short	(.L_314 - .L_313)
.L_313:
        /*000c*/ 	.word	0x00000000
        /*0010*/ 	.short	0x0000
        /*0012*/ 	.short	0x0000
        /*0014*/ 	.byte	0x00, 0xf0, 0x01, 0x1c


	//----- nvinfo : EIATTR_SPARSE_MMA_MASK
	.align		4
.L_314:
        /*0018*/ 	.byte	0x03, 0x50
        /*001a*/ 	.short	0x0000


	//----- nvinfo : EIATTR_MAXREG_COUNT
	.align		4
        /*001c*/ 	.byte	0x03, 0x1b
        /*001e*/ 	.short	0x00a8


	//----- nvinfo : EIATTR_MERCURY_ISA_VERSION
	.align		4
        /*0020*/ 	.byte	0x03, 0x5f
        /*0022*/ 	.short	0x0101


	//----- nvinfo : EIATTR_VRC_CTA_INIT_COUNT
	.align		4
        /*0024*/ 	.byte	0x02, 0x4a
	.zero		1
	.zero		1


	//----- nvinfo : EIATTR_EXIT_INSTR_OFFSETS
	.align		4
        /*0028*/ 	.byte	0x04, 0x1c
        /*002a*/ 	.short	(.L_316 - .L_315)


	//   ....[0]....
.L_315:
        /*002c*/ 	.word	0x00000010


	//----- nvinfo : EIATTR_MAX_THREADS
	.align		4
.L_316:
        /*0030*/ 	.byte	0x04, 0x05
        /*0032*/ 	.short	(.L_318 - .L_317)
.L_317:
        /*0034*/ 	.word	0x00000180
        /*0038*/ 	.word	0x00000001
        /*003c*/ 	.word	0x00000001


	//----- nvinfo : EIATTR_CBANK_PARAM_SIZE
	.align		4
.L_318:
        /*0040*/ 	.byte	0x03, 0x19
        /*0042*/ 	.short	0x0700


	//----- nvinfo : EIATTR_PARAM_CBANK
	.align		4
        /*0044*/ 	.byte	0x04, 0x0a
        /*0046*/ 	.short	(.L_320 - .L_319)
	.align		4
.L_319:
        /*0048*/ 	.word	index@(.nv.constant0._ZN7cutlass13device_kernelIN5flash11enable_sm90INS1_16FlashAttnBwdSm90INS1_25CollectiveMainloopBwdSm90ILi2ELi1ELi1EN4cute5tupleIJNS5_1CILi1EEES8_S8_EEENS6_IJNS7_ILi64EEENS7_ILi80EEENS7_ILi256EEEEEENS_10bfloat16_tEfNS_4arch4Sm90ELb1ELb0ELb1ELb1ELb0ELb0ELb1ELb1ELi2ELi1ELi1ELi1ELb0EEENS1_24CollectiveEpilogueBwdGQAISD_fSG_Li256ELb1ELb0EEENS1_25SingleTileBwdLPTSchedulerILb1ELi80ELb0EEEEEEEEEvNT_6ParamsE)
        /*004c*/ 	.short	0x0380
        /*004e*/ 	.short	0x0700


	//----- nvinfo : EIATTR_SW_WAR
	.align		4
.L_320:
        /*0050*/ 	.byte	0x04, 0x36
        /*0052*/ 	.short	(.L_322 - .L_321)
.L_321:
        /*0054*/ 	.word	0x00000008
.L_322:


//--------------------- .nv.info._ZN7cutlass13device_kernelIN5flash11enable_sm90INS1_16FlashAttnBwdSm90INS1_25CollectiveMainloopBwdSm90ILi2ELi1ELi1EN4cute5tupleIJNS5_1CILi1EEES8_S8_EEENS6_IJNS7_ILi64EEENS7_ILi80EEENS7_ILi256EEEEEENS_10bfloat16_tEfNS_4arch4Sm90ELb0ELb0ELb0ELb0ELb0ELb0ELb1ELb1ELi2ELi1ELi1ELi1ELb0EEENS1_21CollectiveEpilogueBwdISD_SE_SG_Li256ELb0ELb1ELi2EEENS1_19SingleTileSchedulerILb0ELb0ELb0ELi80EEEEEEEEEvNT_6ParamsE --------------------------
	.section	.nv.info._ZN7cutlass13device_kernelIN5flash11enable_sm90INS1_16FlashAttnBwdSm90INS1_25CollectiveMainloopBwdSm90ILi2ELi1ELi1EN4cute5tupleIJNS5_1CILi1EEES8_S8_EEENS6_IJNS7_ILi64EEENS7_ILi80EEENS7_ILi256EEEEEENS_10bfloat16_tEfNS_4arch4Sm90ELb0ELb0ELb0ELb0ELb0ELb0ELb1ELb1ELi2ELi1ELi1ELi1ELb0EEENS1_21CollectiveEpilogueBwdISD_SE_SG_Li256ELb0ELb1ELi2EEENS1_19SingleTileSchedulerILb0ELb0ELb0ELi80EEEEEEEEEvNT_6ParamsE,"",@"SHT_CUDA_INFO"
	.sectionflags	@""
	.align	4


	//----- nvinfo : EIATTR_CUDA_API_VERSION
	.align		4
        /*0000*/ 	.byte	0x04, 0x37
        /*0002*/ 	.short	(.L_324 - .L_323)
.L_323:
        /*0004*/ 	.word	0x00000082


	//----- nvinfo : EIATTR_KPARAM_INFO
	.align		4
.L_324:
        /*0008*/ 	.byte	0x04, 0x17
        /*000a*/ 	.short	(.L_326 - .L_325)
.L_325:
        /*000c*/ 	.word	0x00000000
        /*0010*/ 	.short	0x0000
        /*0012*/ 	.short	0x0000
        /*0014*/ 	.byte	0x00, 0xf0, 0x01, 0x24


	//----- nvinfo : EIATTR_SPARSE_MMA_MASK
	.align		4
.L_326:
        /*0018*/ 	.byte	0x03, 0x50
        /*001a*/ 	.short	0x0000


	//----- nvinfo : EIATTR_MAXREG_COUNT
	.align		4
        /*001c*/ 	.byte	0x03, 0x1b
        /*001e*/ 	.short	0x00a8


	//----- nvinfo : EIATTR_MERCURY_ISA_VERSION
	.align		4
        /*0020*/ 	.byte	0x03, 0x5f
        /*0022*/ 	.short	0x0101


	//----- nvinfo : EIATTR_VRC_CTA_INIT_COUNT
	.align		4
        /*0024*/ 	.byte	0x02, 0x4a
	.zero		1
	.zero		1


	//----- nvinfo : EIATTR_EXIT_INSTR_OFFSETS
	.align		4
        /*0028*/ 	.byte	0x04, 0x1c
        /*002a*/ 	.short	(.L_328 - .L_327)


	//   ....[0]....
.L_327:
        /*002c*/ 	.word	0x00000010


	//----- nvinfo : EIATTR_MAX_THREADS
	.align		4
.L_328:
        /*0030*/ 	.byte	0x04, 0x05
        /*0032*/ 	.short	(.L_330 - .L_329)
.L_329:
        /*0034*/ 	.word	0x00000180
        /*0038*/ 	.word	0x00000001
        /*003c*/ 	.word	0x00000001


	//----- nvinfo : EIATTR_CBANK_PARAM_SIZE
	.align		4
.L_330:
        /*0040*/ 	.byte	0x03, 0x19
        /*0042*/ 	.short	0x0900


	//----- nvinfo : EIATTR_PARAM_CBANK
	.align		4
        /*0044*/ 	.byte	0x04, 0x0a
        /*0046*/ 	.short	(.L_332 - .L_331)
	.align		4
.L_331:
        /*0048*/ 	.word	index@(.nv.constant0._ZN7cutlass13device_kernelIN5flash11enable_sm90INS1_16FlashAttnBwdSm90INS1_25CollectiveMainloopBwdSm90ILi2ELi1ELi1EN4cute5tupleIJNS5_1CILi1EEES8_S8_EEENS6_IJNS7_ILi64EEENS7_ILi80EEENS7_ILi256EEEEEENS_10bfloat16_tEfNS_4arch4Sm90ELb0ELb0ELb0ELb0ELb0ELb0ELb1ELb1ELi2ELi1ELi1ELi1ELb0EEENS1_21CollectiveEpilogueBwdISD_SE_SG_Li256ELb0ELb1ELi2EEENS1_19SingleTileSchedulerILb0ELb0ELb0ELi80EEEEEEEEEvNT_6ParamsE)
        /*004c*/ 	.short	0x0380
        /*004e*/ 	.short	0x0900


	//----- nvinfo : EIATTR_SW_WAR
	.align		4
.L_332:
        /*0050*/ 	.byte	0x04, 0x36
        /*0052*/ 	.short	(.L_334 - .L_333)
.L_333:
        /*0054*/ 	.word	0x00000008
.L_334:


//--------------------- .nv.info._ZN7cutlass13device_kernelIN5flash11enable_sm90INS1_16FlashAttnBwdSm90INS1_25CollectiveMainloopBwdSm90ILi2ELi1ELi1EN4cute5tupleIJNS5_1CILi1EEES8_S8_EEENS6_IJNS7_ILi64EEENS7_ILi80EEENS7_ILi256EEEEEENS_10bfloat16_tEfNS_4arch4Sm90ELb0ELb0ELb0ELb0ELb0ELb0ELb1ELb1ELi2ELi1ELi1ELi1ELb0EEENS1_24CollectiveEpilogueBwdGQAISD_fSG_Li256ELb0ELb0EEENS1_19SingleTileSchedulerILb0ELb0ELb0ELi80EEEEEEEEEvNT_6ParamsE --------------------------
	.section	.nv.info._ZN7cutlass13device_kernelIN5flash11enable_sm90INS1_16FlashAttnBwdSm90INS1_25CollectiveMainloopBwdSm90ILi2ELi1ELi1EN4cute5tupleIJNS5_1CILi1EEES8_S8_EEENS6_IJNS7_ILi64EEENS7_ILi80EEENS7_ILi256EEEEEENS_10bfloat16_tEfNS_4arch4Sm90ELb0ELb0ELb0ELb0ELb0ELb0ELb1ELb1ELi2ELi1ELi1ELi1ELb0EEENS1_24CollectiveEpilogueBwdGQAISD_fSG_Li256ELb0ELb0EEENS1_19SingleTileSchedulerILb0ELb0ELb0ELi80EEEEEEEEEvNT_6ParamsE,"",@"SHT_CUDA_INFO"
	.sectionflags	@""
	.align	4


	//----- nvinfo : EIATTR_CUDA_API_VERSION
	.align		4
        /*0000*/ 	.byte	0x04, 0x37
        /*0002*/ 	.short	(.L_336 - .L_335)
.L_335:
        /*0004*/ 	.word	0x00000082


	//----- nvinfo : EIATTR_KPARAM_INFO
	.align		4
.L_336:
        /*0008*/ 	.byte	0x04, 0x17
        /*000a*/ 	.short	(.L_338 - .L_337)
.L_337:
        /*000c*/ 	.word	0x00000000
        /*0010*/ 	.short	0x0000
        /*0012*/ 	.short	0x0000
        /*0014*/ 	.byte	0x00, 0xf0, 0x01, 0x1a


	//----- nvinfo : EIATTR_SPARSE_MMA_MASK
	.align		4
.L_338:
        /*0018*/ 	.byte	0x03, 0x50
        /*001a*/ 	.short	0x0000


	//----- nvinfo : EIATTR_MAXREG_COUNT
	.align		4
        /*001c*/ 	.byte	0x03, 0x1b
        /*001e*/ 	.short	0x00a8


	//----- nvinfo : EIATTR_MERCURY_ISA_VERSION
	.align		4
        /*0020*/ 	.byte	0x03, 0x5f
        /*0022*/ 	.short	0x0101


	//----- nvinfo : EIATTR_VRC_CTA_INIT_COUNT
	.align		4
        /*0024*/ 	.byte	0x02, 0x4a
	.zero		1
	.zero		1


	//----- nvinfo : EIATTR_EXIT_INSTR_OFFSETS
	.align		4
        /*0028*/ 	.byte	0x04, 0x1c
        /*002a*/ 	.short	(.L_340 - .L_339)


	//   ....[0]....
.L_339:
        /*002c*/ 	.word	0x00000010


	//----- nvinfo : EIATTR_MAX_THREADS
	.align		4
.L_340:
        /*0030*/ 	.byte	0x04, 0x05
        /*0032*/ 	.short	(.L_342 - .L_341)
.L_341:
        /*0034*/ 	.word	0x00000180
        /*0038*/ 	.word	0x00000001
        /*003c*/ 	.word	0x00000001


	//----- nvinfo : EIATTR_CBANK_PARAM_SIZE
	.align		4
.L_342:
        /*0040*/ 	.byte	0x03, 0x19
        /*0042*/ 	.short	0x0680


	//----- nvinfo : EIATTR_PARAM_CBANK
	.align		4
        /*0044*/ 	.byte	0x04, 0x0a
        /*0046*/ 	.short	(.L_344 - .L_343)
	.align		4
.L_343:
        /*0048*/ 	.word	index@(.nv.constant0._ZN7cutlass13device_kernelIN5flash11enable_sm90INS1_16FlashAttnBwdSm90INS1_25CollectiveMainloopBwdSm90ILi2ELi1ELi1EN4cute5tupleIJNS5_1CILi1EEES8_S8_EEENS6_IJNS7_ILi64EEENS7_ILi80EEENS7_ILi256EEEEEENS_10bfloat16_tEfNS_4arch4Sm90ELb0ELb0ELb0ELb0ELb0ELb0ELb1ELb1ELi2ELi1ELi1ELi1ELb0EEENS1_24CollectiveEpilogueBwdGQAISD_fSG_Li256ELb0ELb0EEENS1_19SingleTileSchedulerILb0ELb0ELb0ELi80EEEEEEEEEvNT_6ParamsE)
        /*004c*/ 	.short	0x0380
        /*004e*/ 	.short	0x0680


	//----- nvinfo : EIATTR_SW_WAR
	.align		4
.L_344:
        /*0050*/ 	.byte	0x04, 0x36
        /*0052*/ 	.short	(.L_346 - .L_345)
.L_345:
        /*0054*/ 	.word	0x00000008
.L_346:


//--------------------- .nv.info._ZN7cutlass13device_kernelIN5flash11enable_sm90INS1_16FlashAttnBwdSm90INS1_25CollectiveMainloopBwdSm90ILi2ELi1ELi1EN4cute5tupleIJNS5_1CILi1EEES8_S8_EEENS6_IJNS7_ILi64EEENS7_ILi80EEENS7_ILi256EEEEEENS_10bfloat16_tEfNS_4arch4Sm90ELb0ELb0ELb0ELb1ELb0ELb0ELb1ELb1ELi2ELi1ELi1ELi1ELb0EEENS1_21CollectiveEpilogueBwdISD_SE_SG_Li256ELb1ELb1ELi2EEENS1_19SingleTileSchedulerILb1ELb0ELb0ELi80EEEEEEEEEvNT_6ParamsE --------------------------
	.section	.nv.info._ZN7cutlass13device_kernelIN5flash11enable_sm90INS1_16FlashAttnBwdSm90INS1_25CollectiveMainloopBwdSm90ILi2ELi1ELi1EN4cute5tupleIJNS5_1CILi1EEES8_S8_EEENS6_IJNS7_ILi64EEENS7_ILi80EEENS7_ILi256EEEEEENS_10bfloat16_tEfNS_4arch4Sm90ELb0ELb0ELb0ELb1ELb0ELb0ELb1ELb1ELi2ELi1ELi1ELi1ELb0EEENS1_21CollectiveEpilogueBwdISD_SE_SG_Li256ELb1ELb1ELi2EEENS1_19SingleTileSchedulerILb1ELb0ELb0ELi80EEEEEEEEEvNT_6ParamsE,"",@"SHT_CUDA_INFO"
	.sectionflags	@""
	.align	4


	//----- nvinfo : EIATTR_CUDA_API_VERSION
	.align		4
        /*0000*/ 	.byte	0x04, 0x37
        /*0002*/ 	.short	(.L_348 - .L_347)
.L_347:
        /*0004*/ 	.word	0x00000082


	//----- nvinfo : EIATTR_KPARAM_INFO
	.align		4
.L_348:
        /*0008*/ 	.byte	0x04, 0x17
        /*000a*/ 	.short	(.L_350 - .L_349)
.L_349:
        /*000c*/ 	.word	0x00000000
        /*0010*/ 	.short	0x0000
        /*0012*/ 	.short	0x0000
        /*0014*/ 	.byte	0x00, 0xf0, 0x01, 0x1a


	//----- nvinfo : EIATTR_SPARSE_MMA_MASK
	.align		4
.L_350:
        /*0018*/ 	.byte	0x03, 0x50
        /*001a*/ 	.short	0x0000


	//----- nvinfo : EIATTR_MAXREG_COUNT
	.align		4
        /*001c*/ 	.byte	0x03, 0x1b
        /*001e*/ 	.short	0x00a8


	//----- nvinfo : EIATTR_MERCURY_ISA_VERSION
	.align		4
        /*0020*/ 	.byte	0x03, 0x5f
        /*0022*/ 	.short	0x0101


	//----- nvinfo : EIATTR_VRC_CTA_INIT_COUNT
	.align		4
        /*0024*/ 	.byte	0x02, 0x4a
	.zero		1
	.zero		1


	//----- nvinfo : EIATTR_EXIT_INSTR_OFFSETS
	.align		4
        /*0028*/ 	.byte	0x04, 0x1c
        /*002a*/ 	.short	(.L_352 - .L_351)


	//   ....[0]....
.L_351:
        /*002c*/ 	.word	0x00000010


	//----- nvinfo : EIATTR_MAX_THREADS
	.align		4
.L_352:
        /*0030*/ 	.byte	0x04, 0x05
        /*0032*/ 	.short	(.L_354 - .L_353)
.L_353:
        /*0034*/ 	.word	0x00000180
        /*0038*/ 	.word	0x00000001
        /*003c*/ 	.word	0x00000001


	//----- nvinfo : EIATTR_CBANK_PARAM_SIZE
	.align		4
.L_354:
        /*0040*/ 	.byte	0x03, 0x19
        /*0042*/ 	.short	0x0680


	//----- nvinfo : EIATTR_PARAM_CBANK
	.align		4
        /*0044*/ 	.byte	0x04, 0x0a
        /*0046*/ 	.short	(.L_356 - .L_355)
	.align		4
.L_355:
        /*0048*/ 	.word	index@(.nv.constant0._ZN7cutlass13device_kernelIN5flash11enable_sm90INS1_16FlashAttnBwdSm90INS1_25CollectiveMainloopBwdSm90ILi2ELi1ELi1EN4cute5tupleIJNS5_1CILi1EEES8_S8_EEENS6_IJNS7_ILi64EEENS7_ILi80EEENS7_ILi256EEEEEENS_10bfloat16_tEfNS_4arch4Sm90ELb0ELb0ELb0ELb1ELb0ELb0ELb1ELb1ELi2ELi1ELi1ELi1ELb0EEENS1_21CollectiveEpilogueBwdISD_SE_SG_Li256ELb1ELb1ELi2EEENS1_19SingleTileSchedulerILb1ELb0ELb0ELi80EEEEEEEEEvNT_6ParamsE)
        /*004c*/ 	.short	0x0380
        /*004e*/ 	.short	0x0680


	//----- nvinfo : EIATTR_SW_WAR
	.align		4
.L_356:
        /*0050*/ 	.byte	0x04, 0x36
        /*0052*/ 	.short	(.L_358 - .L_357)
.L_357:
        /*0054*/ 	.word	0x00000008
.L_358:


//--------------------- .nv.info._ZN7cutlass13device_kernelIN5flash11enable_sm90INS1_16FlashAttnBwdSm90INS1_25CollectiveMainloopBwdSm90ILi2ELi1ELi1EN4cute5tupleIJNS5_1CILi1EEES8_S8_EEENS6_IJNS7_ILi64EEENS7_ILi80EEENS7_ILi256EEEEEENS_10bfloat16_tEfNS_4arch4Sm90ELb0ELb0ELb0ELb1ELb0ELb0ELb1ELb1ELi2ELi1ELi1ELi1ELb0EEENS1_24CollectiveEpilogueBwdGQAISD_fSG_Li256ELb1ELb0EEENS1_19SingleTileSchedulerILb1ELb0ELb0ELi80EEEEEEEEEvNT_6ParamsE --------------------------
	.section	.nv.info._ZN7cutlass13device_kernelIN5flash11enable_sm90INS1_16FlashAttnBwdSm90INS1_25CollectiveMainloopBwdSm90ILi2ELi1ELi1EN4cute5tupleIJNS5_1CILi1EEES8_S8_EEENS6_IJNS7_ILi64EEENS7_ILi80EEENS7_ILi256EEEEEENS_10bfloat16_tEfNS_4arch4Sm90ELb0ELb0ELb0ELb1ELb0ELb0ELb1ELb1ELi2ELi1ELi1ELi1ELb0EEENS1_24CollectiveEpilogueBwdGQAISD_fSG_Li256ELb1ELb0EEENS1_19SingleTileSchedulerILb1ELb0ELb0ELi80EEEEEEEEEvNT_6ParamsE,"",@"SHT_CUDA_INFO"
	.sectionflags	@""
	.align	4


	//----- nvinfo : EIATTR_CUDA_API_VERSION
	.align		4
        /*0000*/ 	.byte	0x04, 0x37
        /*0002*/ 	.short	(.L_360 - .L_359)
.L_359:
        /*0004*/ 	.word	0x00000082


	//----- nvinfo : EIATTR_KPARAM_INFO
	.align		4
.L_360:
        /*0008*/ 	.byte	0x04, 0x17
        /*000a*/ 	.short	(.L_362 - .L_361)
.L_361:
        /*000c*/ 	.word	0x00000000
        /*0010*/ 	.short	0x0000
        /*0012*/ 	.short	0x0000
        /*0014*/ 	.byte	0x00, 0xf0, 0x01, 0x1a


	//----- nvinfo : EIATTR_SPARSE_MMA_MASK
	.align		4
.L_362:
        /*0018*/ 	.byte	0x03, 0x50
        /*001a*/ 	.short	0x0000


	//----- nvinfo : EIATTR_MAXREG_COUNT
	.align		4
        /*001c*/ 	.byte	0x03, 0x1b
        /*001e*/ 	.short	0x00a8


	//----- nvinfo : EIATTR_MERCURY_ISA_VERSION
	.align		4
        /*0020*/ 	.byte	0x03, 0x5f
        /*0022*/ 	.short	0x0101


	//----- nvinfo : EIATTR_VRC_CTA_INIT_COUNT
	.align		4
        /*0024*/ 	.byte	0x02, 0x4a
	.zero		1
	.zero		1


	//----- nvinfo : EIATTR_EXIT_INSTR_OFFSETS
	.align		4
        /*0028*/ 	.byte	0x04, 0x1c
        /*002a*/ 	.short	(.L_364 - .L_363)


	//   ....[0]....
.L_363:
        /*002c*/ 	.word	0x00000010


	//----- nvinfo : EIATTR_MAX_THREADS
	.align		4
.L_364:
        /*0030*/ 	.byte	0x04, 0x05
        /*0032*/ 	.short	(.L_366 - .L_365)
.L_365:
        /*0034*/ 	.word	0x00000180
        /*0038*/ 	.word	0x00000001
        /*003c*/ 	.word	0x00000001


	//----- nvinfo : EIATTR_CBANK_PARAM_SIZE
	.align		4
.L_366:
        /*0040*/ 	.byte	0x03, 0x19
        /*0042*/ 	.short	0x0680


	//----- nvinfo : EIATTR_PARAM_CBANK
	.align		4
        /*0044*/ 	.byte	0x04, 0x0a
        /*0046*/ 	.short	(.L_368 - .L_367)
	.align		4
.L_367:
        /*0048*/ 	.word	index@(.nv.constant0._ZN7cutlass13device_kernelIN5flash11enable_sm90INS1_16FlashAttnBwdSm90INS1_25CollectiveMainloopBwdSm90ILi2ELi1ELi1EN4cute5tupleIJNS5_1CILi1EEES8_S8_EEENS6_IJNS7_ILi64EEENS7_ILi80EEENS7_ILi256EEEEEENS_10bfloat16_tEfNS_4arch4Sm90ELb0ELb0ELb0ELb1ELb0ELb0ELb1ELb1ELi2ELi1ELi1ELi1ELb0EEENS1_24CollectiveEpilogueBwdGQAISD_fSG_Li256ELb1ELb0EEENS1_19SingleTileSchedulerILb1ELb0ELb0ELi80EEEEEEEEEvNT_6ParamsE)
        /*004c*/ 	.short	0x0380
        /*004e*/ 	.short	0x0680


	//----- nvinfo : EIATTR_SW_WAR
	.align		4
.L_368:
        /*0050*/ 	.byte	0x04, 0x36
        /*0052*/ 	.short	(.L_370 - .L_369)
.L_369:
        /*0054*/ 	.word	0x00000008
.L_370:


//--------------------- .nv.info._ZN7cutlass13device_kernelIN5flash11enable_sm90INS1_16FlashAttnBwdSm90INS1_25CollectiveMainloopBwdSm90ILi2ELi1ELi1EN4cute5tupleIJNS5_1CILi1EEES8_S8_EEENS6_IJNS7_ILi64EEENS7_ILi80EEENS7_ILi256EEEEEENS_10bfloat16_tEfNS_4arch4Sm90ELb0ELb1ELb0ELb0ELb0ELb0ELb1ELb1ELi2ELi1ELi1ELi1ELb0EEENS1_21CollectiveEpilogueBwdISD_SE_SG_Li256ELb0ELb1ELi2EEENS1_19SingleTileSchedulerILb0ELb0ELb0ELi80EEEEEEEEEvNT_6ParamsE --------------------------
	.section	.nv.info._ZN7cutlass13device_kernelIN5flash11enable_sm90INS1_16FlashAttnBwdSm90INS1_25CollectiveMainloopBwdSm90ILi2ELi1ELi1EN4cute5tupleIJNS5_1CILi1EEES8_S8_EEENS6_IJNS7_ILi64EEENS7_ILi80EEENS7_ILi256EEEEEENS_10bfloat16_tEfNS_4arch4Sm90ELb0ELb1ELb0ELb0ELb0ELb0ELb1ELb1ELi2ELi1ELi1ELi1ELb0EEENS1_21CollectiveEpilogueBwdISD_SE_SG_Li256ELb0ELb1ELi2EEENS1_19SingleTileSchedulerILb0ELb0ELb0ELi80EEEEEEEEEvNT_6ParamsE,"",@"SHT_CUDA_INFO"
	.sectionflags	@""
	.align	4


	//----- nvinfo : EIATTR_CUDA_API_VERSION
	.align		4
        /*0000*/ 	.byte	0x04, 0x37
        /*0002*/ 	.short	(.L_372 - .L_371)
.L_371:
        /*0004*/ 	.word	0x00000082


	//----- nvinfo : EIATTR_KPARAM_INFO
	.align		4
.L_372:
        /*0008*/ 	.byte	0x04, 0x17
        /*000a*/ 	.short	(.L_374 - .L_373)
.L_373:
        /*000c*/ 	.word	0x00000000
        /*0010*/ 	.short	0x0000
        /*0012*/ 	.short	0x0000
        /*0014*/ 	.byte	0x00, 0xf0, 0x01, 0x24


	//----- nvinfo : EIATTR_SPARSE_MMA_MASK
	.align		4
.L_374:
        /*0018*/ 	.byte	0x03, 0x50
        /*001a*/ 	.short	0x0000


	//----- nvinfo : EIATTR_MAXREG_COUNT
	.align		4
        /*001c*/ 	.byte	0x03, 0x1b
        /*001e*/ 	.short	0x00a8


	//----- nvinfo : EIATTR_MERCURY_ISA_VERSION
	.align		4
        /*0020*/ 	.byte	0x03, 0x5f
        /*0022*/ 	.short	0x0101


	//----- nvinfo : EIATTR_VRC_CTA_INIT_COUNT
	.align		4
        /*0024*/ 	.byte	0x02, 0x4a
	.zero		1
	.zero		1


	//----- nvinfo : EIATTR_EXIT_INSTR_OFFSETS
	.align		4
        /*0028*/ 	.byte	0x04, 0x1c
        /*002a*/ 	.short	(.L_376 - .L_375)


	//   ....[0]....
.L_375:
        /*002c*/ 	.word	0x00000010


	//----- nvinfo : EIATTR_MAX_THREADS
	.align		4
.L_376:
        /*0030*/ 	.byte	0x04, 0x05
        /*0032*/ 	.short	(.L_378 - .L_377)
.L_377:
        /*0034*/ 	.word	0x00000180
        /*0038*/ 	.word	0x00000001
        /*003c*/ 	.word	0x00000001


	//----- nvinfo : EIATTR_CBANK_PARAM_SIZE
	.align		4
.L_378:
        /*0040*/ 	.byte	0x03, 0x19
        /*0042*/ 	.short	0x0900


	//----- nvinfo : EIATTR_PARAM_CBANK
	.align		4
        /*0044*/ 	.byte	0x04, 0x0a
        /*0046*/ 	.short	(.L_380 - .L_379)
	.align		4
.L_379:
        /*0048*/ 	.word	index@(.nv.constant0._ZN7cutlass13device_kernelIN5flash11enable_sm90INS1_16FlashAttnBwdSm90INS1_25CollectiveMainloopBwdSm90ILi2ELi1ELi1EN4cute5tupleIJNS5_1CILi1EEES8_S8_EEENS6_IJNS7_ILi64EEENS7_ILi80EEENS7_ILi256EEEEEENS_10bfloat16_tEfNS_4arch4Sm90ELb0ELb1ELb0ELb0ELb0ELb0ELb1ELb1ELi2ELi1ELi1ELi1ELb0EEENS1_21CollectiveEpilogueBwdISD_SE_SG_Li256ELb0ELb1ELi2EEENS1_19SingleTileSchedulerILb0ELb0ELb0ELi80EEEEEEEEEvNT_6ParamsE)
        /*004c*/ 	.short	0x0380
        /*004e*/ 	.short	0x0900


	//----- nvinfo : EIATTR_SW_WAR
	.align		4
.L_380:
        /*0050*/ 	.byte	0x04, 0x36
        /*0052*/ 	.short	(.L_382 - .L_381)
.L_381:
        /*0054*/ 	.word	0x00000008
.L_382:


//--------------------- .nv.info._ZN7cutlass13device_kernelIN5flash11enable_sm90INS1_16FlashAttnBwdSm90INS1_25CollectiveMainloopBwdSm90ILi2ELi1ELi1EN4cute5tupleIJNS5_1CILi1EEES8_S8_EEENS6_IJNS7_ILi64EEENS7_ILi80EEENS7_ILi256EEEEEENS_10bfloat16_tEfNS_4arch4Sm90ELb0ELb1ELb0ELb0ELb0ELb0ELb1ELb1ELi2ELi1ELi1ELi1ELb0EEENS1_24CollectiveEpilogueBwdGQAISD_fSG_Li256ELb0ELb0EEENS1_19SingleTileSchedulerILb0ELb0ELb0ELi80EEEEEEEEEvNT_6ParamsE --------------------------
	.section	.nv.info._ZN7cutlass13device_kernelIN5flash11enable_sm90INS1_16FlashAttnBwdSm90INS1_25CollectiveMainloopBwdSm90ILi2ELi1ELi1EN4cute5tupleIJNS5_1CILi1EEES8_S8_EEENS6_IJNS7_ILi64EEENS7_ILi80EEENS7_ILi256EEEEEENS_10bfloat16_tEfNS_4arch4Sm90ELb0ELb1ELb0ELb0ELb0ELb0ELb1ELb1ELi2ELi1ELi1ELi1ELb0EEENS1_24CollectiveEpilogueBwdGQAISD_fSG_Li256ELb0ELb0EEENS1_19SingleTileSchedulerILb0ELb0ELb0ELi80EEEEEEEEEvNT_6ParamsE,"",@"SHT_CUDA_INFO"
	.sectionflags	@""
	.align	4


	//----- nvinfo : EIATTR_CUDA_API_VERSION
	.align		4
        /*0000*/ 	.byte	0x04, 0x37
        /*0002*/ 	.short	(.L_384 - .L_383)
.L_383:
        /*0004*/ 	.word	0x00000082


	//----- nvinfo : EIATTR_KPARAM_INFO
	.align		4
.L_384:
        /*0008*/ 	.byte	0x04, 0x17
        /*000a*/ 	.short	(.L_386 - .L_385)
.L_385:
        /*000c*/ 	.word	0x00000000
        /*0010*/ 	.short	0x0000
        /*0012*/ 	.short	0x0000
        /*0014*/ 	.byte	0x00, 0xf0, 0x01, 0x1a


	//----- nvinfo : EIATTR_SPARSE_MMA_MASK
	.align		4
.L_386:
        /*0018*/ 	.byte	0x03, 0x50
        /*001a*/ 	.short	0x0000


	//----- nvinfo : EIATTR_MAXREG_COUNT
	.align		4
        /*001c*/ 	.byte	0x03, 0x1b
        /*001e*/ 	.short	0x00a8


	//----- nvinfo : EIATTR_MERCURY_ISA_VERSION
	.align		4
        /*0020*/ 	.byte	0x03, 0x5f
        /*0022*/ 	.short	0x0101


	//----- nvinfo : EIATTR_VRC_CTA_INIT_COUNT
	.align		4
        /*0024*/ 	.byte	0x02, 0x4a
	.zero		1
	.zero		1


	//----- nvinfo : EIATTR_EXIT_INSTR_OFFSETS
	.align		4
        /*0028*/ 	.byte	0x04, 0x1c
        /*002a*/ 	.short	(.L_388 - .L_387)


	//   ....[0]....
.L_387:
        /*002c*/ 	.word	0x00000010


	//----- nvinfo : EIATTR_MAX_THREADS
	.align		4
.L_388:
        /*0030*/ 	.byte	0x04, 0x05
        /*0032*/ 	.short	(.L_390 - .L_389)
.L_389:
        /*0034*/ 	.word	0x00000180
        /*0038*/ 	.word	0x00000001
        /*003c*/ 	.word	0x00000001


	//----- nvinfo : EIATTR_CBANK_PARAM_SIZE
	.align		4
.L_390:
        /*0040*/ 	.byte	0x03, 0x19
        /*0042*/ 	.short	0x0680


	//----- nvinfo : EIATTR_PARAM_CBANK
	.align		4
        /*0044*/ 	.byte	0x04, 0x0a
        /*0046*/ 	.short	(.L_392 - .L_391)
	.align		4
.L_391:
        /*0048*/ 	.word	index@(.nv.constant0._ZN7cutlass13device_kernelIN5flash11enable_sm90INS1_16FlashAttnBwdSm90INS1_25CollectiveMainloopBwdSm90ILi2ELi1ELi1EN4cute5tupleIJNS5_1CILi1EEES8_S8_EEENS6_IJNS7_ILi64EEENS7_ILi80EEENS7_ILi256EEEEEENS_10bfloat16_tEfNS_4arch4Sm90ELb0ELb1ELb0ELb0ELb0ELb0ELb1ELb1ELi2ELi1ELi1ELi1ELb0EEENS1_24CollectiveEpilogueBwdGQAISD_fSG_Li256ELb0ELb0EEENS1_19SingleTileSchedulerILb0ELb0ELb0ELi80EEEEEEEEEvNT_6ParamsE)
        /*004c*/ 	.short	0x0380
        /*004e*/ 	.short	0x0680


	//----- nvinfo : EIATTR_SW_WAR
	.align		4
.L_392:
        /*0050*/ 	.byte	0x04, 0x36
        /*0052*/ 	.short	(.L_394 - .L_393)
.L_393:
        /*0054*/ 	.word	0x00000008
.L_394:


//--------------------- .nv.info._ZN7cutlass13device_kernelIN5flash11enable_sm90INS1_16FlashAttnBwdSm90INS1_25CollectiveMainloopBwdSm90ILi2ELi1ELi1EN4cute5tupleIJNS5_1CILi1EEES8_S8_EEENS6_IJNS7_ILi64EEENS7_ILi80EEENS7_ILi256EEEEEENS_10bfloat16_tEfNS_4arch4Sm90ELb0ELb1ELb0ELb1ELb0ELb0ELb1ELb1ELi2ELi1ELi1ELi1ELb0EEENS1_21CollectiveEpilogueBwdISD_SE_SG_Li256ELb1ELb1ELi2EEENS1_19SingleTileSchedulerILb1ELb0ELb0ELi80EEEEEEEEEvNT_6ParamsE --------------------------
	.section	.nv.info._ZN7cutlass13device_kernelIN5flash11enable_sm90INS1_16FlashAttnBwdSm90INS1_25CollectiveMainloopBwdSm90ILi2ELi1ELi1EN4cute5tupleIJNS5_1CILi1EEES8_S8_EEENS6_IJNS7_ILi64EEENS7_ILi80EEENS7_ILi256EEEEEENS_10bfloat16_tEfNS_4arch4Sm90ELb0ELb1ELb0ELb1ELb0ELb0ELb1ELb1ELi2ELi1ELi1ELi1ELb0EEENS1_21CollectiveEpilogueBwdISD_SE_SG_Li256ELb1ELb1ELi2EEENS1_19SingleTileSchedulerILb1ELb0ELb0ELi80EEEEEEEEEvNT_6ParamsE,"",@"SHT_CUDA_INFO"
	.sectionflags	@""
	.align	4


	//----- nvinfo : EIATTR_CUDA_API_VERSION
	.align		4
        /*0000*/ 	.byte	0x04, 0x37
        /*0002*/ 	.short	(.L_396 - .L_395)
.L_395:
        /*0004*/ 	.word	0x00000082


	//----- nvinfo : EIATTR_KPARAM_INFO
	.align		4
.L_396:
        /*0008*/ 	.byte	0x04, 0x17
        /*000a*/ 	.short	(.L_398 - .L_397)
.L_397:
        /*000c*/ 	.word	0x00000000
        /*0010*/ 	.short	0x0000
        /*0012*/ 	.short	0x0000
        /*0014*/ 	.byte	0x00, 0xf0, 0x01, 0x1a


	//----- nvinfo : EIATTR_SPARSE_MMA_MASK
	.align		4
.L_398:
        /*0018*/ 	.byte	0x03, 0x50
        /*001a*/ 	.short	0x0000


	//----- nvinfo : EIATTR_MAXREG_COUNT
	.align		4
        /*001c*/ 	.byte	0x03, 0x1b
        /*001e*/ 	.short	0x00a8


	//----- nvinfo : EIATTR_MERCURY_ISA_VERSION
	.align		4
        /*0020*/ 	.byte	0x03, 0x5f
        /*0022*/ 	.short	0x0101


	//----- nvinfo : EIATTR_VRC_CTA_INIT_COUNT
	.align		4
        /*0024*/ 	.byte	0x02, 0x4a
	.zero		1
	.zero		1


	//----- nvinfo : EIATTR_EXIT_INSTR_OFFSETS
	.align		4
        /*0028*/ 	.byte	0x04, 0x1c
        /*002a*/ 	.short	(.L_400 - .L_399)


	//   ....[0]....
.L_399:
        /*002c*/ 	.word	0x00000010


	//----- nvinfo : EIATTR_MAX_THREADS
	.align		4
.L_400:
        /*0030*/ 	.byte	0x04, 0x05
        /*0032*/ 	.short	(.L_402 - .L_401)
.L_401:
        /*0034*/ 	.word	0x00000180
        /*0038*/ 	.word	0x00000001
        /*003c*/ 	.word	0x00000001


	//----- nvinfo : EIATTR_CBANK_PARAM_SIZE
	.align		4
.L_402:
        /*0040*/ 	.byte	0x03, 0x19
        /*0042*/ 	.short	0x0680


	//----- nvinfo : EIATTR_PARAM_CBANK
	.align		4
        /*0044*/ 	.byte	0x04, 0x0a
        /*0046*/ 	.short	(.L_404 - .L_403)
	.align		4
.L_403:
        /*0048*/ 	.word	index@(.nv.constant0._ZN7cutlass13device_kernelIN5flash11enable_sm90INS1_16FlashAttnBwdSm90INS1_25CollectiveMainloopBwdSm90ILi2ELi1ELi1EN4cute5tupleIJNS5_1CILi1EEES8_S8_EEENS6_IJNS7_ILi64EEENS7_ILi80EEENS7_ILi256EEEEEENS_10bfloat16_tEfNS_4arch4Sm90ELb0ELb1ELb0ELb1ELb0ELb0ELb1ELb1ELi2ELi1ELi1ELi1ELb0EEENS1_21CollectiveEpilogueBwdISD_SE_SG_Li256ELb1ELb1ELi2EEENS1_19SingleTileSchedulerILb1ELb0ELb0ELi80EEEEEEEEEvNT_6ParamsE)
        /*004c*/ 	.short	0x0380
        /*004e*/ 	.short	0x0680


	//----- nvinfo : EIATTR_SW_WAR
	.align		4
.L_404:
        /*0050*/ 	.byte	0x04, 0x36
        /*0052*/ 	.short	(.L_406 - .L_405)
.L_405:
        /*0054*/ 	.word	0x00000008
.L_406:


//--------------------- .nv.info._ZN7cutlass13device_kernelIN5flash11enable_sm90INS1_16FlashAttnBwdSm90INS1_25CollectiveMainloopBwdSm90ILi2ELi1ELi1EN4cute5tupleIJNS5_1CILi1EEES8_S8_EEENS6_IJNS7_ILi64EEENS7_ILi80EEENS7_ILi256EEEEEENS_10bfloat16_tEfNS_4arch4Sm90ELb0ELb1ELb0ELb1ELb0ELb0ELb1ELb1ELi2ELi1ELi1ELi1ELb0EEENS1_24CollectiveEpilogueBwdGQAISD_fSG_Li256ELb1ELb0EEENS1_19SingleTileSchedulerILb1ELb0ELb0ELi80EEEEEEEEEvNT_6ParamsE --------------------------
	.section	.nv.info._ZN7cutlass13device_kernelIN5flash11enable_sm90INS1_16FlashAttnBwdSm90INS1_25CollectiveMainloopBwdSm90ILi2ELi1ELi1EN4cute5tupleIJNS5_1CILi1EEES8_S8_EEENS6_IJNS7_ILi64EEENS7_ILi80EEENS7_ILi256EEEEEENS_10bfloat16_tEfNS_4arch4Sm90ELb0ELb1ELb0ELb1ELb0ELb0ELb1ELb1ELi2ELi1ELi1ELi1ELb0EEENS1_24CollectiveEpilogueBwdGQAISD_fSG_Li256ELb1ELb0EEENS1_19SingleTileSchedulerILb1ELb0ELb0ELi80EEEEEEEEEvNT_6ParamsE,"",@"SHT_CUDA_INFO"
	.sectionflags	@""
	.align	4


	//----- nvinfo : EIATTR_CUDA_API_VERSION
	.align		4
        /*0000*/ 	.byte	0x04, 0x37
        /*0002*/ 	.short	(.L_408 - .L_407)
.L_407:
        /*0004*/ 	.word	0x00000082


	//----- nvinfo : EIATTR_KPARAM_INFO
	.align		4
.L_408:
        /*0008*/ 	.byte	0x04, 0x17
        /*000a*/ 	.short	(.L_410 - .L_409)
.L_409:
        /*000c*/ 	.word	0x00000000
        /*0010*/ 	.short	0x0000
        /*0012*/ 	.short	0x0000
        /*0014*/ 	.byte	0x00, 0xf0, 0x01, 0x1a


	//----- nvinfo : EIATTR_SPARSE_MMA_MASK
	.align		4
.L_410:
        /*0018*/ 	.byte	0x03, 0x50
        /*001a*/ 	.short	0x0000


	//----- nvinfo : EIATTR_MAXREG_COUNT
	.align		4
        /*001c*/ 	.byte	0x03, 0x1b
        /*001e*/ 	.short	0x00a8


	//----- nvinfo : EIATTR_MERCURY_ISA_VERSION
	.align		4
        /*0020*/ 	.byte	0x03, 0x5f
        /*0022*/ 	.short	0x0101


	//----- nvinfo : EIATTR_VRC_CTA_INIT_COUNT
	.align		4
        /*0024*/ 	.byte	0x02, 0x4a
	.zero		1
	.zero		1


	//----- nvinfo : EIATTR_EXIT_INSTR_OFFSETS
	.align		4
        /*0028*/ 	.byte	0x04, 0x1c
        /*002a*/ 	.short	(.L_412 - .L_411)


	//   ....[0]....
.L_411:
        /*002c*/ 	.word	0x00000010


	//----- nvinfo : EIATTR_MAX_THREADS
	.align		4
.L_412:
        /*0030*/ 	.byte	0x04, 0x05
        /*0032*/ 	.short	(.L_414 - .L_413)
.L_413:
        /*0034*/ 	.word	0x00000180
        /*0038*/ 	.word	0x00000001
        /*003c*/ 	.word	0x00000001


	//----- nvinfo : EIATTR_CBANK_PARAM_SIZE
	.align		4
.L_414:
        /*0040*/ 	.byte	0x03, 0x19
        /*0042*/ 	.short	0x0680


	//----- nvinfo : EIATTR_PARAM_CBANK
	.align		4
        /*0044*/ 	.byte	0x04, 0x0a
        /*0046*/ 	.short	(.L_416 - .L_415)
	.align		4
.L_415:
        /*0048*/ 	.word	index@(.nv.constant0._ZN7cutlass13device_kernelIN5flash11enable_sm90INS1_16FlashAttnBwdSm90INS1_25CollectiveMainloopBwdSm90ILi2ELi1ELi1EN4cute5tupleIJNS5_1CILi1EEES8_S8_EEENS6_IJNS7_ILi64EEENS7_ILi80EEENS7_ILi256EEEEEENS_10bfloat16_tEfNS_4arch4Sm90ELb0ELb1ELb0ELb1ELb0ELb0ELb1ELb1ELi2ELi1ELi1ELi1ELb0EEENS1_24CollectiveEpilogueBwdGQAISD_fSG_Li256ELb1ELb0EEENS1_19SingleTileSchedulerILb1ELb0ELb0ELi80EEEEEEEEEvNT_6ParamsE)
        /*004c*/ 	.short	0x0380
        /*004e*/ 	.short	0x0680


	//----- nvinfo : EIATTR_SW_WAR
	.align		4
.L_416:
        /*0050*/ 	.byte	0x04, 0x36
        /*0052*/ 	.short	(.L_418 - .L_417)
.L_417:
        /*0054*/ 	.word	0x00000008
.L_418:


//--------------------- .nv.info._ZN7cutlass13device_kernelIN5flash11enable_sm90INS1_16FlashAttnBwdSm90INS1_25CollectiveMainloopBwdSm90ILi2ELi1ELi1EN4cute5tupleIJNS5_1CILi1EEES8_S8_EEENS6_IJNS7_ILi64EEENS7_ILi80EEENS7_ILi256EEEEEENS_10bfloat16_tEfNS_4arch4Sm90ELb1ELb0ELb0ELb0ELb0ELb0ELb1ELb1ELi2ELi1ELi1ELi1ELb0EEENS1_21CollectiveEpilogueBwdISD_SE_SG_Li256ELb0ELb1ELi2EEENS1_25SingleTileBwdLPTSchedulerILb0ELi80ELb0EEEEEEEEEvNT_6ParamsE --------------------------
	.section	.nv.info._ZN7cutlass13device_kernelIN5flash11enable_sm90INS1_16FlashAttnBwdSm90INS1_25CollectiveMainloopBwdSm90ILi2ELi1ELi1EN4cute5tupleIJNS5_1CILi1EEES8_S8_EEENS6_IJNS7_ILi64EEENS7_ILi80EEENS7_ILi256EEEEEENS_10bfloat16_tEfNS_4arch4Sm90ELb1ELb0ELb0ELb0ELb0ELb0ELb1ELb1ELi2ELi1ELi1ELi1ELb0EEENS1_21CollectiveEpilogueBwdISD_SE_SG_Li256ELb0ELb1ELi2EEENS1_25SingleTileBwdLPTSchedulerILb0ELi80ELb0EEEEEEEEEvNT_6ParamsE,"",@"SHT_CUDA_INFO"
	.sectionflags	@""
	.align	4


	//----- nvinfo : EIATTR_CUDA_API_VERSION
	.align		4
        /*0000*/ 	.byte	0x04, 0x37
        /*0002*/ 	.short	(.L_420 - .L_419)
.L_419:
        /*0004*/ 	.word	0x00000082


	//----- nvinfo : EIATTR_KPARAM_INFO
	.align		4
.L_420:
        /*0008*/ 	.byte	0x04, 0x17
        /*000a*/ 	.short	(.L_422 - .L_421)
.L_421:
        /*000c*/ 	.word	0x00000000
        /*0010*/ 	.short	0x0000
        /*0012*/ 	.short	0x0000
        /*0014*/ 	.byte	0x00, 0xf0, 0x01, 0x24


	//----- nvinfo : EIATTR_SPARSE_MMA_MASK
	.align		4
.L_422:
        /*0018*/ 	.byte	0x03, 0x50
        /*001a*/ 	.short	0x0000


	//----- nvinfo : EIATTR_MAXREG_COUNT
	.align		4
        /*001c*/ 	.byte	0x03, 0x1b
        /*001e*/ 	.short	0x00a8


	//----- nvinfo : EIATTR_MERCURY_ISA_VERSION
	.align		4
        /*0020*/ 	.byte	0x03, 0x5f
        /*0022*/ 	.short	0x0101


	//----- nvinfo : EIATTR_VRC_CTA_INIT_COUNT
	.align		4
        /*0024*/ 	.byte	0x02, 0x4a
	.zero		1
	.zero		1


	//----- nvinfo : EIATTR_EXIT_INSTR_OFFSETS
	.align		4
        /*0028*/ 	.byte	0x04, 0x1c
        /*002a*/ 	.short	(.L_424 - .L_423)


	//   ....[0]....
.L_423:
        /*002c*/ 	.word	0x00000010


	//----- nvinfo : EIATTR_MAX_THREADS
	.align		4
.L_424:
        /*0030*/ 	.byte	0x04, 0x05
        /*0032*/ 	.short	(.L_426 - .L_425)
.L_425:
        /*0034*/ 	.word	0x00000180
        /*0038*/ 	.word	0x00000001
        /*003c*/ 	.word	0x00000001


	//----- nvinfo : EIATTR_CBANK_PARAM_SIZE
	.align		4
.L_426:
        /*0040*/ 	.byte	0x03, 0x19
        /*0042*/ 	.short	0x0900


	//----- nvinfo : EIATTR_PARAM_CBANK
	.align		4
        /*0044*/ 	.byte	0x04, 0x0a
        /*0046*/ 	.short	(.L_428 - .L_427)
	.align		4
.L_427:
        /*0048*/ 	.word	index@(.nv.constant0._ZN7cutlass13device_kernelIN5flash11enable_sm90INS1_16FlashAttnBwdSm90INS1_25CollectiveMainloopBwdSm90ILi2ELi1ELi1EN4cute5tupleIJNS5_1CILi1EEES8_S8_EEENS6_IJNS7_ILi64EEENS7_ILi80EEENS7_ILi256EEEEEENS_10bfloat16_tEfNS_4arch4Sm90ELb1ELb0ELb0ELb0ELb0ELb0ELb1ELb1ELi2ELi1ELi1ELi1ELb0EEENS1_21CollectiveEpilogueBwdISD_SE_SG_Li256ELb0ELb1ELi2EEENS1_25SingleTileBwdLPTSchedulerILb0ELi80ELb0EEEEEEEEEvNT_6ParamsE)
        /*004c*/ 	.short	0x0380
        /*004e*/ 	.short	0x0900


	//----- nvinfo : EIATTR_SW_WAR
	.align		4
.L_428:
        /*0050*/ 	.byte	0x04, 0x36
        /*0052*/ 	.short	(.L_430 - .L_429)
.L_429:
        /*0054*/ 	.word	0x00000008
.L_430:


//--------------------- .nv.info._ZN7cutlass13device_kernelIN5flash11enable_sm90INS1_16FlashAttnBwdSm90INS1_25CollectiveMainloopBwdSm90ILi2ELi1ELi1EN4cute5tupleIJNS5_1CILi1EEES8_S8_EEENS6_IJNS7_ILi64EEENS7_ILi80EEENS7_ILi256EEEEEENS_10bfloat16_tEfNS_4arch4Sm90ELb1ELb0ELb0ELb0ELb0ELb0ELb1ELb1ELi2ELi1ELi1ELi1ELb0EEENS1_24CollectiveEpilogueBwdGQAISD_fSG_Li256ELb0ELb0EEENS1_25SingleTileBwdLPTSchedulerILb0ELi80ELb0EEEEEEEEEvNT_6ParamsE --------------------------
	.section	.nv.info._ZN7cutlass13device_kernelIN5flash11enable_sm90INS1_16FlashAttnBwdSm90INS1_25CollectiveMainloopBwdSm90ILi2ELi1ELi1EN4cute5tupleIJNS5_1CILi1EEES8_S8_EEENS6_IJNS7_ILi64EEENS7_ILi80EEENS7_ILi256EEEEEENS_10bfloat16_tEfNS_4arch4Sm90ELb1ELb0ELb0ELb0ELb0ELb0ELb1ELb1ELi2ELi1ELi1ELi1ELb0EEENS1_24CollectiveEpilogueBwdGQAISD_fSG_Li256ELb0ELb0EEENS1_25SingleTileBwdLPTSchedulerILb0ELi80ELb0EEEEEEEEEvNT_6ParamsE,"",@"SHT_CUDA_INFO"
	.sectionflags	@""
	.align	4


	//----- nvinfo : EIATTR_CUDA_API_VERSION
	.align		4
        /*0000*/ 	.byte	0x04, 0x37
        /*0002*/ 	.short	(.L_432 - .L_431)
.L_431:
        /*0004*/ 	.word	0x00000082


	//----- nvinfo : EIATTR_KPARAM_INFO
	.align		4
.L_432:
        /*0008*/ 	.byte	0x04, 0x17
        /*000a*/ 	.short	(.L_434 - .L_433)
.L_433:
        /*000c*/ 	.word	0x00000000
        /*0010*/ 	.short	0x0000
        /*0012*/ 	.short	0x0000
        /*0014*/ 	.byte	0x00, 0xf0, 0x01, 0x1c


	//----- nvinfo : EIATTR_SPARSE_MMA_MASK
	.align		4
.L_434:
        /*0018*/ 	.byte	0x03, 0x50
        /*001a*/ 	.short	0x0000


	//----- nvinfo : EIATTR_MAXREG_COUNT
	.align		4
        /*001c*/ 	.byte	0x03, 0x1b
        /*001e*/ 	.short	0x00a8


	//----- nvinfo : EIATTR_MERCURY_ISA_VERSION
	.align		4
        /*0020*/ 	.byte	0x03, 0x5f
        /*0022*/ 	.short	0x0101


	//----- nvinfo : EIATTR_VRC_CTA_INIT_COUNT
	.align		4
        /*0024*/ 	.byte	0x02, 0x4a
	.zero		1
	.zero		1


	//----- nvinfo : EIATTR_EXIT_INSTR_OFFSETS
	.align		4
        /*0028*/ 	.byte	0x04, 0x1c
        /*002a*/ 	.short	(.L_436 - .L_435)


	//   ....[0]....
.L_435:
        /*002c*/ 	.word	0x00000010


	//----- nvinfo : EIATTR_MAX_THREADS
	.align		4
.L_436:
        /*0030*/ 	.byte	0x04, 0x05
        /*0032*/ 	.short	(.L_438 - .L_437)
.L_437:
        /*0034*/ 	.word	0x00000180
        /*0038*/ 	.word	0x00000001
        /*003c*/ 	.word	0x00000001


	//----- nvinfo : EIATTR_CBANK_PARAM_SIZE
	.align		4
.L_438:
        /*0040*/ 	.byte	0x03, 0x19
        /*0042*/ 	.short	0x0700


	//----- nvinfo : EIATTR_PARAM_CBANK
	.align		4
        /*0044*/ 	.byte	0x04, 0x0a
        /*0046*/ 	.short	(.L_440 - .L_439)
	.align		4
.L_439:
        /*0048*/ 	.word	index@(.nv.constant0._ZN7cutlass13device_kernelIN5flash11enable_sm90INS1_16FlashAttnBwdSm90INS1_25CollectiveMainloopBwdSm90ILi2ELi1ELi1EN4cute5tupleIJNS5_1CILi1EEES8_S8_EEENS6_IJNS7_ILi64EEENS7_ILi80EEENS7_ILi256EEEEEENS_10bfloat16_tEfNS_4arch4Sm90ELb1ELb0ELb0ELb0ELb0ELb0ELb1ELb1ELi2ELi1ELi1ELi1ELb0EEENS1_24CollectiveEpilogueBwdGQAISD_fSG_Li256ELb0ELb0EEENS1_25SingleTileBwdLPTSchedulerILb0ELi80ELb0EEEEEEEEEvNT_6ParamsE)
        /*004c*/ 	.short	0x0380
        /*004e*/ 	.short	0x0700


	//----- nvinfo : EIATTR_SW_WAR
	.align		4
.L_440:
        /*0050*/ 	.byte	0x04, 0x36
        /*0052*/ 	.short	(.L_442 - .L_441)
.L_441:
        /*0054*/ 	.word	0x00000008
.L_442:


//--------------------- .nv.info._ZN7cutlass13device_kernelIN5flash22FlashAttnBwdPreprocessIN4cute5tupleIJNS3_1CILi64EEENS5_ILi256EEEEEENS_10bfloat16_tEfNS_4arch4Sm90ELb1ELb0EEEEEvNT_6ParamsE --------------------------
	.section	.nv.info._ZN7cutlass13device_kernelIN5flash22FlashAttnBwdPreprocessIN4cute5tupleIJNS3_1CILi64EEENS5_ILi256EEEEEENS_10bfloat16_tEfNS_4arch4Sm90ELb1ELb0EEEEEvNT_6ParamsE,"",@"SHT_CUDA_INFO"
	.sectionflags	@""
	.align	4


	//----- nvinfo : EIATTR_CUDA_API_VERSION
	.align		4
        /*0000*/ 	.byte	0x04, 0x37
        /*0002*/ 	.short	(.L_444 - .L_443)
.L_443:
        /*0004*/ 	.word	0x00000082


	//----- nvinfo : EIATTR_KPARAM_INFO
	.align		4
.L_444:
        /*0008*/ 	.byte	0x04, 0x17
        /*000a*/ 	.short	(.L_446 - .L_445)
.L_445:
        /*000c*/ 	.word	0x00000000
        /*0010*/ 	.short	0x0000
        /*0012*/ 	.short	0x0000
        /*0014*/ 	.byte	0x00, 0xf0, 0xc1, 0x03


	//----- nvinfo : EIATTR_SPARSE_MMA_MASK
	.align		4
.L_446:
        /*0018*/ 	.byte	0x03, 0x50
        /*001a*/ 	.short	0x0000


	//----- nvinfo : EIATTR_MAXREG_COUNT
	.align		4
        /*001c*/ 	.byte	0x03, 0x1b
        /*001e*/ 	.short	0x0080


	//----- nvinfo : EIATTR_MERCURY_ISA_VERSION
	.align		4
        /*0020*/ 	.byte	0x03, 0x5f
        /*0022*/ 	.short	0x0101


	//----- nvinfo : EIATTR_COOP_GROUP_MASK_REGIDS
	.align		4
        /*0024*/ 	.byte	0x04, 0x29
        /*0026*/ 	.short	(.L_448 - .L_447)


	//   ....[0]....
.L_447:
        /*0028*/ 	.word	0xffffffff


	//   ....[1]....
        /*002c*/ 	.word	0xffffffff


	//   ....[2]....
        /*0030*/ 	.word	0xffffffff


	//   ....[3]....
        /*0034*/ 	.word	0xffffffff


	//   ....[4]....
        /*0038*/ 	.word	0xffffffff


	//   ....[5]....
        /*003c*/ 	.word	0xffffffff


	//   ....[6]....
        /*0040*/ 	.word	0xffffffff


	//   ....[7]....
        /*0044*/ 	.word	0xffffffff


	//   ....[8]....
        /*0048*/ 	.word	0xffffffff


	//   ....[9]....
        /*004c*/ 	.word	0xffffffff


	//   ....[10]....
        /*0050*/ 	.word	0xffffffff


	//   ....[11]....
        /*0054*/ 	.word	0xffffffff


	//   ....[12]....
        /*0058*/ 	.word	0xffffffff


	//   ....[13]....
        /*005c*/ 	.word	0xffffffff


	//   ....[14]....
        /*0060*/ 	.word	0xffffffff


	//   ....[15]....
        /*0064*/ 	.word	0xffffffff


	//----- nvinfo : EIATTR_COOP_GROUP_INSTR_OFFSETS
	.align		4
.L_448:
        /*0068*/ 	.byte	0x04, 0x28
        /*006a*/ 	.short	(.L_450 - .L_449)


	//   ....[0]....
.L_449:
        /*006c*/ 	.word	0x00001aa0


	//   ....[1]....
        /*0070*/ 	.word	0x00001ab0


	//   ....[2]....
        /*0074*/ 	.word	0x00001ac0


	//   ....[3]....
        /*0078*/ 	.word	0x00001ad0


	//   ....[4]....
        /*007c*/ 	.word	0x00001b00


	//   ....[5]....
        /*0080*/ 	.word	0x00001b20


	//   ....[6]....
        /*0084*/ 	.word	0x00001b40


	//   ....[7]....
        /*0088*/ 	.word	0x00001b50


	//   ....[8]....
        /*008c*/ 	.word	0x00001b80


	//   ....[9]....
        /*0090*/ 	.word	0x00001ba0


	//   ....[10]....
        /*0094*/ 	.word	0x00001bc0


	//   ....[11]....
        /*0098*/ 	.word	0x00001bd0


	//   ....[12]....
        /*009c*/ 	.word	0x00001c00


	//   ....[13]....
        /*00a0*/ 	.word	0x00001c30


	//   ....[14]....
        /*00a4*/ 	.word	0x00001c60


	//   ....[15]....
        /*00a8*/ 	.word	0x00001c70


	//----- nvinfo : EIATTR_VRC_CTA_INIT_COUNT
	.align		4
.L_450:
        /*00ac*/ 	.byte	0x02, 0x4a
	.zero		1
	.zero		1


	//----- nvinfo : EIATTR_EXIT_INSTR_OFFSETS
	.align		4
        /*00b0*/ 	.byte	0x04, 0x1c
        /*00b2*/ 	.short	(.L_452 - .L_451)


	//   ....[0]....
.L_451:
        /*00b4*/ 	.word	0x00002270


	//   ....[1]....
        /*00b8*/ 	.word	0x000022f0


	//----- nvinfo : EIATTR_MAX_THREADS
	.align		4
.L_452:
        /*00bc*/ 	.byte	0x04, 0x05
        /*00be*/ 	.short	(.L_454 - .L_453)
.L_453:
        /*00c0*/ 	.word	0x00000100
        /*00c4*/ 	.word	0x00000001
        /*00c8*/ 	.word	0x00000001


	//----- nvinfo : EIATTR_CRS_STACK_SIZE
	.align		4
.L_454:
        /*00cc*/ 	.byte	0x04, 0x1e
        /*00ce*/ 	.short	(.L_456 - .L_455)
.L_455:
        /*00d0*/ 	.word	0x00000000


	//----- nvinfo : EIATTR_CBANK_PARAM_SIZE
	.align		4
.L_456:
        /*00d4*/ 	.byte	0x03, 0x19
        /*00d6*/ 	.short	0x00f0


	//----- nvinfo : EIATTR_PARAM_CBANK
	.align		4
        /*00d8*/ 	.byte	0x04, 0x0a
        /*00da*/ 	.short	(.L_458 - .L_457)
	.align		4
.L_457:
        /*00dc*/ 	.word	index@(.nv.constant0._ZN7cutlass13device_kernelIN5flash22FlashAttnBwdPreprocessIN4cute5tupleIJNS3_1CILi64EEENS5_ILi256EEEEEENS_10bfloat16_tEfNS_4arch4Sm90ELb1ELb0EEEEEvNT_6ParamsE)
        /*00e0*/ 	.short	0x0380
        /*00e2*/ 	.short	0x00f0


	//----- nvinfo : EIATTR_SW_WAR
	.align		4
.L_458:
        /*00e4*/ 	.byte	0x04, 0x36
        /*00e6*/ 	.short	(.L_460 - .L_459)
.L_459:
        /*00e8*/ 	.word	0x00000008
.L_460:


//--------------------- .nv.info._ZN7cutlass13device_kernelIN5flash11enable_sm90INS1_16FlashAttnBwdSm90INS1_25CollectiveMainloopBwdSm90ILi2ELi1ELi1EN4cute5tupleIJNS5_1CILi1EEES8_S8_EEENS6_IJNS7_ILi64EEENS7_ILi80EEENS7_ILi256EEEEEENS_10bfloat16_tEfNS_4arch4Sm90ELb1ELb0ELb0ELb1ELb0ELb0ELb1ELb1ELi2ELi1ELi1ELi1ELb0EEENS1_21CollectiveEpilogueBwdISD_SE_SG_Li256ELb1ELb1ELi2EEENS1_25SingleTileBwdLPTSchedulerILb1ELi80ELb0EEEEEEEEEvNT_6ParamsE --------------------------
	.section	.nv.info._ZN7cutlass13device_kernelIN5flash11enable_sm90INS1_16FlashAttnBwdSm90INS1_25CollectiveMainloopBwdSm90ILi2ELi1ELi1EN4cute5tupleIJNS5_1CILi1EEES8_S8_EEENS6_IJNS7_ILi64EEENS7_ILi80EEENS7_ILi256EEEEEENS_10bfloat16_tEfNS_4arch4Sm90ELb1ELb0ELb0ELb1ELb0ELb0ELb1ELb1ELi2ELi1ELi1ELi1ELb0EEENS1_21CollectiveEpilogueBwdISD_SE_SG_Li256ELb1ELb1ELi2EEENS1_25SingleTileBwdLPTSchedulerILb1ELi80ELb0EEEEEEEEEvNT_6ParamsE,"",@"SHT_CUDA_INFO"
	.sectionflags	@""
	.align	4


	//----- nvinfo : EIATTR_CUDA_API_VERSION
	.align		4
        /*0000*/ 	.byte	0x04, 0x37
        /*0002*/ 	.short	(.L_462 - .L_461)
.L_461:
        /*0004*/ 	.word	0x00000082


	//----- nvinfo : EIATTR_KPARAM_INFO
	.align		4
.L_462:
        /*0008*/ 	.byte	0x04, 0x17
        /*000a*/ 	.short	(.L_464 - .L_463)
.L_463:
        /*000c*/ 	.word	0x00000000
        /*0010*/ 	.short	0x0000
        /*0012*/ 	.short	0x0000
        /*0014*/ 	.byte	0x00, 0xf0, 0x01, 0x1a


	//----- nvinfo : EIATTR_SPARSE_MMA_MASK
	.align		4
.L_464:
        /*0018*/ 	.byte	0x03, 0x50
        /*001a*/ 	.short	0x0000


	//----- nvinfo : EIATTR_MAXREG_COUNT
	.align		4
        /*001c*/ 	.byte	0x03, 0x1b
        /*001e*/ 	.short	0x00a8


	//----- nvinfo : EIATTR_MERCURY_ISA_VERSION
	.align		4
        /*0020*/ 	.byte	0x03, 0x5f
        /*0022*/ 	.short	0x0101


	//----- nvinfo : EIATTR_VRC_CTA_INIT_COUNT
	.align		4
        /*0024*/ 	.byte	0x02, 0x4a
	.zero		1
	.zero		1


	//----- nvinfo : EIATTR_EXIT_INSTR_OFFSETS
	.align		4
        /*0028*/ 	.byte	0x04, 0x1c
        /*002a*/ 	.short	(.L_466 - .L_465)


	//   ....[0]....
.L_465:
        /*002c*/ 	.word	0x00000010


	//----- nvinfo : EIATTR_MAX_THREADS
	.align		4
.L_466:
        /*0030*/ 	.byte	0x04, 0x05
        /*0032*/ 	.short	(.L_468 - .L_467)
.L_467:
        /*0034*/ 	.word	0x00000180
        /*0038*/ 	.word	0x00000001
        /*003c*/ 	.word	0x00000001


	//----- nvinfo : EIATTR_CBANK_PARAM_SIZE
	.align		4
.L_468:
        /*0040*/ 	.byte	0x03, 0x19
        /*0042*/ 	.short	0x0680


	//----- nvinfo : EIATTR_PARAM_CBANK
	.align		4
        /*0044*/ 	.byte	0x04, 0x0a
        /*0046*/ 	.short	(.L_470 - .L_469)
	.align		4
.L_469:
        /*0048*/ 	.word	index@(.nv.constant0._ZN7cutlass13device_kernelIN5flash11enable_sm90INS1_16FlashAttnBwdSm90INS1_25CollectiveMainloopBwdSm90ILi2ELi1ELi1EN4cute5tupleIJNS5_1CILi1EEES8_S8_EEENS6_IJNS7_ILi64EEENS7_ILi80EEENS7_ILi256EEEEEENS_10bfloat16_tEfNS_4arch4Sm90ELb1ELb0ELb0ELb1ELb0ELb0ELb1ELb1ELi2ELi1ELi1ELi1ELb0EEENS1_21CollectiveEpilogueBwdISD_SE_SG_Li256ELb1ELb1ELi2EEENS1_25SingleTileBwdLPTSchedulerILb1ELi80ELb0EEEEEEEEEvNT_6ParamsE)
        /*004c*/ 	.short	0x0380
        /*004e*/ 	.short	0x0680


	//----- nvinfo : EIATTR_SW_WAR
	.align		4
.L_470:
        /*0050*/ 	.byte	0x04, 0x36
        /*0052*/ 	.short	(.L_472 - .L_471)
.L_471:
        /*0054*/ 	.word	0x00000008
.L_472:


//--------------------- .nv.info._ZN7cutlass13device_kernelIN5flash32FlashAttnBwdPostprocessConvertdQIN4cute5tupleIJNS3_1CILi80EEENS5_ILi256EEEEEENS_10bfloat16_tEfNS_4arch4Sm90ELi256ENS3_8TiledMMAINS3_8MMA_AtomIJNS3_4SM904GMMA27MMA_64x16x16_F32BF16BF16_SSILNSF_5MajorE1ELSH_1ELNSF_7ScaleInE1ELSI_1EEEEEENS3_6LayoutINS4_IJNS5_ILi2EEENS5_ILi1EEESN_EEENS4_IJSN_NS5_ILi0EEESP_EEEEENS4_IJNS3_10UnderscoreESS_SS_EEEEELb1EEEEEvNT_6ParamsE --------------------------
	.section	.nv.info._ZN7cutlass13device_kernelIN5flash32FlashAttnBwdPostprocessConvertdQIN4cute5tupleIJNS3_1CILi80EEENS5_ILi256EEEEEENS_10bfloat16_tEfNS_4arch4Sm90ELi256ENS3_8TiledMMAINS3_8MMA_AtomIJNS3_4SM904GMMA27MMA_64x16x16_F32BF16BF16_SSILNSF_5MajorE1ELSH_1ELNSF_7ScaleInE1ELSI_1EEEEEENS3_6LayoutINS4_IJNS5_ILi2EEENS5_ILi1EEESN_EEENS4_IJSN_NS5_ILi0EEESP_EEEEENS4_IJNS3_10UnderscoreESS_SS_EEEEELb1EEEEEvNT_6ParamsE,"",@"SHT_CUDA_INFO"
	.sectionflags	@""
	.align	4


	//----- nvinfo : EIATTR_CUDA_API_VERSION
	.align		4
        /*0000*/ 	.byte	0x04, 0x37
        /*0002*/ 	.short	(.L_474 - .L_473)
.L_473:
        /*0004*/ 	.word	0x00000082


	//----- nvinfo : EIATTR_KPARAM_INFO
	.align		4
.L_474:
        /*0008*/ 	.byte	0x04, 0x17
        /*000a*/ 	.short	(.L_476 - .L_475)
.L_475:
        /*000c*/ 	.word	0x00000000
        /*0010*/ 	.short	0x0000
        /*0012*/ 	.short	0x0000
        /*0014*/ 	.byte	0x00, 0xf0, 0xc1, 0x01


	//----- nvinfo : EIATTR_SPARSE_MMA_MASK
	.align		4
.L_476:
        /*0018*/ 	.byte	0x03, 0x50
        /*001a*/ 	.short	0x0000


	//----- nvinfo : EIATTR_MAXREG_COUNT
	.align		4
        /*001c*/ 	.byte	0x03, 0x1b
        /*001e*/ 	.short	0x0080


	//----- nvinfo : EIATTR_NUM_BARRIERS
	.align		4
        /*0020*/ 	.byte	0x02, 0x4c
        /*0022*/ 	.byte	0x01
	.zero		1


	//----- nvinfo : EIATTR_MERCURY_ISA_VERSION
	.align		4
        /*0024*/ 	.byte	0x03, 0x5f
        /*0026*/ 	.short	0x0101


	//----- nvinfo : EIATTR_VRC_CTA_INIT_COUNT
	.align		4
        /*0028*/ 	.byte	0x02, 0x4a
	.zero		1
	.zero		1


	//----- nvinfo : EIATTR_MBARRIER_INSTR_OFFSETS
	.align		4
        /*002c*/ 	.byte	0x04, 0x39
        /*002e*/ 	.short	(.L_478 - .L_477)


	//   ....[0]....
.L_477:
        /*0030*/ 	.word	0x00000470
        /*0034*/ 	.word	0x000000ff
        /*0038*/ 	.word	0x0001e000
        /*003c*/ 	.short	0x0100
        /*003e*/ 	.byte	0x06
	.zero		1


	//   ....[1]....
        /*0040*/ 	.word	0x00000550
        /*0044*/ 	.word	0x0000004f
        /*0048*/ 	.word	0x0001e000
        /*004c*/ 	.short	0x010a
        /*004e*/ 	.byte	0xff
	.zero		1


	//----- nvinfo : EIATTR_NUM_MBARRIERS
	.align		4
.L_478:
        /*0050*/ 	.byte	0x03, 0x38
        /*0052*/ 	.short	0x0001


	//----- nvinfo : EIATTR_EXIT_INSTR_OFFSETS
	.align		4
        /*0054*/ 	.byte	0x04, 0x1c
        /*0056*/ 	.short	(.L_480 - .L_479)


	//   ....[0]....
.L_479:
        /*0058*/ 	.word	0x00000270


	//   ....[1]....
        /*005c*/ 	.word	0x00001c60


	//   ....[2]....
        /*0060*/ 	.word	0x00001d30


	//----- nvinfo : EIATTR_MAX_THREADS
	.align		4
.L_480:
        /*0064*/ 	.byte	0x04, 0x05
        /*0066*/ 	.short	(.L_482 - .L_481)
.L_481:
        /*0068*/ 	.word	0x00000100
        /*006c*/ 	.word	0x00000001
        /*0070*/ 	.word	0x00000001


	//----- nvinfo : EIATTR_CRS_STACK_SIZE
	.align		4
.L_482:
        /*0074*/ 	.byte	0x04, 0x1e
        /*0076*/ 	.short	(.L_484 - .L_483)
.L_483:
        /*0078*/ 	.word	0x00000000


	//----- nvinfo : EIATTR_CBANK_PARAM_SIZE
	.align		4
.L_484:
        /*007c*/ 	.byte	0x03, 0x19
        /*007e*/ 	.short	0x0070


	//----- nvinfo : EIATTR_PARAM_CBANK
	.align		4
        /*0080*/ 	.byte	0x04, 0x0a
        /*0082*/ 	.short	(.L_486 - .L_485)
	.align		4
.L_485:
        /*0084*/ 	.word	index@(.nv.constant0._ZN7cutlass13device_kernelIN5flash32FlashAttnBwdPostprocessConvertdQIN4cute5tupleIJNS3_1CILi80EEENS5_ILi256EEEEEENS_10bfloat16_tEfNS_4arch4Sm90ELi256ENS3_8TiledMMAINS3_8MMA_AtomIJNS3_4SM904GMMA27MMA_64x16x16_F32BF16BF16_SSILNSF_5MajorE1ELSH_1ELNSF_7ScaleInE1ELSI_1EEEEEENS3_6LayoutINS4_IJNS5_ILi2EEENS5_ILi1EEESN_EEENS4_IJSN_NS5_ILi0EEESP_EEEEENS4_IJNS3_10UnderscoreESS_SS_EEEEELb1EEEEEvNT_6ParamsE)
        /*0088*/ 	.short	0x0380
        /*008a*/ 	.short	0x0070


	//----- nvinfo : EIATTR_SW_WAR
	.align		4
.L_486:
        /*008c*/ 	.byte	0x04, 0x36
        /*008e*/ 	.short	(.L_488 - .L_487)
.L_487:
        /*0090*/ 	.word	0x00000008
.L_488:


//--------------------- .nv.info._ZN7cutlass13device_kernelIN5flash32FlashAttnBwdPostprocessConvertdQIN4cute5tupleIJNS3_1CILi64EEENS5_ILi256EEEEEENS_10bfloat16_tEfNS_4arch4Sm90ELi256ENS3_8TiledMMAINS3_8MMA_AtomIJNS3_4SM904GMMA27MMA_64x64x16_F32BF16BF16_SSILNSF_5MajorE1ELSH_0ELNSF_7ScaleInE1ELSI_1EEEEEENS3_6LayoutINS4_IJNS5_ILi2EEENS5_ILi1EEESN_EEENS4_IJSN_NS5_ILi0EEESP_EEEEENS4_IJNS3_10UnderscoreESS_SS_EEEEELb1EEEEEvNT_6ParamsE --------------------------
	.section	.nv.info._ZN7cutlass13device_kernelIN5flash32FlashAttnBwdPostprocessConvertdQIN4cute5tupleIJNS3_1CILi64EEENS5_ILi256EEEEEENS_10bfloat16_tEfNS_4arch4Sm90ELi256ENS3_8TiledMMAINS3_8MMA_AtomIJNS3_4SM904GMMA27MMA_64x64x16_F32BF16BF16_SSILNSF_5MajorE1ELSH_0ELNSF_7ScaleInE1ELSI_1EEEEEENS3_6LayoutINS4_IJNS5_ILi2EEENS5_ILi1EEESN_EEENS4_IJSN_NS5_ILi0EEESP_EEEEENS4_IJNS3_10UnderscoreESS_SS_EEEEELb1EEEEEvNT_6ParamsE,"",@"SHT_CUDA_INFO"
	.sectionflags	@""
	.align	4


	//----- nvinfo : EIATTR_CUDA_API_VERSION
	.align		4
        /*0000*/ 	.byte	0x04, 0x37
        /*0002*/ 	.short	(.L_490 - .L_489)
.L_489:
        /*0004*/ 	.word	0x00000082


	//----- nvinfo : EIATTR_KPARAM_INFO
	.align		4
.L_490:
        /*0008*/ 	.byte	0x04, 0x17
        /*000a*/ 	.short	(.L_492 - .L_491)
.L_491:
        /*000c*/ 	.word	0x00000000
        /*0010*/ 	.short	0x0000
        /*0012*/ 	.short	0x0000
        /*0014*/ 	.byte	0x00, 0xf0, 0xc1, 0x01


	//----- nvinfo : EIATTR_SPARSE_MMA_MASK
	.align		4
.L_492:
        /*0018*/ 	.byte	0x03, 0x50
        /*001a*/ 	.short	0x0000


	//----- nvinfo : EIATTR_MAXREG_COUNT
	.align		4
        /*001c*/ 	.byte	0x03, 0x1b
        /*001e*/ 	.short	0x0080


	//----- nvinfo : EIATTR_NUM_BARRIERS
	.align		4
        /*0020*/ 	.byte	0x02, 0x4c
        /*0022*/ 	.byte	0x01
	.zero		1


	//----- nvinfo : EIATTR_MERCURY_ISA_VERSION
	.align		4
        /*0024*/ 	.byte	0x03, 0x5f
        /*0026*/ 	.short	0x0101


	//----- nvinfo : EIATTR_VRC_CTA_INIT_COUNT
	.align		4
        /*0028*/ 	.byte	0x02, 0x4a
	.zero		1
	.zero		1


	//----- nvinfo : EIATTR_MBARRIER_INSTR_OFFSETS
	.align		4
        /*002c*/ 	.byte	0x04, 0x39
        /*002e*/ 	.short	(.L_494 - .L_493)


	//   ....[0]....
.L_493:
        /*0030*/ 	.word	0x00000470
        /*0034*/ 	.word	0x000000ff
        /*0038*/ 	.word	0x00018000
        /*003c*/ 	.short	0x0100
        /*003e*/ 	.byte	0x06
	.zero		1


	//   ....[1]....
        /*0040*/ 	.word	0x00000550
        /*0044*/ 	.word	0x0000002d
        /*0048*/ 	.word	0x00018000
        /*004c*/ 	.short	0x010a
        /*004e*/ 	.byte	0xff
	.zero		1


	//----- nvinfo : EIATTR_NUM_MBARRIERS
	.align		4
.L_494:
        /*0050*/ 	.byte	0x03, 0x38
        /*0052*/ 	.short	0x0001


	//----- nvinfo : EIATTR_EXIT_INSTR_OFFSETS
	.align		4
        /*0054*/ 	.byte	0x04, 0x1c
        /*0056*/ 	.short	(.L_496 - .L_495)


	//   ....[0]....
.L_495:
        /*0058*/ 	.word	0x00000280


	//   ....[1]....
        /*005c*/ 	.word	0x000017e0


	//   ....[2]....
        /*0060*/ 	.word	0x000018b0


	//----- nvinfo : EIATTR_MAX_THREADS
	.align		4
.L_496:
        /*0064*/ 	.byte	0x04, 0x05
        /*0066*/ 	.short	(.L_498 - .L_497)
.L_497:
        /*0068*/ 	.word	0x00000100
        /*006c*/ 	.word	0x00000001
        /*0070*/ 	.word	0x00000001


	//----- nvinfo : EIATTR_CRS_STACK_SIZE
	.align		4
.L_498:
        /*0074*/ 	.byte	0x04, 0x1e
        /*0076*/ 	.short	(.L_500 - .L_499)
.L_499:
        /*0078*/ 	.word	0x00000000


	//----- nvinfo : EIATTR_CBANK_PARAM_SIZE
	.align		4
.L_500:
        /*007c*/ 	.byte	0x03, 0x19
        /*007e*/ 	.short	0x0070


	//----- nvinfo : EIATTR_PARAM_CBANK
	.align		4
        /*0080*/ 	.byte	0x04, 0x0a
        /*0082*/ 	.short	(.L_502 - .L_501)
	.align		4
.L_501:
        /*0084*/ 	.word	index@(.nv.constant0._ZN7cutlass13device_kernelIN5flash32FlashAttnBwdPostprocessConvertdQIN4cute5tupleIJNS3_1CILi64EEENS5_ILi256EEEEEENS_10bfloat16_tEfNS_4arch4Sm90ELi256ENS3_8TiledMMAINS3_8MMA_AtomIJNS3_4SM904GMMA27MMA_64x64x16_F32BF16BF16_SSILNSF_5MajorE1ELSH_0ELNSF_7ScaleInE1ELSI_1EEEEEENS3_6LayoutINS4_IJNS5_ILi2EEENS5_ILi1EEESN_EEENS4_IJSN_NS5_ILi0EEESP_EEEEENS4_IJNS3_10UnderscoreESS_SS_EEEEELb1EEEEEvNT_6ParamsE)
        /*0088*/ 	.short	0x0380
        /*008a*/ 	.short	0x0070


	//----- nvinfo : EIATTR_SW_WAR
	.align		4
.L_502:
        /*008c*/ 	.byte	0x04, 0x36
        /*008e*/ 	.short	(.L_504 - .L_503)
.L_503:
        /*0090*/ 	.word	0x00000008
.L_504:


//--------------------- .nv.info._ZN7cutlass13device_kernelIN5flash11enable_sm90INS1_16FlashAttnBwdSm90INS1_25CollectiveMainloopBwdSm90ILi2ELi1ELi1EN4cute5tupleIJNS5_1CILi1EEES8_S8_EEENS6_IJNS7_ILi64EEENS7_ILi80EEENS7_ILi256EEEEEENS_10bfloat16_tEfNS_4arch4Sm90ELb1ELb0ELb0ELb1ELb0ELb0ELb1ELb1ELi2ELi1ELi1ELi1ELb0EEENS1_24CollectiveEpilogueBwdGQAISD_fSG_Li256ELb1ELb0EEENS1_25SingleTileBwdLPTSchedulerILb1ELi80ELb0EEEEEEEEEvNT_6ParamsE --------------------------
	.section	.nv.info._ZN7cutlass13device_kernelIN5flash11enable_sm90INS1_16FlashAttnBwdSm90INS1_25CollectiveMainloopBwdSm90ILi2ELi1ELi1EN4cute5tupleIJNS5_1CILi1EEES8_S8_EEENS6_IJNS7_ILi64EEENS7_ILi80EEENS7_ILi256EEEEEENS_10bfloat16_tEfNS_4arch4Sm90ELb1ELb0ELb0ELb1ELb0ELb0ELb1ELb1ELi2ELi1ELi1ELi1ELb0EEENS1_24CollectiveEpilogueBwdGQAISD_fSG_Li256ELb1ELb0EEENS1_25SingleTileBwdLPTSchedulerILb1ELi80ELb0EEEEEEEEEvNT_6ParamsE,"",@"SHT_CUDA_INFO"
	.sectionflags	@""
	.align	4


	//----- nvinfo : EIATTR_CUDA_API_VERSION
	.align		4
        /*0000*/ 	.byte	0x04, 0x37
        /*0002*/ 	.short	(.L_506 - .L_505)
.L_505:
        /*0004*/ 	.word	0x00000082


	//----- nvinfo : EIATTR_KPARAM_INFO
	.align		4
.L_506:
        /*0008*/ 	.byte	0x04, 0x17
        /*000a*/ 	.short	(.L_508 - .L_507)
.L_507:
        /*000c*/ 	.word	0x00000000
        /*0010*/ 	.short	0x0000
        /*0012*/ 	.short	0x0000
        /*0014*/ 	.byte	0x00, 0xf0, 0x01, 0x1c


	//----- nvinfo : EIATTR_SPARSE_MMA_MASK
	.align		4
.L_508:
        /*0018*/ 	.byte	0x03, 0x50
        /*001a*/ 	.short	0x0000


	//----- nvinfo : EIATTR_MAXREG_COUNT
	.align		4
        /*001c*/ 	.byte	0x03, 0x1b
        /*001e*/ 	.short	0x00a8


	//----- nvinfo : EIATTR_MERCURY_ISA_VERSION
	.align		4
        /*0020*/ 	.byte	0x03, 0x5f
        /*0022*/ 	.short	0x0101


	//----- nvinfo : EIATTR_VRC_CTA_INIT_COUNT
	.align		4
        /*0024*/ 	.byte	0x02, 0x4a
	.zero		1
	.zero		1


	//----- nvinfo : EIATTR_EXIT_INSTR_OFFSETS
	.align		4
        /*0028*/ 	.byte	0x04, 0x1c
        /*002a*/ 	.short	(.L_510 - .L_509)


	//   ....[0]....
.L_509:
        /*002c*/ 	.word	0x00000010


	//----- nvinfo : EIATTR_MAX_THREADS
	.align		4
.L_510:
        /*0030*/ 	.byte	0x04, 0x05
        /*0032*/ 	.short	(.L_512 - .L_511)
.L_511:
        /*0034*/ 	.word	0x00000180
        /*0038*/ 	.word	0x00000001
        /*003c*/ 	.word	0x00000001


	//----- nvinfo : EIATTR_CBANK_PARAM_SIZE
	.align		4
.L_512:
        /*0040*/ 	.byte	0x03, 0x19
        /*0042*/ 	.short	0x0700


	//----- nvinfo : EIATTR_PARAM_CBANK
	.align		4
        /*0044*/ 	.byte	0x04, 0x0a
        /*0046*/ 	.short	(.L_514 - .L_513)
	.align		4
.L_513:
        /*0048*/ 	.word	index@(.nv.constant0._ZN7cutlass13device_kernelIN5flash11enable_sm90INS1_16FlashAttnBwdSm90INS1_25CollectiveMainloopBwdSm90ILi2ELi1ELi1EN4cute5tupleIJNS5_1CILi1EEES8_S8_EEENS6_IJNS7_ILi64EEENS7_ILi80EEENS7_ILi256EEEEEENS_10bfloat16_tEfNS_4arch4Sm90ELb1ELb0ELb0ELb1ELb0ELb0ELb1ELb1ELi2ELi1ELi1ELi1ELb0EEENS1_24CollectiveEpilogueBwdGQAISD_fSG_Li256ELb1ELb0EEENS1_25SingleTileBwdLPTSchedulerILb1ELi80ELb0EEEEEEEEEvNT_6ParamsE)
        /*004c*/ 	.short	0x0380
        /*004e*/ 	.short	0x0700


	//----- nvinfo : EIATTR_SW_WAR
	.align		4
.L_514:
        /*0050*/ 	.byte	0x04, 0x36
        /*0052*/ 	.short	(.L_516 - .L_515)
.L_515:
        /*0054*/ 	.word	0x00000008
.L_516:


//--------------------- .nv.info._ZN7cutlass13device_kernelIN5flash22FlashAttnBwdPreprocessIN4cute5tupleIJNS3_1CILi64EEENS5_ILi256EEEEEENS_10bfloat16_tEfNS_4arch4Sm90ELb1ELb1EEEEEvNT_6ParamsE --------------------------
	.section	.nv.info._ZN7cutlass13device_kernelIN5flash22FlashAttnBwdPreprocessIN4cute5tupleIJNS3_1CILi64EEENS5_ILi256EEEEEENS_10bfloat16_tEfNS_4arch4Sm90ELb1ELb1EEEEEvNT_6ParamsE,"",@"SHT_CUDA_INFO"
	.sectionflags	@""
	.align	4


	//----- nvinfo : EIATTR_CUDA_API_VERSION
	.align		4
        /*0000*/ 	.byte	0x04, 0x37
        /*0002*/ 	.short	(.L_518 - .L_517)
.L_517:
        /*0004*/ 	.word	0x00000082


	//----- nvinfo : EIATTR_KPARAM_INFO
	.align		4
.L_518:
        /*0008*/ 	.byte	0x04, 0x17
        /*000a*/ 	.short	(.L_520 - .L_519)
.L_519:
        /*000c*/ 	.word	0x00000000
        /*0010*/ 	.short	0x0000
        /*0012*/ 	.short	0x0000
        /*0014*/ 	.byte	0x00, 0xf0, 0xc1, 0x03


	//----- nvinfo : EIATTR_SPARSE_MMA_MASK
	.align		4
.L_520:
        /*0018*/ 	.byte	0x03, 0x50
        /*001a*/ 	.short	0x0000


	//----- nvinfo : EIATTR_MAXREG_COUNT
	.align		4
        /*001c*/ 	.byte	0x03, 0x1b
        /*001e*/ 	.short	0x0080


	//----- nvinfo : EIATTR_MERCURY_ISA_VERSION
	.align		4
        /*0020*/ 	.byte	0x03, 0x5f
        /*0022*/ 	.short	0x0101


	//----- nvinfo : EIATTR_COOP_GROUP_MASK_REGIDS
	.align		4
        /*0024*/ 	.byte	0x04, 0x29
        /*0026*/ 	.short	(.L_522 - .L_521)


	//   ....[0]....
.L_521:
        /*0028*/ 	.word	0xffffffff


	//   ....[1]....
        /*002c*/ 	.word	0xffffffff


	//   ....[2]....
        /*0030*/ 	.word	0xffffffff


	//   ....[3]....
        /*0034*/ 	.word	0xffffffff


	//   ....[4]....
        /*0038*/ 	.word	0xffffffff


	//   ....[5]....
        /*003c*/ 	.word	0xffffffff


	//   ....[6]....
        /*0040*/ 	.word	0xffffffff


	//   ....[7]....
        /*0044*/ 	.word	0xffffffff


	//   ....[8]....
        /*0048*/ 	.word	0xffffffff


	//   ....[9]....
        /*004c*/ 	.word	0xffffffff


	//   ....[10]....
        /*0050*/ 	.word	0xffffffff


	//   ....[11]....
        /*0054*/ 	.word	0xffffffff


	//   ....[12]....
        /*0058*/ 	.word	0xffffffff


	//   ....[13]....
        /*005c*/ 	.word	0xffffffff


	//   ....[14]....
        /*0060*/ 	.word	0xffffffff


	//   ....[15]....
        /*0064*/ 	.word	0xffffffff


	//----- nvinfo : EIATTR_COOP_GROUP_INSTR_OFFSETS
	.align		4
.L_522:
        /*0068*/ 	.byte	0x04, 0x28
        /*006a*/ 	.short	(.L_524 - .L_523)


	//   ....[0]....
.L_523:
        /*006c*/ 	.word	0x00001d10


	//   ....[1]....
        /*0070*/ 	.word	0x00001d20


	//   ....[2]....
        /*0074*/ 	.word	0x00001d30


	//   ....[3]....
        /*0078*/ 	.word	0x00001d40


	//   ....[4]....
        /*007c*/ 	.word	0x00001db0


	//   ....[5]....
        /*0080*/ 	.word	0x00001dd0


	//   ....[6]....
        /*0084*/ 	.word	0x00001de0


	//   ....[7]....
        /*0088*/ 	.word	0x00001df0


	//   ....[8]....
        /*008c*/ 	.word	0x00001e70


	//   ....[9]....
        /*0090*/ 	.word	0x00001e90


	//   ....[10]....
        /*0094*/ 	.word	0x00001eb0


	//   ....[11]....
        /*0098*/ 	.word	0x00001ec0


	//   ....[12]....
        /*009c*/ 	.word	0x00001f20


	//   ....[13]....
        /*00a0*/ 	.word	0x00001f40


	//   ....[14]....
        /*00a4*/ 	.word	0x00001f50


	//   ....[15]....
        /*00a8*/ 	.word	0x00001f60


	//----- nvinfo : EIATTR_VRC_CTA_INIT_COUNT
	.align		4
.L_524:
        /*00ac*/ 	.byte	0x02, 0x4a
	.zero		1
	.zero		1


	//----- nvinfo : EIATTR_EXIT_INSTR_OFFSETS
	.align		4
        /*00b0*/ 	.byte	0x04, 0x1c
        /*00b2*/ 	.short	(.L_526 - .L_525)


	//   ....[0]....
.L_525:
        /*00b4*/ 	.word	0x00000310


	//   ....[1]....
        /*00b8*/ 	.word	0x000025c0


	//   ....[2]....
        /*00bc*/ 	.word	0x00002660


	//----- nvinfo : EIATTR_MAX_THREADS
	.align		4
.L_526:
        /*00c0*/ 	.byte	0x04, 0x05
        /*00c2*/ 	.short	(.L_528 - .L_527)
.L_527:
        /*00c4*/ 	.word	0x00000100
        /*00c8*/ 	.word	0x00000001
        /*00cc*/ 	.word	0x00000001


	//----- nvinfo : EIATTR_CRS_STACK_SIZE
	.align		4
.L_528:
        /*00d0*/ 	.byte	0x04, 0x1e
        /*00d2*/ 	.short	(.L_530 - .L_529)
.L_529:
        /*00d4*/ 	.word	0x00000000


	//----- nvinfo : EIATTR_CBANK_PARAM_SIZE
	.align		4
.L_530:
        /*00d8*/ 	.byte	0x03, 0x19
        /*00da*/ 	.short	0x00f0


	//----- nvinfo : EIATTR_PARAM_CBANK
	.align		4
        /*00dc*/ 	.byte	0x04, 0x0a
        /*00de*/ 	.short	(.L_532 - .L_531)
	.align		4
.L_531:
        /*00e0*/ 	.word	index@(.nv.constant0._ZN7cutlass13device_kernelIN5flash22FlashAttnBwdPreprocessIN4cute5tupleIJNS3_1CILi64EEENS5_ILi256EEEEEENS_10bfloat16_tEfNS_4arch4Sm90ELb1ELb1EEEEEvNT_6ParamsE)
        /*00e4*/ 	.short	0x0380
        /*00e6*/ 	.short	0x00f0


	//----- nvinfo : EIATTR_SW_WAR
	.align		4
.L_532:
        /*00e8*/ 	.byte	0x04, 0x36
        /*00ea*/ 	.short	(.L_534 - .L_533)
.L_533:
        /*00ec*/ 	.word	0x00000008
.L_534:


//--------------------- .nv.callgraph             --------------------------
	.section	.nv.callgraph,"",@"SHT_CUDA_CALLGRAPH"
	.align	4
	.sectionentsize	8
	.align		4
        /*0000*/ 	.word	0x00000000
	.align		4
        /*0004*/ 	.word	0xffffffff
	.align		4
        /*0008*/ 	.word	0x00000000
	.align		4
        /*000c*/ 	.word	0xfffffffe
	.align		4
        /*0010*/ 	.word	0x00000000
	.align		4
        /*0014*/ 	.word	0xfffffffd
	.align		4
        /*0018*/ 	.word	0x00000000
	.align		4
        /*001c*/ 	.word	0xfffffffc


//--------------------- .nv.constant4             --------------------------
	.section	.nv.constant4,"a",@progbits
	.align	8
	.align		8
.nv.constant4:
        /*0000*/ 	.dword	_ZN77_INTERNAL_db75ae03_41_flash_bwd_hdim256_bf16_softcapall_sm90_cu_49158569_29084cuda3std3__45__cpo5beginE
	.align		8
        /*0008*/ 	.dword	_ZN77_INTERNAL_db75ae03_41_flash_bwd_hdim256_bf16_softcapall_sm90_cu_49158569_29084cuda3std3__45__cpo3endE
	.align		8
        /*0010*/ 	.dword	_ZN77_INTERNAL_db75ae03_41_flash_bwd_hdim256_bf16_softcapall_sm90_cu_49158569_29084cuda3std3__45__cpo6cbeginE
	.align		8
        /*0018*/ 	.dword	_ZN77_INTERNAL_db75ae03_41_flash_bwd_hdim256_bf16_softcapall_sm90_cu_49158569_29084cuda3std3__45__cpo4cendE
	.align		8
        /*0020*/ 	.dword	_ZN77_INTERNAL_db75ae03_41_flash_bwd_hdim256_bf16_softcapall_sm90_cu_49158569_29084cuda3std3__479_GLOBAL__N__db75ae03_41_flash_bwd_hdim256_bf16_softcapall_sm90_cu_49158569_29086ignoreE
	.align		8
        /*0028*/ 	.dword	_ZN77_INTERNAL_db75ae03_41_flash_bwd_hdim256_bf16_softcapall_sm90_cu_49158569_29084cuda3std3__419piecewise_constructE
	.align		8
        /*0030*/ 	.dword	_ZN77_INTERNAL_db75ae03_41_flash_bwd_hdim256_bf16_softcapall_sm90_cu_49158569_29084cuda3std3__48in_placeE
	.align		8
        /*0038*/ 	.dword	_ZN77_INTERNAL_db75ae03_41_flash_bwd_hdim256_bf16_softcapall_sm90_cu_49158569_29084cuda3std6ranges3__45__cpo4swapE
	.align		8
        /*0040*/ 	.dword	_ZN77_INTERNAL_db75ae03_41_flash_bwd_hdim256_bf16_softcapall_sm90_cu_49158569_29084cuda3std6ranges3__45__cpo9iter_moveE
	.align		8
        /*0048*/ 	.dword	_ZN77_INTERNAL_db75ae03_41_flash_bwd_hdim256_bf16_softcapall_sm90_cu_49158569_29084cute7productE
	.align		8
        /*0050*/ 	.dword	_ZN77_INTERNAL_db75ae03_41_flash_bwd_hdim256_bf16_softcapall_sm90_cu_49158569_29084cute1_E


//--------------------- .text._ZN7cutlass13device_kernelIN5flash11enable_sm90INS1_16FlashAttnBwdSm90INS1_25CollectiveMainloopBwdSm90ILi2ELi1ELi1EN4cute5tupleIJNS5_1CILi1EEES8_S8_EEENS6_IJNS7_ILi64EEENS7_ILi80EEENS7_ILi256EEEEEENS_10bfloat16_tEfNS_4arch4Sm90ELb0ELb0ELb1ELb0ELb0ELb0ELb1ELb1ELi2ELi1ELi1ELi1ELb0EEENS1_21CollectiveEpilogueBwdISD_SE_SG_Li256ELb0ELb1ELi2EEENS1_19SingleTileSchedulerILb0ELb0ELb0ELi80EEEEEEEEEvNT_6ParamsE --------------------------
	.section	.text._ZN7cutlass13device_kernelIN5flash11enable_sm90INS1_16FlashAttnBwdSm90INS1_25CollectiveMainloopBwdSm90ILi2ELi1ELi1EN4cute5tupleIJNS5_1CILi1EEES8_S8_EEENS6_IJNS7_ILi64EEENS7_ILi80EEENS7_ILi256EEEEEENS_10bfloat16_tEfNS_4arch4Sm90ELb0ELb0ELb1ELb0ELb0ELb0ELb1ELb1ELi2ELi1ELi1ELi1ELb0EEENS1_21CollectiveEpilogueBwdISD_SE_SG_Li256ELb0ELb1ELi2EEENS1_19SingleTileSchedulerILb0ELb0ELb0ELi80EEEEEEEEEvNT_6ParamsE,"ax",@progbits
	.align	128
.text._ZN7cutlass13device_kernelIN5flash11enable_sm90INS1_16FlashAttnBwdSm90INS1_25CollectiveMainloopBwdSm90ILi2ELi1ELi1EN4cute5tupleIJNS5_1CILi1EEES8_S8_EEENS6_IJNS7_ILi64EEENS7_ILi80EEENS7_ILi256EEEEEENS_10bfloat16_tEfNS_4arch4Sm90ELb0ELb0ELb1ELb0ELb0ELb0ELb1ELb1ELi2ELi1ELi1ELi1ELb0EEENS1_21CollectiveEpilogueBwdISD_SE_SG_Li256ELb0ELb1ELi2EEENS1_19SingleTileSchedulerILb0ELb0ELb0ELi80EEEEEEEEEvNT_6ParamsE:
        .type           _ZN7cutlass13device_kernelIN5flash11enable_sm90INS1_16FlashAttnBwdSm90INS1_25CollectiveMainloopBwdSm90ILi2ELi1ELi1EN4cute5tupleIJNS5_1CILi1EEES8_S8_EEENS6_IJNS7_ILi64EEENS7_ILi80EEENS7_ILi256EEEEEENS_10bfloat16_tEfNS_4arch4Sm90ELb0ELb0ELb1ELb0ELb0ELb0ELb1ELb1ELi2ELi1ELi1ELi1ELb0EEENS1_21CollectiveEpilogueBwdISD_SE_SG_Li256ELb0ELb1ELi2EEENS1_19SingleTileSchedulerILb0ELb0ELb0ELi80EEEEEEEEEvNT_6ParamsE,@function
        .size           _ZN7cutlass13device_kernelIN5flash11enable_sm90INS1_16FlashAttnBwdSm90INS1_25CollectiveMainloopBwdSm90ILi2ELi1ELi1EN4cute5tupleIJNS5_1CILi1EEES8_S8_EEENS6_IJNS7_ILi64EEENS7_ILi80EEENS7_ILi256EEEEEENS_10bfloat16_tEfNS_4arch4Sm90ELb0ELb0ELb1ELb0ELb0ELb0ELb1ELb1ELi2ELi1ELi1ELi1ELb0EEENS1_21CollectiveEpilogueBwdISD_SE_SG_Li256ELb0ELb1ELi2EEENS1_19SingleTileSchedulerILb0ELb0ELb0ELi80EEEEEEEEEvNT_6ParamsE,(.L_x_120 - _ZN7cutlass13device_kernelIN5flash11enable_sm90INS1_16FlashAttnBwdSm90INS1_25CollectiveMainloopBwdSm90ILi2ELi1ELi1EN4cute5tupleIJNS5_1CILi1EEES8_S8_EEENS6_IJNS7_ILi64EEENS7_ILi80EEENS7_ILi256EEEEEENS_10bfloat16_tEfNS_4arch4Sm90ELb0ELb0ELb1ELb0ELb0ELb0ELb1ELb1ELi2ELi1ELi1ELi1ELb0EEENS1_21CollectiveEpilogueBwdISD_SE_SG_Li256ELb0ELb1ELi2EEENS1_19SingleTileSchedulerILb0ELb0ELb0ELi80EEEEEEEEEvNT_6ParamsE)
        .other          _ZN7cutlass13device_kernelIN5flash11enable_sm90INS1_16FlashAttnBwdSm90INS1_25CollectiveMainloopBwdSm90ILi2ELi1ELi1EN4cute5tupleIJNS5_1CILi1EEES8_S8_EEENS6_IJNS7_ILi64EEENS7_ILi80EEENS7_ILi256EEEEEENS_10bfloat16_tEfNS_4arch4Sm90ELb0ELb0ELb1ELb0ELb0ELb0ELb1ELb1ELi2ELi1ELi1ELi1ELb0EEENS1_21CollectiveEpilogueBwdISD_SE_SG_Li256ELb0ELb1ELi2EEENS1_19SingleTileSchedulerILb0ELb0ELb0ELi80EEEEEEEEEvNT_6ParamsE,@"STO_CUDA_ENTRY STV_DEFAULT"
_ZN7cutlass13device_kernelIN5flash11enable_sm90INS1_16FlashAttnBwdSm90INS1_25CollectiveMainloopBwdSm90ILi2ELi1ELi1EN4cute5tupleIJNS5_1CILi1EEES8_S8_EEENS6_IJNS7_ILi64EEENS7_ILi80EEENS7_ILi256EEEEEENS_10bfloat16_tEfNS_4arch4Sm90ELb0ELb0ELb1ELb0ELb0ELb0ELb1ELb1ELi2ELi1ELi1ELi1ELb0EEENS1_21CollectiveEpilogueBwdISD_SE_SG_Li256ELb0ELb1ELi2EEENS1_19SingleTileSchedulerILb0ELb0ELb0ELi80EEEEEEEEEvNT_6ParamsE:
[----:B------:R-:W-:Y:S01]  /*0000*/  LDC R1, c[0x0][0x37c] ;  /* 0x0000df00ff017b82 */ /* 0x000fe20000000800 */
[----:B------:R-:W-:Y:S05]  /*0010*/  EXIT ;  /* 0x000000000000794d */ /* 0x000fea0003800000 */
.L_x_0:
[----:B------:R-:W-:-:S00]  /*0020*/  BRA `(.L_x_0) ;  /* 0xfffffffc00fc7947 */ /* 0x000fc0000383ffff */
[----:B------:R-:W-:-:S00]  /*0030*/  NOP ;  /* 0x0000000000007918 */ /* 0x000fc00000000000 */
        /* <DEDUP_REMOVED lines=12> */
.L_x_120:


//--------------------- .text._ZN7cutlass13device_kernelIN5flash11enable_sm90INS1_16FlashAttnBwdSm90INS1_25CollectiveMainloopBwdSm90ILi2ELi1ELi1EN4cute5tupleIJNS5_1CILi1EEES8_S8_EEENS6_IJNS7_ILi64EEENS7_ILi80EEENS7_ILi256EEEEEENS_10bfloat16_tEfNS_4arch4Sm90ELb0ELb0ELb1ELb0ELb0ELb0ELb1ELb1ELi2ELi1ELi1ELi1ELb0EEENS1_24CollectiveEpilogueBwdGQAISD_fSG_Li256ELb0ELb0EEENS1_19SingleTileSchedulerILb0ELb0ELb0ELi80EEEEEEEEEvNT_6ParamsE --------------------------
	.section	.text._ZN7cutlass13device_kernelIN5flash11enable_sm90INS1_16FlashAttnBwdSm90INS1_25CollectiveMainloopBwdSm90ILi2ELi1ELi1EN4cute5tupleIJNS5_1CILi1EEES8_S8_EEENS6_IJNS7_ILi64EEENS7_ILi80EEENS7_ILi256EEEEEENS_10bfloat16_tEfNS_4arch4Sm90ELb0ELb0ELb1ELb0ELb0ELb0ELb1ELb1ELi2ELi1ELi1ELi1ELb0EEENS1_24CollectiveEpilogueBwdGQAISD_fSG_Li256ELb0ELb0EEENS1_19SingleTileSchedulerILb0ELb0ELb0ELi80EEEEEEEEEvNT_6ParamsE,"ax",@progbits
	.align	128
.text._ZN7cutlass13device_kernelIN5flash11enable_sm90INS1_16FlashAttnBwdSm90INS1_25CollectiveMainloopBwdSm90ILi2ELi1ELi1EN4cute5tupleIJNS5_1CILi1EEES8_S8_EEENS6_IJNS7_ILi64EEENS7_ILi80EEENS7_ILi256EEEEEENS_10bfloat16_tEfNS_4arch4Sm90ELb0ELb0ELb1ELb0ELb0ELb0ELb1ELb1ELi2ELi1ELi1ELi1ELb0EEENS1_24CollectiveEpilogueBwdGQAISD_fSG_Li256ELb0ELb0EEENS1_19SingleTileSchedulerILb0ELb0ELb0ELi80EEEEEEEEEvNT_6ParamsE:
        .type           _ZN7cutlass13device_kernelIN5flash11enable_sm90INS1_16FlashAttnBwdSm90INS1_25CollectiveMainloopBwdSm90ILi2ELi1ELi1EN4cute5tupleIJNS5_1CILi1EEES8_S8_EEENS6_IJNS7_ILi64EEENS7_ILi80EEENS7_ILi256EEEEEENS_10bfloat16_tEfNS_4arch4Sm90ELb0ELb0ELb1ELb0ELb0ELb0ELb1ELb1ELi2ELi1ELi1ELi1ELb0EEENS1_24CollectiveEpilogueBwdGQAISD_fSG_Li256ELb0ELb0EEENS1_19SingleTileSchedulerILb0ELb0ELb0ELi80EEEEEEEEEvNT_6ParamsE,@function
        .size           _ZN7cutlass13device_kernelIN5flash11enable_sm90INS1_16FlashAttnBwdSm90INS1_25CollectiveMainloopBwdSm90ILi2ELi1ELi1EN4cute5tupleIJNS5_1CILi1EEES8_S8_EEENS6_IJNS7_ILi64EEENS7_ILi80EEENS7_ILi256EEEEEENS_10bfloat16_tEfNS_4arch4Sm90ELb0ELb0ELb1ELb0ELb0ELb0ELb1ELb1ELi2ELi1ELi1ELi1ELb0EEENS1_24CollectiveEpilogueBwdGQAISD_fSG_Li256ELb0ELb0EEENS1_19SingleTileSchedulerILb0ELb0ELb0ELi80EEEEEEEEEvNT_6ParamsE,(.L_x_121 - _ZN7cutlass13device_kernelIN5flash11enable_sm90INS1_16FlashAttnBwdSm90INS1_25CollectiveMainloopBwdSm90ILi2ELi1ELi1EN4cute5tupleIJNS5_1CILi1EEES8_S8_EEENS6_IJNS7_ILi64EEENS7_ILi80EEENS7_ILi256EEEEEENS_10bfloat16_tEfNS_4arch4Sm90ELb0ELb0ELb1ELb0ELb0ELb0ELb1ELb1ELi2ELi1ELi1ELi1ELb0EEENS1_24CollectiveEpilogueBwdGQAISD_fSG_Li256ELb0ELb0EEENS1_19SingleTileSchedulerILb0ELb0ELb0ELi80EEEEEEEEEvNT_6ParamsE)
        .other          _ZN7cutlass13device_kernelIN5flash11enable_sm90INS1_16FlashAttnBwdSm90INS1_25CollectiveMainloopBwdSm90ILi2ELi1ELi1EN4cute5tupleIJNS5_1CILi1EEES8_S8_EEENS6_IJNS7_ILi64EEENS7_ILi80EEENS7_ILi256EEEEEENS_10bfloat16_tEfNS_4arch4Sm90ELb0ELb0ELb1ELb0ELb0ELb0ELb1ELb1ELi2ELi1ELi1ELi1ELb0EEENS1_24CollectiveEpilogueBwdGQAISD_fSG_Li256ELb0ELb0EEENS1_19SingleTileSchedulerILb0ELb0ELb0ELi80EEEEEEEEEvNT_6ParamsE,@"STO_CUDA_ENTRY STV_DEFAULT"
_ZN7cutlass13device_kernelIN5flash11enable_sm90INS1_16FlashAttnBwdSm90INS1_25CollectiveMainloopBwdSm90ILi2ELi1ELi1EN4cute5tupleIJNS5_1CILi1EEES8_S8_EEENS6_IJNS7_ILi64EEENS7_ILi80EEENS7_ILi256EEEEEENS_10bfloat16_tEfNS_4arch4Sm90ELb0ELb0ELb1ELb0ELb0ELb0ELb1ELb1ELi2ELi1ELi1ELi1ELb0EEENS1_24CollectiveEpilogueBwdGQAISD_fSG_Li256ELb0ELb0EEENS1_19SingleTileSchedulerILb0ELb0ELb0ELi80EEEEEEEEEvNT_6ParamsE:
[----:B------:R-:W-:Y:S01]  /*0000*/  LDC R1, c[0x0][0x37c] ;  /* 0x0000df00ff017b82 */ /* 0x000fe20000000800 */
[----:B------:R-:W-:Y:S05]  /*0010*/  EXIT ;  /* 0x000000000000794d */ /* 0x000fea0003800000 */
.L_x_1:
        /* <DEDUP_REMOVED lines=14> */
.L_x_121:


//--------------------- .text._ZN7cutlass13device_kernelIN5flash11enable_sm90INS1_16FlashAttnBwdSm90INS1_25CollectiveMainloopBwdSm90ILi2ELi1ELi1EN4cute5tupleIJNS5_1CILi1EEES8_S8_EEENS6_IJNS7_ILi64EEENS7_ILi80EEENS7_ILi256EEEEEENS_10bfloat16_tEfNS_4arch4Sm90ELb0ELb0ELb1ELb1ELb0ELb0ELb1ELb1ELi2ELi1ELi1ELi1ELb0EEENS1_21CollectiveEpilogueBwdISD_SE_SG_Li256ELb1ELb1ELi2EEENS1_19SingleTileSchedulerILb1ELb0ELb0ELi80EEEEEEEEEvNT_6ParamsE --------------------------
	.section	.text._ZN7cutlass13device_kernelIN5flash11enable_sm90INS1_16FlashAttnBwdSm90INS1_25CollectiveMainloopBwdSm90ILi2ELi1ELi1EN4cute5tupleIJNS5_1CILi1EEES8_S8_EEENS6_IJNS7_ILi64EEENS7_ILi80EEENS7_ILi256EEEEEENS_10bfloat16_tEfNS_4arch4Sm90ELb0ELb0ELb1ELb1ELb0ELb0ELb1ELb1ELi2ELi1ELi1ELi1ELb0EEENS1_21CollectiveEpilogueBwdISD_SE_SG_Li256ELb1ELb1ELi2EEENS1_19SingleTileSchedulerILb1ELb0ELb0ELi80EEEEEEEEEvNT_6ParamsE,"ax",@progbits
	.align	128
.text._ZN7cutlass13device_kernelIN5flash11enable_sm90INS1_16FlashAttnBwdSm90INS1_25CollectiveMainloopBwdSm90ILi2ELi1ELi1EN4cute5tupleIJNS5_1CILi1EEES8_S8_EEENS6_IJNS7_ILi64EEENS7_ILi80EEENS7_ILi256EEEEEENS_10bfloat16_tEfNS_4arch4Sm90ELb0ELb0ELb1ELb1ELb0ELb0ELb1ELb1ELi2ELi1ELi1ELi1ELb0EEENS1_21CollectiveEpilogueBwdISD_SE_SG_Li256ELb1ELb1ELi2EEENS1_19SingleTileSchedulerILb1ELb0ELb0ELi80EEEEEEEEEvNT_6ParamsE:
        .type           _ZN7cutlass13device_kernelIN5flash11enable_sm90INS1_16FlashAttnBwdSm90INS1_25CollectiveMainloopBwdSm90ILi2ELi1ELi1EN4cute5tupleIJNS5_1CILi1EEES8_S8_EEENS6_IJNS7_ILi64EEENS7_ILi80EEENS7_ILi256EEEEEENS_10bfloat16_tEfNS_4arch4Sm90ELb0ELb0ELb1ELb1ELb0ELb0ELb1ELb1ELi2ELi1ELi1ELi1ELb0EEENS1_21CollectiveEpilogueBwdISD_SE_SG_Li256ELb1ELb1ELi2EEENS1_19SingleTileSchedulerILb1ELb0ELb0ELi80EEEEEEEEEvNT_6ParamsE,@function
        .size           _ZN7cutlass13device_kernelIN5flash11enable_sm90INS1_16FlashAttnBwdSm90INS1_25CollectiveMainloopBwdSm90ILi2ELi1ELi1EN4cute5tupleIJNS5_1CILi1EEES8_S8_EEENS6_IJNS7_ILi64EEENS7_ILi80EEENS7_ILi256EEEEEENS_10bfloat16_tEfNS_4arch4Sm90ELb0ELb0ELb1ELb1ELb0ELb0ELb1ELb1ELi2ELi1ELi1ELi1ELb0EEENS1_21CollectiveEpilogueBwdISD_SE_SG_Li256ELb1ELb1ELi2EEENS1_19SingleTileSchedulerILb1ELb0ELb0ELi80EEEEEEEEEvNT_6ParamsE,(.L_x_122 - _ZN7cutlass13device_kernelIN5flash11enable_sm90INS1_16FlashAttnBwdSm90INS1_25CollectiveMainloopBwdSm90ILi2ELi1ELi1EN4cute5tupleIJNS5_1CILi1EEES8_S8_EEENS6_IJNS7_ILi64EEENS7_ILi80EEENS7_ILi256EEEEEENS_10bfloat16_tEfNS_4arch4Sm90ELb0ELb0ELb1ELb1ELb0ELb0ELb1ELb1ELi2ELi1ELi1ELi1ELb0EEENS1_21CollectiveEpilogueBwdISD_SE_SG_Li256ELb1ELb1ELi2EEENS1_19SingleTileSchedulerILb1ELb0ELb0ELi80EEEEEEEEEvNT_6ParamsE)
        .other          _ZN7cutlass13device_kernelIN5flash11enable_sm90INS1_16FlashAttnBwdSm90INS1_25CollectiveMainloopBwdSm90ILi2ELi1ELi1EN4cute5tupleIJNS5_1CILi1EEES8_S8_EEENS6_IJNS7_ILi64EEENS7_ILi80EEENS7_ILi256EEEEEENS_10bfloat16_tEfNS_4arch4Sm90ELb0ELb0ELb1ELb1ELb0ELb0ELb1ELb1ELi2ELi1ELi1ELi1ELb0EEENS1_21CollectiveEpilogueBwdISD_SE_SG_Li256ELb1ELb1ELi2EEENS1_19SingleTileSchedulerILb1ELb0ELb0ELi80EEEEEEEEEvNT_6ParamsE,@"STO_CUDA_ENTRY STV_DEFAULT"
_ZN7cutlass13device_kernelIN5flash11enable_sm90INS1_16FlashAttnBwdSm90INS1_25CollectiveMainloopBwdSm90ILi2ELi1ELi1EN4cute5tupleIJNS5_1CILi1EEES8_S8_EEENS6_IJNS7_ILi64EEENS7_ILi80EEENS7_ILi256EEEEEENS_10bfloat16_tEfNS_4arch4Sm90ELb0ELb0ELb1ELb1ELb0ELb0ELb1ELb1ELi2ELi1ELi1ELi1ELb0EEENS1_21CollectiveEpilogueBwdISD_SE_SG_Li256ELb1ELb1ELi2EEENS1_19SingleTileSchedulerILb1ELb0ELb0ELi80EEEEEEEEEvNT_6ParamsE:
[----:B------:R-:W-:Y:S01]  /*0000*/  LDC R1, c[0x0][0x37c] ;  /* 0x0000df00ff017b82 */ /* 0x000fe20000000800 */
[----:B------:R-:W-:Y:S05]  /*0010*/  EXIT ;  /* 0x000000000000794d */ /* 0x000fea0003800000 */
.L_x_2:
        /* <DEDUP_REMOVED lines=14> */
.L_x_122:


//--------------------- .text._ZN7cutlass13device_kernelIN5flash11enable_sm90INS1_16FlashAttnBwdSm90INS1_25CollectiveMainloopBwdSm90ILi2ELi1ELi1EN4cute5tupleIJNS5_1CILi1EEES8_S8_EEENS6_IJNS7_ILi64EEENS7_ILi80EEENS7_ILi256EEEEEENS_10bfloat16_tEfNS_4arch4Sm90ELb0ELb0ELb1ELb1ELb0ELb0ELb1ELb1ELi2ELi1ELi1ELi1ELb0EEENS1_24CollectiveEpilogueBwdGQAISD_fSG_Li256ELb1ELb0EEENS1_19SingleTileSchedulerILb1ELb0ELb0ELi80EEEEEEEEEvNT_6ParamsE --------------------------
	.section	.text._ZN7cutlass13device_kernelIN5flash11enable_sm90INS1_16FlashAttnBwdSm90INS1_25CollectiveMainloopBwdSm90ILi2ELi1ELi1EN4cute5tupleIJNS5_1CILi1EEES8_S8_EEENS6_IJNS7_ILi64EEENS7_ILi80EEENS7_ILi256EEEEEENS_10bfloat16_tEfNS_4arch4Sm90ELb0ELb0ELb1ELb1ELb0ELb0ELb1ELb1ELi2ELi1ELi1ELi1ELb0EEENS1_24CollectiveEpilogueBwdGQAISD_fSG_Li256ELb1ELb0EEENS1_19SingleTileSchedulerILb1ELb0ELb0ELi80EEEEEEEEEvNT_6ParamsE,"ax",@progbits
	.align	128
.text._ZN7cutlass13device_kernelIN5flash11enable_sm90INS1_16FlashAttnBwdSm90INS1_25CollectiveMainloopBwdSm90ILi2ELi1ELi1EN4cute5tupleIJNS5_1CILi1EEES8_S8_EEENS6_IJNS7_ILi64EEENS7_ILi80EEENS7_ILi256EEEEEENS_10bfloat16_tEfNS_4arch4Sm90ELb0ELb0ELb1ELb1ELb0ELb0ELb1ELb1ELi2ELi1ELi1ELi1ELb0EEENS1_24CollectiveEpilogueBwdGQAISD_fSG_Li256ELb1ELb0EEENS1_19SingleTileSchedulerILb1ELb0ELb0ELi80EEEEEEEEEvNT_6ParamsE:
        .type           _ZN7cutlass13device_kernelIN5flash11enable_sm90INS1_16FlashAttnBwdSm90INS1_25CollectiveMainloopBwdSm90ILi2ELi1ELi1EN4cute5tupleIJNS5_1CILi1EEES8_S8_EEENS6_IJNS7_ILi64EEENS7_ILi80EEENS7_ILi256EEEEEENS_10bfloat16_tEfNS_4arch4Sm90ELb0ELb0ELb1ELb1ELb0ELb0ELb1ELb1ELi2ELi1ELi1ELi1ELb0EEENS1_24CollectiveEpilogueBwdGQAISD_fSG_Li256ELb1ELb0EEENS1_19SingleTileSchedulerILb1ELb0ELb0ELi80EEEEEEEEEvNT_6ParamsE,@function
        .size           _ZN7cutlass13device_kernelIN5flash11enable_sm90INS1_16FlashAttnBwdSm90INS1_25CollectiveMainloopBwdSm90ILi2ELi1ELi1EN4cute5tupleIJNS5_1CILi1EEES8_S8_EEENS6_IJNS7_ILi64EEENS7_ILi80EEENS7_ILi256EEEEEENS_10bfloat16_tEfNS_4arch4Sm90ELb0ELb0ELb1ELb1ELb0ELb0ELb1ELb1ELi2ELi1ELi1ELi1ELb0EEENS1_24CollectiveEpilogueBwdGQAISD_fSG_Li256ELb1ELb0EEENS1_19SingleTileSchedulerILb1ELb0ELb0ELi80EEEEEEEEEvNT_6ParamsE,(.L_x_123 - _ZN7cutlass13device_kernelIN5flash11enable_sm90INS1_16FlashAttnBwdSm90INS1_25CollectiveMainloopBwdSm90ILi2ELi1ELi1EN4cute5tupleIJNS5_1CILi1EEES8_S8_EEENS6_IJNS7_ILi64EEENS7_ILi80EEENS7_ILi256EEEEEENS_10bfloat16_tEfNS_4arch4Sm90ELb0ELb0ELb1ELb1ELb0ELb0ELb1ELb1ELi2ELi1ELi1ELi1ELb0EEENS1_24CollectiveEpilogueBwdGQAISD_fSG_Li256ELb1ELb0EEENS1_19SingleTileSchedulerILb1ELb0ELb0ELi80EEEEEEEEEvNT_6ParamsE)
        .other          _ZN7cutlass13device_kernelIN5flash11enable_sm90INS1_16FlashAttnBwdSm90INS1_25CollectiveMainloopBwdSm90ILi2ELi1ELi1EN4cute5tupleIJNS5_1CILi1EEES8_S8_EEENS6_IJNS7_ILi64EEENS7_ILi80EEENS7_ILi256EEEEEENS_10bfloat16_tEfNS_4arch4Sm90ELb0ELb0ELb1ELb1ELb0ELb0ELb1ELb1ELi2ELi1ELi1ELi1ELb0EEENS1_24CollectiveEpilogueBwdGQAISD_fSG_Li256ELb1ELb0EEENS1_19SingleTileSchedulerILb1ELb0ELb0ELi80EEEEEEEEEvNT_6ParamsE,@"STO_CUDA_ENTRY STV_DEFAULT"
_ZN7cutlass13device_kernelIN5flash11enable_sm90INS1_16FlashAttnBwdSm90INS1_25CollectiveMainloopBwdSm90ILi2ELi1ELi1EN4cute5tupleIJNS5_1CILi1EEES8_S8_EEENS6_IJNS7_ILi64EEENS7_ILi80EEENS7_ILi256EEEEEENS_10bfloat16_tEfNS_4arch4Sm90ELb0ELb0ELb1ELb1ELb0ELb0ELb1ELb1ELi2ELi1ELi1ELi1ELb0EEENS1_24CollectiveEpilogueBwdGQAISD_fSG_Li256ELb1ELb0EEENS1_19SingleTileSchedulerILb1ELb0ELb0ELi80EEEEEEEEEvNT_6ParamsE:
[----:B------:R-:W-:Y:S01]  /*0000*/  LDC R1, c[0x0][0x37c] ;  /* 0x0000df00ff017b82 */ /* 0x000fe20000000800 */
[----:B------:R-:W-:Y:S05]  /*0010*/  EXIT ;  /* 0x000000000000794d */ /* 0x000fea0003800000 */
.L_x_3:
        /* <DEDUP_REMOVED lines=14> */
.L_x_123:


//--------------------- .text._ZN7cutlass13device_kernelIN5flash11enable_sm90INS1_16FlashAttnBwdSm90INS1_25CollectiveMainloopBwdSm90ILi2ELi1ELi1EN4cute5tupleIJNS5_1CILi1EEES8_S8_EEENS6_IJNS7_ILi64EEENS7_ILi80EEENS7_ILi256EEEEEENS_10bfloat16_tEfNS_4arch4Sm90ELb0ELb1ELb1ELb0ELb0ELb0ELb1ELb1ELi2ELi1ELi1ELi1ELb0EEENS1_21CollectiveEpilogueBwdISD_SE_SG_Li256ELb0ELb1ELi2EEENS1_19SingleTileSchedulerILb0ELb0ELb0ELi80EEEEEEEEEvNT_6ParamsE --------------------------
	.section	.text._ZN7cutlass13device_kernelIN5flash11enable_sm90INS1_16FlashAttnBwdSm90INS1_25CollectiveMainloopBwdSm90ILi2ELi1ELi1EN4cute5tupleIJNS5_1CILi1EEES8_S8_EEENS6_IJNS7_ILi64EEENS7_ILi80EEENS7_ILi256EEEEEENS_10bfloat16_tEfNS_4arch4Sm90ELb0ELb1ELb1ELb0ELb0ELb0ELb1ELb1ELi2ELi1ELi1ELi1ELb0EEENS1_21CollectiveEpilogueBwdISD_SE_SG_Li256ELb0ELb1ELi2EEENS1_19SingleTileSchedulerILb0ELb0ELb0ELi80EEEEEEEEEvNT_6ParamsE,"ax",@progbits
	.align	128
.text._ZN7cutlass13device_kernelIN5flash11enable_sm90INS1_16FlashAttnBwdSm90INS1_25CollectiveMainloopBwdSm90ILi2ELi1ELi1EN4cute5tupleIJNS5_1CILi1EEES8_S8_EEENS6_IJNS7_ILi64EEENS7_ILi80EEENS7_ILi256EEEEEENS_10bfloat16_tEfNS_4arch4Sm90ELb0ELb1ELb1ELb0ELb0ELb0ELb1ELb1ELi2ELi1ELi1ELi1ELb0EEENS1_21CollectiveEpilogueBwdISD_SE_SG_Li256ELb0ELb1ELi2EEENS1_19SingleTileSchedulerILb0ELb0ELb0ELi80EEEEEEEEEvNT_6ParamsE:
        .type           _ZN7cutlass13device_kernelIN5flash11enable_sm90INS1_16FlashAttnBwdSm90INS1_25CollectiveMainloopBwdSm90ILi2ELi1ELi1EN4cute5tupleIJNS5_1CILi1EEES8_S8_EEENS6_IJNS7_ILi64EEENS7_ILi80EEENS7_ILi256EEEEEENS_10bfloat16_tEfNS_4arch4Sm90ELb0ELb1ELb1ELb0ELb0ELb0ELb1ELb1ELi2ELi1ELi1ELi1ELb0EEENS1_21CollectiveEpilogueBwdISD_SE_SG_Li256ELb0ELb1ELi2EEENS1_19SingleTileSchedulerILb0ELb0ELb0ELi80EEEEEEEEEvNT_6ParamsE,@function
        .size           _ZN7cutlass13device_kernelIN5flash11enable_sm90INS1_16FlashAttnBwdSm90INS1_25CollectiveMainloopBwdSm90ILi2ELi1ELi1EN4cute5tupleIJNS5_1CILi1EEES8_S8_EEENS6_IJNS7_ILi64EEENS7_ILi80EEENS7_ILi256EEEEEENS_10bfloat16_tEfNS_4arch4Sm90ELb0ELb1ELb1ELb0ELb0ELb0ELb1ELb1ELi2ELi1ELi1ELi1ELb0EEENS1_21CollectiveEpilogueBwdISD_SE_SG_Li256ELb0ELb1ELi2EEENS1_19SingleTileSchedulerILb0ELb0ELb0ELi80EEEEEEEEEvNT_6ParamsE,(.L_x_124 - _ZN7cutlass13device_kernelIN5flash11enable_sm90INS1_16FlashAttnBwdSm90INS1_25CollectiveMainloopBwdSm90ILi2ELi1ELi1EN4cute5tupleIJNS5_1CILi1EEES8_S8_EEENS6_IJNS7_ILi64EEENS7_ILi80EEENS7_ILi256EEEEEENS_10bfloat16_tEfNS_4arch4Sm90ELb0ELb1ELb1ELb0ELb0ELb0ELb1ELb1ELi2ELi1ELi1ELi1ELb0EEENS1_21CollectiveEpilogueBwdISD_SE_SG_Li256ELb0ELb1ELi2EEENS1_19SingleTileSchedulerILb0ELb0ELb0ELi80EEEEEEEEEvNT_6ParamsE)
        .other          _ZN7cutlass13device_kernelIN5flash11enable_sm90INS1_16FlashAttnBwdSm90INS1_25CollectiveMainloopBwdSm90ILi2ELi1ELi1EN4cute5tupleIJNS5_1CILi1EEES8_S8_EEENS6_IJNS7_ILi64EEENS7_ILi80EEENS7_ILi256EEEEEENS_10bfloat16_tEfNS_4arch4Sm90ELb0ELb1ELb1ELb0ELb0ELb0ELb1ELb1ELi2ELi1ELi1ELi1ELb0EEENS1_21CollectiveEpilogueBwdISD_SE_SG_Li256ELb0ELb1ELi2EEENS1_19SingleTileSchedulerILb0ELb0ELb0ELi80EEEEEEEEEvNT_6ParamsE,@"STO_CUDA_ENTRY STV_DEFAULT"
_ZN7cutlass13device_kernelIN5flash11enable_sm90INS1_16FlashAttnBwdSm90INS1_25CollectiveMainloopBwdSm90ILi2ELi1ELi1EN4cute5tupleIJNS5_1CILi1EEES8_S8_EEENS6_IJNS7_ILi64EEENS7_ILi80EEENS7_ILi256EEEEEENS_10bfloat16_tEfNS_4arch4Sm90ELb0ELb1ELb1ELb0ELb0ELb0ELb1ELb1ELi2ELi1ELi1ELi1ELb0EEENS1_21CollectiveEpilogueBwdISD_SE_SG_Li256ELb0ELb1ELi2EEENS1_19SingleTileSchedulerILb0ELb0ELb0ELi80EEEEEEEEEvNT_6ParamsE:
[----:B------:R-:W-:Y:S01]  /*0000*/  LDC R1, c[0x0][0x37c] ;  /* 0x0000df00ff017b82 */ /* 0x000fe20000000800 */
[----:B------:R-:W-:Y:S05]  /*0010*/  EXIT ;  /* 0x000000000000794d */ /* 0x000fea0003800000 */
.L_x_4:
        /* <DEDUP_REMOVED lines=14> */
.L_x_124:


//--------------------- .text._ZN7cutlass13device_kernelIN5flash11enable_sm90INS1_16FlashAttnBwdSm90INS1_25CollectiveMainloopBwdSm90ILi2ELi1ELi1EN4cute5tupleIJNS5_1CILi1EEES8_S8_EEENS6_IJNS7_ILi64EEENS7_ILi80EEENS7_ILi256EEEEEENS_10bfloat16_tEfNS_4arch4Sm90ELb0ELb1ELb1ELb0ELb0ELb0ELb1ELb1ELi2ELi1ELi1ELi1ELb0EEENS1_24CollectiveEpilogueBwdGQAISD_fSG_Li256ELb0ELb0EEENS1_19SingleTileSchedulerILb0ELb0ELb0ELi80EEEEEEEEEvNT_6ParamsE --------------------------
	.section	.text._ZN7cutlass13device_kernelIN5flash11enable_sm90INS1_16FlashAttnBwdSm90INS1_25CollectiveMainloopBwdSm90ILi2ELi1ELi1EN4cute5tupleIJNS5_1CILi1EEES8_S8_EEENS6_IJNS7_ILi64EEENS7_ILi80EEENS7_ILi256EEEEEENS_10bfloat16_tEfNS_4arch4Sm90ELb0ELb1ELb1ELb0ELb0ELb0ELb1ELb1ELi2ELi1ELi1ELi1ELb0EEENS1_24CollectiveEpilogueBwdGQAISD_fSG_Li256ELb0ELb0EEENS1_19SingleTileSchedulerILb0ELb0ELb0ELi80EEEEEEEEEvNT_6ParamsE,"ax",@progbits
	.align	128
.text._ZN7cutlass13device_kernelIN5flash11enable_sm90INS1_16FlashAttnBwdSm90INS1_25CollectiveMainloopBwdSm90ILi2ELi1ELi1EN4cute5tupleIJNS5_1CILi1EEES8_S8_EEENS6_IJNS7_ILi64EEENS7_ILi80EEENS7_ILi256EEEEEENS_10bfloat16_tEfNS_4arch4Sm90ELb0ELb1ELb1ELb0ELb0ELb0ELb1ELb1ELi2ELi1ELi1ELi1ELb0EEENS1_24CollectiveEpilogueBwdGQAISD_fSG_Li256ELb0ELb0EEENS1_19SingleTileSchedulerILb0ELb0ELb0ELi80EEEEEEEEEvNT_6ParamsE:
        .type           _ZN7cutlass13device_kernelIN5flash11enable_sm90INS1_16FlashAttnBwdSm90INS1_25CollectiveMainloopBwdSm90ILi2ELi1ELi1EN4cute5tupleIJNS5_1CILi1EEES8_S8_EEENS6_IJNS7_ILi64EEENS7_ILi80EEENS7_ILi256EEEEEENS_10bfloat16_tEfNS_4arch4Sm90ELb0ELb1ELb1ELb0ELb0ELb0ELb1ELb1ELi2ELi1ELi1ELi1ELb0EEENS1_24CollectiveEpilogueBwdGQAISD_fSG_Li256ELb0ELb0EEENS1_19SingleTileSchedulerILb0ELb0ELb0ELi80EEEEEEEEEvNT_6ParamsE,@function
        .size           _ZN7cutlass13device_kernelIN5flash11enable_sm90INS1_16FlashAttnBwdSm90INS1_25CollectiveMainloopBwdSm90ILi2ELi1ELi1EN4cute5tupleIJNS5_1CILi1EEES8_S8_EEENS6_IJNS7_ILi64EEENS7_ILi80EEENS7_ILi256EEEEEENS_10bfloat16_tEfNS_4arch4Sm90ELb0ELb1ELb1ELb0ELb0ELb0ELb1ELb1ELi2ELi1ELi1ELi1ELb0EEENS1_24CollectiveEpilogueBwdGQAISD_fSG_Li256ELb0ELb0EEENS1_19SingleTileSchedulerILb0ELb0ELb0ELi80EEEEEEEEEvNT_6ParamsE,(.L_x_125 - _ZN7cutlass13device_kernelIN5flash11enable_sm90INS1_16FlashAttnBwdSm90INS1_25CollectiveMainloopBwdSm90ILi2ELi1ELi1EN4cute5tupleIJNS5_1CILi1EEES8_S8_EEENS6_IJNS7_ILi64EEENS7_ILi80EEENS7_ILi256EEEEEENS_10bfloat16_tEfNS_4arch4Sm90ELb0ELb1ELb1ELb0ELb0ELb0ELb1ELb1ELi2ELi1ELi1ELi1ELb0EEENS1_24CollectiveEpilogueBwdGQAISD_fSG_Li256ELb0ELb0EEENS1_19SingleTileSchedulerILb0ELb0ELb0ELi80EEEEEEEEEvNT_6ParamsE)
        .other          _ZN7cutlass13device_kernelIN5flash11enable_sm90INS1_16FlashAttnBwdSm90INS1_25CollectiveMainloopBwdSm90ILi2ELi1ELi1EN4cute5tupleIJNS5_1CILi1EEES8_S8_EEENS6_IJNS7_ILi64EEENS7_ILi80EEENS7_ILi256EEEEEENS_10bfloat16_tEfNS_4arch4Sm90ELb0ELb1ELb1ELb0ELb0ELb0ELb1ELb1ELi2ELi1ELi1ELi1ELb0EEENS1_24CollectiveEpilogueBwdGQAISD_fSG_Li256ELb0ELb0EEENS1_19SingleTileSchedulerILb0ELb0ELb0ELi80EEEEEEEEEvNT_6ParamsE,@"STO_CUDA_ENTRY STV_DEFAULT"
_ZN7cutlass13device_kernelIN5flash11enable_sm90INS1_16FlashAttnBwdSm90INS1_25CollectiveMainloopBwdSm90ILi2ELi1ELi1EN4cute5tupleIJNS5_1CILi1EEES8_S8_EEENS6_IJNS7_ILi64EEENS7_ILi80EEENS7_ILi256EEEEEENS_10bfloat16_tEfNS_4arch4Sm90ELb0ELb1ELb1ELb0ELb0ELb0ELb1ELb1ELi2ELi1ELi1ELi1ELb0EEENS1_24CollectiveEpilogueBwdGQAISD_fSG_Li256ELb0ELb0EEENS1_19SingleTileSchedulerILb0ELb0ELb0ELi80EEEEEEEEEvNT_6ParamsE:
[----:B------:R-:W-:Y:S01]  /*0000*/  LDC R1, c[0x0][0x37c] ;  /* 0x0000df00ff017b82 */ /* 0x000fe20000000800 */
[----:B------:R-:W-:Y:S05]  /*0010*/  EXIT ;  /* 0x000000000000794d */ /* 0x000fea0003800000 */
.L_x_5:
        /* <DEDUP_REMOVED lines=14> */
.L_x_125:


//--------------------- .text._ZN7cutlass13device_kernelIN5flash11enable_sm90INS1_16FlashAttnBwdSm90INS1_25CollectiveMainloopBwdSm90ILi2ELi1ELi1EN4cute5tupleIJNS5_1CILi1EEES8_S8_EEENS6_IJNS7_ILi64EEENS7_ILi80EEENS7_ILi256EEEEEENS_10bfloat16_tEfNS_4arch4Sm90ELb0ELb1ELb1ELb1ELb0ELb0ELb1ELb1ELi2ELi1ELi1ELi1ELb0EEENS1_21CollectiveEpilogueBwdISD_SE_SG_Li256ELb1ELb1ELi2EEENS1_19SingleTileSchedulerILb1ELb0ELb0ELi80EEEEEEEEEvNT_6ParamsE --------------------------
	.section	.text._ZN7cutlass13device_kernelIN5flash11enable_sm90INS1_16FlashAttnBwdSm90INS1_25CollectiveMainloopBwdSm90ILi2ELi1ELi1EN4cute5tupleIJNS5_1CILi1EEES8_S8_EEENS6_IJNS7_ILi64EEENS7_ILi80EEENS7_ILi256EEEEEENS_10bfloat16_tEfNS_4arch4Sm90ELb0ELb1ELb1ELb1ELb0ELb0ELb1ELb1ELi2ELi1ELi1ELi1ELb0EEENS1_21CollectiveEpilogueBwdISD_SE_SG_Li256ELb1ELb1ELi2EEENS1_19SingleTileSchedulerILb1ELb0ELb0ELi80EEEEEEEEEvNT_6ParamsE,"ax",@progbits
	.align	128
.text._ZN7cutlass13device_kernelIN5flash11enable_sm90INS1_16FlashAttnBwdSm90INS1_25CollectiveMainloopBwdSm90ILi2ELi1ELi1EN4cute5tupleIJNS5_1CILi1EEES8_S8_EEENS6_IJNS7_ILi64EEENS7_ILi80EEENS7_ILi256EEEEEENS_10bfloat16_tEfNS_4arch4Sm90ELb0ELb1ELb1ELb1ELb0ELb0ELb1ELb1ELi2ELi1ELi1ELi1ELb0EEENS1_21CollectiveEpilogueBwdISD_SE_SG_Li256ELb1ELb1ELi2EEENS1_19SingleTileSchedulerILb1ELb0ELb0ELi80EEEEEEEEEvNT_6ParamsE:
        .type           _ZN7cutlass13device_kernelIN5flash11enable_sm90INS1_16FlashAttnBwdSm90INS1_25CollectiveMainloopBwdSm90ILi2ELi1ELi1EN4cute5tupleIJNS5_1CILi1EEES8_S8_EEENS6_IJNS7_ILi64EEENS7_ILi80EEENS7_ILi256EEEEEENS_10bfloat16_tEfNS_4arch4Sm90ELb0ELb1ELb1ELb1ELb0ELb0ELb1ELb1ELi2ELi1ELi1ELi1ELb0EEENS1_21CollectiveEpilogueBwdISD_SE_SG_Li256ELb1ELb1ELi2EEENS1_19SingleTileSchedulerILb1ELb0ELb0ELi80EEEEEEEEEvNT_6ParamsE,@function
        .size           _ZN7cutlass13device_kernelIN5flash11enable_sm90INS1_16FlashAttnBwdSm90INS1_25CollectiveMainloopBwdSm90ILi2ELi1ELi1EN4cute5tupleIJNS5_1CILi1EEES8_S8_EEENS6_IJNS7_ILi64EEENS7_ILi80EEENS7_ILi256EEEEEENS_10bfloat16_tEfNS_4arch4Sm90ELb0ELb1ELb1ELb1ELb0ELb0ELb1ELb1ELi2ELi1ELi1ELi1ELb0EEENS1_21CollectiveEpilogueBwdISD_SE_SG_Li256ELb1ELb1ELi2EEENS1_19SingleTileSchedulerILb1ELb0ELb0ELi80EEEEEEEEEvNT_6ParamsE,(.L_x_126 - _ZN7cutlass13device_kernelIN5flash11enable_sm90INS1_16FlashAttnBwdSm90INS1_25CollectiveMainloopBwdSm90ILi2ELi1ELi1EN4cute5tupleIJNS5_1CILi1EEES8_S8_EEENS6_IJNS7_ILi64EEENS7_ILi80EEENS7_ILi256EEEEEENS_10bfloat16_tEfNS_4arch4Sm90ELb0ELb1ELb1ELb1ELb0ELb0ELb1ELb1ELi2ELi1ELi1ELi1ELb0EEENS1_21CollectiveEpilogueBwdISD_SE_SG_Li256ELb1ELb1ELi2EEENS1_19SingleTileSchedulerILb1ELb0ELb0ELi80EEEEEEEEEvNT_6ParamsE)
        .other          _ZN7cutlass13device_kernelIN5flash11enable_sm90INS1_16FlashAttnBwdSm90INS1_25CollectiveMainloopBwdSm90ILi2ELi1ELi1EN4cute5tupleIJNS5_1CILi1EEES8_S8_EEENS6_IJNS7_ILi64EEENS7_ILi80EEENS7_ILi256EEEEEENS_10bfloat16_tEfNS_4arch4Sm90ELb0ELb1ELb1ELb1ELb0ELb0ELb1ELb1ELi2ELi1ELi1ELi1ELb0EEENS1_21CollectiveEpilogueBwdISD_SE_SG_Li256ELb1ELb1ELi2EEENS1_19SingleTileSchedulerILb1ELb0ELb0ELi80EEEEEEEEEvNT_6ParamsE,@"STO_CUDA_ENTRY STV_DEFAULT"
_ZN7cutlass13device_kernelIN5flash11enable_sm90INS1_16FlashAttnBwdSm90INS1_25CollectiveMainloopBwdSm90ILi2ELi1ELi1EN4cute5tupleIJNS5_1CILi1EEES8_S8_EEENS6_IJNS7_ILi64EEENS7_ILi80EEENS7_ILi256EEEEEENS_10bfloat16_tEfNS_4arch4Sm90ELb0ELb1ELb1ELb1ELb0ELb0ELb1ELb1ELi2ELi1ELi1ELi1ELb0EEENS1_21CollectiveEpilogueBwdISD_SE_SG_Li256ELb1ELb1ELi2EEENS1_19SingleTileSchedulerILb1ELb0ELb0ELi80EEEEEEEEEvNT_6ParamsE:
[----:B------:R-:W-:Y:S01]  /*0000*/  LDC R1, c[0x0][0x37c] ;  /* 0x0000df00ff017b82 */ /* 0x000fe20000000800 */
[----:B------:R-:W-:Y:S05]  /*0010*/  EXIT ;  /* 0x000000000000794d */ /* 0x000fea0003800000 */
.L_x_6:
        /* <DEDUP_REMOVED lines=14> */
.L_x_126:


//--------------------- .text._ZN7cutlass13device_kernelIN5flash11enable_sm90INS1_16FlashAttnBwdSm90INS1_25CollectiveMainloopBwdSm90ILi2ELi1ELi1EN4cute5tupleIJNS5_1CILi1EEES8_S8_EEENS6_IJNS7_ILi64EEENS7_ILi80EEENS7_ILi256EEEEEENS_10bfloat16_tEfNS_4arch4Sm90ELb0ELb1ELb1ELb1ELb0ELb0ELb1ELb1ELi2ELi1ELi1ELi1ELb0EEENS1_24CollectiveEpilogueBwdGQAISD_fSG_Li256ELb1ELb0EEENS1_19SingleTileSchedulerILb1ELb0ELb0ELi80EEEEEEEEEvNT_6ParamsE --------------------------
	.section	.text._ZN7cutlass13device_kernelIN5flash11enable_sm90INS1_16FlashAttnBwdSm90INS1_25CollectiveMainloopBwdSm90ILi2ELi1ELi1EN4cute5tupleIJNS5_1CILi1EEES8_S8_EEENS6_IJNS7_ILi64EEENS7_ILi80EEENS7_ILi256EEEEEENS_10bfloat16_tEfNS_4arch4Sm90ELb0ELb1ELb1ELb1ELb0ELb0ELb1ELb1ELi2ELi1ELi1ELi1ELb0EEENS1_24CollectiveEpilogueBwdGQAISD_fSG_Li256ELb1ELb0EEENS1_19SingleTileSchedulerILb1ELb0ELb0ELi80EEEEEEEEEvNT_6ParamsE,"ax",@progbits
	.align	128
.text._ZN7cutlass13device_kernelIN5flash11enable_sm90INS1_16FlashAttnBwdSm90INS1_25CollectiveMainloopBwdSm90ILi2ELi1ELi1EN4cute5tupleIJNS5_1CILi1EEES8_S8_EEENS6_IJNS7_ILi64EEENS7_ILi80EEENS7_ILi256EEEEEENS_10bfloat16_tEfNS_4arch4Sm90ELb0ELb1ELb1ELb1ELb0ELb0ELb1ELb1ELi2ELi1ELi1ELi1ELb0EEENS1_24CollectiveEpilogueBwdGQAISD_fSG_Li256ELb1ELb0EEENS1_19SingleTileSchedulerILb1ELb0ELb0ELi80EEEEEEEEEvNT_6ParamsE:
        .type           _ZN7cutlass13device_kernelIN5flash11enable_sm90INS1_16FlashAttnBwdSm90INS1_25CollectiveMainloopBwdSm90ILi2ELi1ELi1EN4cute5tupleIJNS5_1CILi1EEES8_S8_EEENS6_IJNS7_ILi64EEENS7_ILi80EEENS7_ILi256EEEEEENS_10bfloat16_tEfNS_4arch4Sm90ELb0ELb1ELb1ELb1ELb0ELb0ELb1ELb1ELi2ELi1ELi1ELi1ELb0EEENS1_24CollectiveEpilogueBwdGQAISD_fSG_Li256ELb1ELb0EEENS1_19SingleTileSchedulerILb1ELb0ELb0ELi80EEEEEEEEEvNT_6ParamsE,@function
        .size           _ZN7cutlass13device_kernelIN5flash11enable_sm90INS1_16FlashAttnBwdSm90INS1_25CollectiveMainloopBwdSm90ILi2ELi1ELi1EN4cute5tupleIJNS5_1CILi1EEES8_S8_EEENS6_IJNS7_ILi64EEENS7_ILi80EEENS7_ILi256EEEEEENS_10bfloat16_tEfNS_4arch4Sm90ELb0ELb1ELb1ELb1ELb0ELb0ELb1ELb1ELi2ELi1ELi1ELi1ELb0EEENS1_24CollectiveEpilogueBwdGQAISD_fSG_Li256ELb1ELb0EEENS1_19SingleTileSchedulerILb1ELb0ELb0ELi80EEEEEEEEEvNT_6ParamsE,(.L_x_127 - _ZN7cutlass13device_kernelIN5flash11enable_sm90INS1_16FlashAttnBwdSm90INS1_25CollectiveMainloopBwdSm90ILi2ELi1ELi1EN4cute5tupleIJNS5_1CILi1EEES8_S8_EEENS6_IJNS7_ILi64EEENS7_ILi80EEENS7_ILi256EEEEEENS_10bfloat16_tEfNS_4arch4Sm90ELb0ELb1ELb1ELb1ELb0ELb0ELb1ELb1ELi2ELi1ELi1ELi1ELb0EEENS1_24CollectiveEpilogueBwdGQAISD_fSG_Li256ELb1ELb0EEENS1_19SingleTileSchedulerILb1ELb0ELb0ELi80EEEEEEEEEvNT_6ParamsE)
        .other          _ZN7cutlass13device_kernelIN5flash11enable_sm90INS1_16FlashAttnBwdSm90INS1_25CollectiveMainloopBwdSm90ILi2ELi1ELi1EN4cute5tupleIJNS5_1CILi1EEES8_S8_EEENS6_IJNS7_ILi64EEENS7_ILi80EEENS7_ILi256EEEEEENS_10bfloat16_tEfNS_4arch4Sm90ELb0ELb1ELb1ELb1ELb0ELb0ELb1ELb1ELi2ELi1ELi1ELi1ELb0EEENS1_24CollectiveEpilogueBwdGQAISD_fSG_Li256ELb1ELb0EEENS1_19SingleTileSchedulerILb1ELb0ELb0ELi80EEEEEEEEEvNT_6ParamsE,@"STO_CUDA_ENTRY STV_DEFAULT"
_ZN7cutlass13device_kernelIN5flash11enable_sm90INS1_16FlashAttnBwdSm90INS1_25CollectiveMainloopBwdSm90ILi2ELi1ELi1EN4cute5tupleIJNS5_1CILi1EEES8_S8_EEENS6_IJNS7_ILi64EEENS7_ILi80EEENS7_ILi256EEEEEENS_10bfloat16_tEfNS_4arch4Sm90ELb0ELb1ELb1ELb1ELb0ELb0ELb1ELb1ELi2ELi1ELi1ELi1ELb0EEENS1_24CollectiveEpilogueBwdGQAISD_fSG_Li256ELb1ELb0EEENS1_19SingleTileSchedulerILb1ELb0ELb0ELi80EEEEEEEEEvNT_6ParamsE:
[----:B------:R-:W-:Y:S01]  /*0000*/  LDC R1, c[0x0][0x37c] ;  /* 0x0000df00ff017b82 */ /* 0x000fe20000000800 */
[----:B------:R-:W-:Y:S05]  /*0010*/  EXIT ;  /* 0x000000000000794d */ /* 0x000fea0003800000 */
.L_x_7:
        /* <DEDUP_REMOVED lines=14> */
.L_x_127:


//--------------------- .text._ZN7cutlass13device_kernelIN5flash11enable_sm90INS1_16FlashAttnBwdSm90INS1_25CollectiveMainloopBwdSm90ILi2ELi1ELi1EN4cute5tupleIJNS5_1CILi1EEES8_S8_EEENS6_IJNS7_ILi64EEENS7_ILi80EEENS7_ILi256EEEEEENS_10bfloat16_tEfNS_4arch4Sm90ELb1ELb0ELb1ELb0ELb0ELb0ELb1ELb1ELi2ELi1ELi1ELi1ELb0EEENS1_21CollectiveEpilogueBwdISD_SE_SG_Li256ELb0ELb1ELi2EEENS1_25SingleTileBwdLPTSchedulerILb0ELi80ELb0EEEEEEEEEvNT_6ParamsE --------------------------
	.section	.text._ZN7cutlass13device_kernelIN5flash11enable_sm90INS1_16FlashAttnBwdSm90INS1_25CollectiveMainloopBwdSm90ILi2ELi1ELi1EN4cute5tupleIJNS5_1CILi1EEES8_S8_EEENS6_IJNS7_ILi64EEENS7_ILi80EEENS7_ILi256EEEEEENS_10bfloat16_tEfNS_4arch4Sm90ELb1ELb0ELb1ELb0ELb0ELb0ELb1ELb1ELi2ELi1ELi1ELi1ELb0EEENS1_21CollectiveEpilogueBwdISD_SE_SG_Li256ELb0ELb1ELi2EEENS1_25SingleTileBwdLPTSchedulerILb0ELi80ELb0EEEEEEEEEvNT_6ParamsE,"ax",@progbits
	.align	128
.text._ZN7cutlass13device_kernelIN5flash11enable_sm90INS1_16FlashAttnBwdSm90INS1_25CollectiveMainloopBwdSm90ILi2ELi1ELi1EN4cute5tupleIJNS5_1CILi1EEES8_S8_EEENS6_IJNS7_ILi64EEENS7_ILi80EEENS7_ILi256EEEEEENS_10bfloat16_tEfNS_4arch4Sm90ELb1ELb0ELb1ELb0ELb0ELb0ELb1ELb1ELi2ELi1ELi1ELi1ELb0EEENS1_21CollectiveEpilogueBwdISD_SE_SG_Li256ELb0ELb1ELi2EEENS1_25SingleTileBwdLPTSchedulerILb0ELi80ELb0EEEEEEEEEvNT_6ParamsE:
        .type           _ZN7cutlass13device_kernelIN5flash11enable_sm90INS1_16FlashAttnBwdSm90INS1_25CollectiveMainloopBwdSm90ILi2ELi1ELi1EN4cute5tupleIJNS5_1CILi1EEES8_S8_EEENS6_IJNS7_ILi64EEENS7_ILi80EEENS7_ILi256EEEEEENS_10bfloat16_tEfNS_4arch4Sm90ELb1ELb0ELb1ELb0ELb0ELb0ELb1ELb1ELi2ELi1ELi1ELi1ELb0EEENS1_21CollectiveEpilogueBwdISD_SE_SG_Li256ELb0ELb1ELi2EEENS1_25SingleTileBwdLPTSchedulerILb0ELi80ELb0EEEEEEEEEvNT_6ParamsE,@function
        .size           _ZN7cutlass13device_kernelIN5flash11enable_sm90INS1_16FlashAttnBwdSm90INS1_25CollectiveMainloopBwdSm90ILi2ELi1ELi1EN4cute5tupleIJNS5_1CILi1EEES8_S8_EEENS6_IJNS7_ILi64EEENS7_ILi80EEENS7_ILi256EEEEEENS_10bfloat16_tEfNS_4arch4Sm90ELb1ELb0ELb1ELb0ELb0ELb0ELb1ELb1ELi2ELi1ELi1ELi1ELb0EEENS1_21CollectiveEpilogueBwdISD_SE_SG_Li256ELb0ELb1ELi2EEENS1_25SingleTileBwdLPTSchedulerILb0ELi80ELb0EEEEEEEEEvNT_6ParamsE,(.L_x_128 - _ZN7cutlass13device_kernelIN5flash11enable_sm90INS1_16FlashAttnBwdSm90INS1_25CollectiveMainloopBwdSm90ILi2ELi1ELi1EN4cute5tupleIJNS5_1CILi1EEES8_S8_EEENS6_IJNS7_ILi64EEENS7_ILi80EEENS7_ILi256EEEEEENS_10bfloat16_tEfNS_4arch4Sm90ELb1ELb0ELb1ELb0ELb0ELb0ELb1ELb1ELi2ELi1ELi1ELi1ELb0EEENS1_21CollectiveEpilogueBwdISD_SE_SG_Li256ELb0ELb1ELi2EEENS1_25SingleTileBwdLPTSchedulerILb0ELi80ELb0EEEEEEEEEvNT_6ParamsE)
        .other          _ZN7cutlass13device_kernelIN5flash11enable_sm90INS1_16FlashAttnBwdSm90INS1_25CollectiveMainloopBwdSm90ILi2ELi1ELi1EN4cute5tupleIJNS5_1CILi1EEES8_S8_EEENS6_IJNS7_ILi64EEENS7_ILi80EEENS7_ILi256EEEEEENS_10bfloat16_tEfNS_4arch4Sm90ELb1ELb0ELb1ELb0ELb0ELb0ELb1ELb1ELi2ELi1ELi1ELi1ELb0EEENS1_21CollectiveEpilogueBwdISD_SE_SG_Li256ELb0ELb1ELi2EEENS1_25SingleTileBwdLPTSchedulerILb0ELi80ELb0EEEEEEEEEvNT_6ParamsE,@"STO_CUDA_ENTRY STV_DEFAULT"
_ZN7cutlass13device_kernelIN5flash11enable_sm90INS1_16FlashAttnBwdSm90INS1_25CollectiveMainloopBwdSm90ILi2ELi1ELi1EN4cute5tupleIJNS5_1CILi1EEES8_S8_EEENS6_IJNS7_ILi64EEENS7_ILi80EEENS7_ILi256EEEEEENS_10bfloat16_tEfNS_4arch4Sm90ELb1ELb0ELb1ELb0ELb0ELb0ELb1ELb1ELi2ELi1ELi1ELi1ELb0EEENS1_21CollectiveEpilogueBwdISD_SE_SG_Li256ELb0ELb1ELi2EEENS1_25SingleTileBwdLPTSchedulerILb0ELi80ELb0EEEEEEEEEvNT_6ParamsE:
[----:B------:R-:W-:Y:S01]  /*0000*/  LDC R1, c[0x0][0x37c] ;  /* 0x0000df00ff017b82 */ /* 0x000fe20000000800 */
[----:B------:R-:W-:Y:S05]  /*0010*/  EXIT ;  /* 0x000000000000794d */ /* 0x000fea0003800000 */
.L_x_8:
        /* <DEDUP_REMOVED lines=14> */
.L_x_128:


//--------------------- .text._ZN7cutlass13device_kernelIN5flash11enable_sm90INS1_16FlashAttnBwdSm90INS1_25CollectiveMainloopBwdSm90ILi2ELi1ELi1EN4cute5tupleIJNS5_1CILi1EEES8_S8_EEENS6_IJNS7_ILi64EEENS7_ILi80EEENS7_ILi256EEEEEENS_10bfloat16_tEfNS_4arch4Sm90ELb1ELb0ELb1ELb0ELb0ELb0ELb1ELb1ELi2ELi1ELi1ELi1ELb0EEENS1_24CollectiveEpilogueBwdGQAISD_fSG_Li256ELb0ELb0EEENS1_25SingleTileBwdLPTSchedulerILb0ELi80ELb0EEEEEEEEEvNT_6ParamsE --------------------------
	.section	.text._ZN7cutlass13device_kernelIN5flash11enable_sm90INS1_16FlashAttnBwdSm90INS1_25CollectiveMainloopBwdSm90ILi2ELi1ELi1EN4cute5tupleIJNS5_1CILi1EEES8_S8_EEENS6_IJNS7_ILi64EEENS7_ILi80EEENS7_ILi256EEEEEENS_10bfloat16_tEfNS_4arch4Sm90ELb1ELb0ELb1ELb0ELb0ELb0ELb1ELb1ELi2ELi1ELi1ELi1ELb0EEENS1_24CollectiveEpilogueBwdGQAISD_fSG_Li256ELb0ELb0EEENS1_25SingleTileBwdLPTSchedulerILb0ELi80ELb0EEEEEEEEEvNT_6ParamsE,"ax",@progbits
	.align	128
.text._ZN7cutlass13device_kernelIN5flash11enable_sm90INS1_16FlashAttnBwdSm90INS1_25CollectiveMainloopBwdSm90ILi2ELi1ELi1EN4cute5tupleIJNS5_1CILi1EEES8_S8_EEENS6_IJNS7_ILi64EEENS7_ILi80EEENS7_ILi256EEEEEENS_10bfloat16_tEfNS_4arch4Sm90ELb1ELb0ELb1ELb0ELb0ELb0ELb1ELb1ELi2ELi1ELi1ELi1ELb0EEENS1_24CollectiveEpilogueBwdGQAISD_fSG_Li256ELb0ELb0EEENS1_25SingleTileBwdLPTSchedulerILb0ELi80ELb0EEEEEEEEEvNT_6ParamsE:
        .type           _ZN7cutlass13device_kernelIN5flash11enable_sm90INS1_16FlashAttnBwdSm90INS1_25CollectiveMainloopBwdSm90ILi2ELi1ELi1EN4cute5tupleIJNS5_1CILi1EEES8_S8_EEENS6_IJNS7_ILi64EEENS7_ILi80EEENS7_ILi256EEEEEENS_10bfloat16_tEfNS_4arch4Sm90ELb1ELb0ELb1ELb0ELb0ELb0ELb1ELb1ELi2ELi1ELi1ELi1ELb0EEENS1_24CollectiveEpilogueBwdGQAISD_fSG_Li256ELb0ELb0EEENS1_25SingleTileBwdLPTSchedulerILb0ELi80ELb0EEEEEEEEEvNT_6ParamsE,@function
        .size           _ZN7cutlass13device_kernelIN5flash11enable_sm90INS1_16FlashAttnBwdSm90INS1_25CollectiveMainloopBwdSm90ILi2ELi1ELi1EN4cute5tupleIJNS5_1CILi1EEES8_S8_EEENS6_IJNS7_ILi64EEENS7_ILi80EEENS7_ILi256EEEEEENS_10bfloat16_tEfNS_4arch4Sm90ELb1ELb0ELb1ELb0ELb0ELb0ELb1ELb1ELi2ELi1ELi1ELi1ELb0EEENS1_24CollectiveEpilogueBwdGQAISD_fSG_Li256ELb0ELb0EEENS1_25SingleTileBwdLPTSchedulerILb0ELi80ELb0EEEEEEEEEvNT_6ParamsE,(.L_x_129 - _ZN7cutlass13device_kernelIN5flash11enable_sm90INS1_16FlashAttnBwdSm90INS1_25CollectiveMainloopBwdSm90ILi2ELi1ELi1EN4cute5tupleIJNS5_1CILi1EEES8_S8_EEENS6_IJNS7_ILi64EEENS7_ILi80EEENS7_ILi256EEEEEENS_10bfloat16_tEfNS_4arch4Sm90ELb1ELb0ELb1ELb0ELb0ELb0ELb1ELb1ELi2ELi1ELi1ELi1ELb0EEENS1_24CollectiveEpilogueBwdGQAISD_fSG_Li256ELb0ELb0EEENS1_25SingleTileBwdLPTSchedulerILb0ELi80ELb0EEEEEEEEEvNT_6ParamsE)
        .other          _ZN7cutlass13device_kernelIN5flash11enable_sm90INS1_16FlashAttnBwdSm90INS1_25CollectiveMainloopBwdSm90ILi2ELi1ELi1EN4cute5tupleIJNS5_1CILi1EEES8_S8_EEENS6_IJNS7_ILi64EEENS7_ILi80EEENS7_ILi256EEEEEENS_10bfloat16_tEfNS_4arch4Sm90ELb1ELb0ELb1ELb0ELb0ELb0ELb1ELb1ELi2ELi1ELi1ELi1ELb0EEENS1_24CollectiveEpilogueBwdGQAISD_fSG_Li256ELb0ELb0EEENS1_25SingleTileBwdLPTSchedulerILb0ELi80ELb0EEEEEEEEEvNT_6ParamsE,@"STO_CUDA_ENTRY STV_DEFAULT"
_ZN7cutlass13device_kernelIN5flash11enable_sm90INS1_16FlashAttnBwdSm90INS1_25CollectiveMainloopBwdSm90ILi2ELi1ELi1EN4cute5tupleIJNS5_1CILi1EEES8_S8_EEENS6_IJNS7_ILi64EEENS7_ILi80EEENS7_ILi256EEEEEENS_10bfloat16_tEfNS_4arch4Sm90ELb1ELb0ELb1ELb0ELb0ELb0ELb1ELb1ELi2ELi1ELi1ELi1ELb0EEENS1_24CollectiveEpilogueBwdGQAISD_fSG_Li256ELb0ELb0EEENS1_25SingleTileBwdLPTSchedulerILb0ELi80ELb0EEEEEEEEEvNT_6ParamsE:
[----:B------:R-:W-:Y:S01]  /*0000*/  LDC R1, c[0x0][0x37c] ;  /* 0x0000df00ff017b82 */ /* 0x000fe20000000800 */
[----:B------:R-:W-:Y:S05]  /*0010*/  EXIT ;  /* 0x000000000000794d */ /* 0x000fea0003800000 */
.L_x_9:
        /* <DEDUP_REMOVED lines=14> */
.L_x_129:


//--------------------- .text._ZN7cutlass13device_kernelIN5flash11enable_sm90INS1_16FlashAttnBwdSm90INS1_25CollectiveMainloopBwdSm90ILi2ELi1ELi1EN4cute5tupleIJNS5_1CILi1EEES8_S8_EEENS6_IJNS7_ILi64EEENS7_ILi80EEENS7_ILi256EEEEEENS_10bfloat16_tEfNS_4arch4Sm90ELb1ELb0ELb1ELb1ELb0ELb0ELb1ELb1ELi2ELi1ELi1ELi1ELb0EEENS1_21CollectiveEpilogueBwdISD_SE_SG_Li256ELb1ELb1ELi2EEENS1_25SingleTileBwdLPTSchedulerILb1ELi80ELb0EEEEEEEEEvNT_6ParamsE --------------------------
	.section	.text._ZN7cutlass13device_kernelIN5flash11enable_sm90INS1_16FlashAttnBwdSm90INS1_25CollectiveMainloopBwdSm90ILi2ELi1ELi1EN4cute5tupleIJNS5_1CILi1EEES8_S8_EEENS6_IJNS7_ILi64EEENS7_ILi80EEENS7_ILi256EEEEEENS_10bfloat16_tEfNS_4arch4Sm90ELb1ELb0ELb1ELb1ELb0ELb0ELb1ELb1ELi2ELi1ELi1ELi1ELb0EEENS1_21CollectiveEpilogueBwdISD_SE_SG_Li256ELb1ELb1ELi2EEENS1_25SingleTileBwdLPTSchedulerILb1ELi80ELb0EEEEEEEEEvNT_6ParamsE,"ax",@progbits
	.align	128
.text._ZN7cutlass13device_kernelIN5flash11enable_sm90INS1_16FlashAttnBwdSm90INS1_25CollectiveMainloopBwdSm90ILi2ELi1ELi1EN4cute5tupleIJNS5_1CILi1EEES8_S8_EEENS6_IJNS7_ILi64EEENS7_ILi80EEENS7_ILi256EEEEEENS_10bfloat16_tEfNS_4arch4Sm90ELb1ELb0ELb1ELb1ELb0ELb0ELb1ELb1ELi2ELi1ELi1ELi1ELb0EEENS1_21CollectiveEpilogueBwdISD_SE_SG_Li256ELb1ELb1ELi2EEENS1_25SingleTileBwdLPTSchedulerILb1ELi80ELb0EEEEEEEEEvNT_6ParamsE:
        .type           _ZN7cutlass13device_kernelIN5flash11enable_sm90INS1_16FlashAttnBwdSm90INS1_25CollectiveMainloopBwdSm90ILi2ELi1ELi1EN4cute5tupleIJNS5_1CILi1EEES8_S8_EEENS6_IJNS7_ILi64EEENS7_ILi80EEENS7_ILi256EEEEEENS_10bfloat16_tEfNS_4arch4Sm90ELb1ELb0ELb1ELb1ELb0ELb0ELb1ELb1ELi2ELi1ELi1ELi1ELb0EEENS1_21CollectiveEpilogueBwdISD_SE_SG_Li256ELb1ELb1ELi2EEENS1_25SingleTileBwdLPTSchedulerILb1ELi80ELb0EEEEEEEEEvNT_6ParamsE,@function
        .size           _ZN7cutlass13device_kernelIN5flash11enable_sm90INS1_16FlashAttnBwdSm90INS1_25CollectiveMainloopBwdSm90ILi2ELi1ELi1EN4cute5tupleIJNS5_1CILi1EEES8_S8_EEENS6_IJNS7_ILi64EEENS7_ILi80EEENS7_ILi256EEEEEENS_10bfloat16_tEfNS_4arch4Sm90ELb1ELb0ELb1ELb1ELb0ELb0ELb1ELb1ELi2ELi1ELi1ELi1ELb0EEENS1_21CollectiveEpilogueBwdISD_SE_SG_Li256ELb1ELb1ELi2EEENS1_25SingleTileBwdLPTSchedulerILb1ELi80ELb0EEEEEEEEEvNT_6ParamsE,(.L_x_130 - _ZN7cutlass13device_kernelIN5flash11enable_sm90INS1_16FlashAttnBwdSm90INS1_25CollectiveMainloopBwdSm90ILi2ELi1ELi1EN4cute5tupleIJNS5_1CILi1EEES8_S8_EEENS6_IJNS7_ILi64EEENS7_ILi80EEENS7_ILi256EEEEEENS_10bfloat16_tEfNS_4arch4Sm90ELb1ELb0ELb1ELb1ELb0ELb0ELb1ELb1ELi2ELi1ELi1ELi1ELb0EEENS1_21CollectiveEpilogueBwdISD_SE_SG_Li256ELb1ELb1ELi2EEENS1_25SingleTileBwdLPTSchedulerILb1ELi80ELb0EEEEEEEEEvNT_6ParamsE)
        .other          _ZN7cutlass13device_kernelIN5flash11enable_sm90INS1_16FlashAttnBwdSm90INS1_25CollectiveMainloopBwdSm90ILi2ELi1ELi1EN4cute5tupleIJNS5_1CILi1EEES8_S8_EEENS6_IJNS7_ILi64EEENS7_ILi80EEENS7_ILi256EEEEEENS_10bfloat16_tEfNS_4arch4Sm90ELb1ELb0ELb1ELb1ELb0ELb0ELb1ELb1ELi2ELi1ELi1ELi1ELb0EEENS1_21CollectiveEpilogueBwdISD_SE_SG_Li256ELb1ELb1ELi2EEENS1_25SingleTileBwdLPTSchedulerILb1ELi80ELb0EEEEEEEEEvNT_6ParamsE,@"STO_CUDA_ENTRY STV_DEFAULT"
_ZN7cutlass13device_kernelIN5flash11enable_sm90INS1_16FlashAttnBwdSm90INS1_25CollectiveMainloopBwdSm90ILi2ELi1ELi1EN4cute5tupleIJNS5_1CILi1EEES8_S8_EEENS6_IJNS7_ILi64EEENS7_ILi80EEENS7_ILi256EEEEEENS_10bfloat16_tEfNS_4arch4Sm90ELb1ELb0ELb1ELb1ELb0ELb0ELb1ELb1ELi2ELi1ELi1ELi1ELb0EEENS1_21CollectiveEpilogueBwdISD_SE_SG_Li256ELb1ELb1ELi2EEENS1_25SingleTileBwdLPTSchedulerILb1ELi80ELb0EEEEEEEEEvNT_6ParamsE:
[----:B------:R-:W-:Y:S01]  /*0000*/  LDC R1, c[0x0][0x37c] ;  /* 0x0000df00ff017b82 */ /* 0x000fe20000000800 */
[----:B------:R-:W-:Y:S05]  /*0010*/  EXIT ;  /* 0x000000000000794d */ /* 0x000fea0003800000 */
.L_x_10:
        /* <DEDUP_REMOVED lines=14> */
.L_x_130:


//--------------------- .text._ZN7cutlass13device_kernelIN5flash11enable_sm90INS1_16FlashAttnBwdSm90INS1_25CollectiveMainloopBwdSm90ILi2ELi1ELi1EN4cute5tupleIJNS5_1CILi1EEES8_S8_EEENS6_IJNS7_ILi64EEENS7_ILi80EEENS7_ILi256EEEEEENS_10bfloat16_tEfNS_4arch4Sm90ELb1ELb0ELb1ELb1ELb0ELb0ELb1ELb1ELi2ELi1ELi1ELi1ELb0EEENS1_24CollectiveEpilogueBwdGQAISD_fSG_Li256ELb1ELb0EEENS1_25SingleTileBwdLPTSchedulerILb1ELi80ELb0EEEEEEEEEvNT_6ParamsE --------------------------
	.section	.text._ZN7cutlass13device_kernelIN5flash11enable_sm90INS1_16FlashAttnBwdSm90INS1_25CollectiveMainloopBwdSm90ILi2ELi1ELi1EN4cute5tupleIJNS5_1CILi1EEES8_S8_EEENS6_IJNS7_ILi64EEENS7_ILi80EEENS7_ILi256EEEEEENS_10bfloat16_tEfNS_4arch4Sm90ELb1ELb0ELb1ELb1ELb0ELb0ELb1ELb1ELi2ELi1ELi1ELi1ELb0EEENS1_24CollectiveEpilogueBwdGQAISD_fSG_Li256ELb1ELb0EEENS1_25SingleTileBwdLPTSchedulerILb1ELi80ELb0EEEEEEEEEvNT_6ParamsE,"ax",@progbits
	.align	128
.text._ZN7cutlass13device_kernelIN5flash11enable_sm90INS1_16FlashAttnBwdSm90INS1_25CollectiveMainloopBwdSm90ILi2ELi1ELi1EN4cute5tupleIJNS5_1CILi1EEES8_S8_EEENS6_IJNS7_ILi64EEENS7_ILi80EEENS7_ILi256EEEEEENS_10bfloat16_tEfNS_4arch4Sm90ELb1ELb0ELb1ELb1ELb0ELb0ELb1ELb1ELi2ELi1ELi1ELi1ELb0EEENS1_24CollectiveEpilogueBwdGQAISD_fSG_Li256ELb1ELb0EEENS1_25SingleTileBwdLPTSchedulerILb1ELi80ELb0EEEEEEEEEvNT_6ParamsE:
        .type           _ZN7cutlass13device_kernelIN5flash11enable_sm90INS1_16FlashAttnBwdSm90INS1_25CollectiveMainloopBwdSm90ILi2ELi1ELi1EN4cute5tupleIJNS5_1CILi1EEES8_S8_EEENS6_IJNS7_ILi64EEENS7_ILi80EEENS7_ILi256EEEEEENS_10bfloat16_tEfNS_4arch4Sm90ELb1ELb0ELb1ELb1ELb0ELb0ELb1ELb1ELi2ELi1ELi1ELi1ELb0EEENS1_24CollectiveEpilogueBwdGQAISD_fSG_Li256ELb1ELb0EEENS1_25SingleTileBwdLPTSchedulerILb1ELi80ELb0EEEEEEEEEvNT_6ParamsE,@function
        .size           _ZN7cutlass13device_kernelIN5flash11enable_sm90INS1_16FlashAttnBwdSm90INS1_25CollectiveMainloopBwdSm90ILi2ELi1ELi1EN4cute5tupleIJNS5_1CILi1EEES8_S8_EEENS6_IJNS7_ILi64EEENS7_ILi80EEENS7_ILi256EEEEEENS_10bfloat16_tEfNS_4arch4Sm90ELb1ELb0ELb1ELb1ELb0ELb0ELb1ELb1ELi2ELi1ELi1ELi1ELb0EEENS1_24CollectiveEpilogueBwdGQAISD_fSG_Li256ELb1ELb0EEENS1_25SingleTileBwdLPTSchedulerILb1ELi80ELb0EEEEEEEEEvNT_6ParamsE,(.L_x_131 - _ZN7cutlass13device_kernelIN5flash11enable_sm90INS1_16FlashAttnBwdSm90INS1_25CollectiveMainloopBwdSm90ILi2ELi1ELi1EN4cute5tupleIJNS5_1CILi1EEES8_S8_EEENS6_IJNS7_ILi64EEENS7_ILi80EEENS7_ILi256EEEEEENS_10bfloat16_tEfNS_4arch4Sm90ELb1ELb0ELb1ELb1ELb0ELb0ELb1ELb1ELi2ELi1ELi1ELi1ELb0EEENS1_24CollectiveEpilogueBwdGQAISD_fSG_Li256ELb1ELb0EEENS1_25SingleTileBwdLPTSchedulerILb1ELi80ELb0EEEEEEEEEvNT_6ParamsE)
        .other          _ZN7cutlass13device_kernelIN5flash11enable_sm90INS1_16FlashAttnBwdSm90INS1_25CollectiveMainloopBwdSm90ILi2ELi1ELi1EN4cute5tupleIJNS5_1CILi1EEES8_S8_EEENS6_IJNS7_ILi64EEENS7_ILi80EEENS7_ILi256EEEEEENS_10bfloat16_tEfNS_4arch4Sm90ELb1ELb0ELb1ELb1ELb0ELb0ELb1ELb1ELi2ELi1ELi1ELi1ELb0EEENS1_24CollectiveEpilogueBwdGQAISD_fSG_Li256ELb1ELb0EEENS1_25SingleTileBwdLPTSchedulerILb1ELi80ELb0EEEEEEEEEvNT_6ParamsE,@"STO_CUDA_ENTRY STV_DEFAULT"
_ZN7cutlass13device_kernelIN5flash11enable_sm90INS1_16FlashAttnBwdSm90INS1_25CollectiveMainloopBwdSm90ILi2ELi1ELi1EN4cute5tupleIJNS5_1CILi1EEES8_S8_EEENS6_IJNS7_ILi64EEENS7_ILi80EEENS7_ILi256EEEEEENS_10bfloat16_tEfNS_4arch4Sm90ELb1ELb0ELb1ELb1ELb0ELb0ELb1ELb1ELi2ELi1ELi1ELi1ELb0EEENS1_24CollectiveEpilogueBwdGQAISD_fSG_Li256ELb1ELb0EEENS1_25SingleTileBwdLPTSchedulerILb1ELi80ELb0EEEEEEEEEvNT_6ParamsE:
[----:B------:R-:W-:Y:S01]  /*0000*/  LDC R1, c[0x0][0x37c] ;  /* 0x0000df00ff017b82 */ /* 0x000fe20000000800 */
[----:B------:R-:W-:Y:S05]  /*0010*/  EXIT ;  /* 0x000000000000794d */ /* 0x000fea0003800000 */
.L_x_11:
        /* <DEDUP_REMOVED lines=14> */
.L_x_131:


//--------------------- .text._ZN7cutlass13device_kernelIN5flash11enable_sm90INS1_16FlashAttnBwdSm90INS1_25CollectiveMainloopBwdSm90ILi2ELi1ELi1EN4cute5tupleIJNS5_1CILi1EEES8_S8_EEENS6_IJNS7_ILi64EEENS7_ILi80EEENS7_ILi256EEEEEENS_10bfloat16_tEfNS_4arch4Sm90ELb0ELb0ELb0ELb0ELb0ELb0ELb1ELb1ELi2ELi1ELi1ELi1ELb0EEENS1_21CollectiveEpilogueBwdISD_SE_SG_Li256ELb0ELb1ELi2EEENS1_19SingleTileSchedulerILb0ELb0ELb0ELi80EEEEEEEEEvNT_6ParamsE --------------------------
	.section	.text._ZN7cutlass13device_kernelIN5flash11enable_sm90INS1_16FlashAttnBwdSm90INS1_25CollectiveMainloopBwdSm90ILi2ELi1ELi1EN4cute5tupleIJNS5_1CILi1EEES8_S8_EEENS6_IJNS7_ILi64EEENS7_ILi80EEENS7_ILi256EEEEEENS_10bfloat16_tEfNS_4arch4Sm90ELb0ELb0ELb0ELb0ELb0ELb0ELb1ELb1ELi2ELi1ELi1ELi1ELb0EEENS1_21CollectiveEpilogueBwdISD_SE_SG_Li256ELb0ELb1ELi2EEENS1_19SingleTileSchedulerILb0ELb0ELb0ELi80EEEEEEEEEvNT_6ParamsE,"ax",@progbits
	.align	128
.text._ZN7cutlass13device_kernelIN5flash11enable_sm90INS1_16FlashAttnBwdSm90INS1_25CollectiveMainloopBwdSm90ILi2ELi1ELi1EN4cute5tupleIJNS5_1CILi1EEES8_S8_EEENS6_IJNS7_ILi64EEENS7_ILi80EEENS7_ILi256EEEEEENS_10bfloat16_tEfNS_4arch4Sm90ELb0ELb0ELb0ELb0ELb0ELb0ELb1ELb1ELi2ELi1ELi1ELi1ELb0EEENS1_21CollectiveEpilogueBwdISD_SE_SG_Li256ELb0ELb1ELi2EEENS1_19SingleTileSchedulerILb0ELb0ELb0ELi80EEEEEEEEEvNT_6ParamsE:
        .type           _ZN7cutlass13device_kernelIN5flash11enable_sm90INS1_16FlashAttnBwdSm90INS1_25CollectiveMainloopBwdSm90ILi2ELi1ELi1EN4cute5tupleIJNS5_1CILi1EEES8_S8_EEENS6_IJNS7_ILi64EEENS7_ILi80EEENS7_ILi256EEEEEENS_10bfloat16_tEfNS_4arch4Sm90ELb0ELb0ELb0ELb0ELb0ELb0ELb1ELb1ELi2ELi1ELi1ELi1ELb0EEENS1_21CollectiveEpilogueBwdISD_SE_SG_Li256ELb0ELb1ELi2EEENS1_19SingleTileSchedulerILb0ELb0ELb0ELi80EEEEEEEEEvNT_6ParamsE,@function
        .size           _ZN7cutlass13device_kernelIN5flash11enable_sm90INS1_16FlashAttnBwdSm90INS1_25CollectiveMainloopBwdSm90ILi2ELi1ELi1EN4cute5tupleIJNS5_1CILi1EEES8_S8_EEENS6_IJNS7_ILi64EEENS7_ILi80EEENS7_ILi256EEEEEENS_10bfloat16_tEfNS_4arch4Sm90ELb0ELb0ELb0ELb0ELb0ELb0ELb1ELb1ELi2ELi1ELi1ELi1ELb0EEENS1_21CollectiveEpilogueBwdISD_SE_SG_Li256ELb0ELb1ELi2EEENS1_19SingleTileSchedulerILb0ELb0ELb0ELi80EEEEEEEEEvNT_6ParamsE,(.L_x_132 - _ZN7cutlass13device_kernelIN5flash11enable_sm90INS1_16FlashAttnBwdSm90INS1_25CollectiveMainloopBwdSm90ILi2ELi1ELi1EN4cute5tupleIJNS5_1CILi1EEES8_S8_EEENS6_IJNS7_ILi64EEENS7_ILi80EEENS7_ILi256EEEEEENS_10bfloat16_tEfNS_4arch4Sm90ELb0ELb0ELb0ELb0ELb0ELb0ELb1ELb1ELi2ELi1ELi1ELi1ELb0EEENS1_21CollectiveEpilogueBwdISD_SE_SG_Li256ELb0ELb1ELi2EEENS1_19SingleTileSchedulerILb0ELb0ELb0ELi80EEEEEEEEEvNT_6ParamsE)
        .other          _ZN7cutlass13device_kernelIN5flash11enable_sm90INS1_16FlashAttnBwdSm90INS1_25CollectiveMainloopBwdSm90ILi2ELi1ELi1EN4cute5tupleIJNS5_1CILi1EEES8_S8_EEENS6_IJNS7_ILi64EEENS7_ILi80EEENS7_ILi256EEEEEENS_10bfloat16_tEfNS_4arch4Sm90ELb0ELb0ELb0ELb0ELb0ELb0ELb1ELb1ELi2ELi1ELi1ELi1ELb0EEENS1_21CollectiveEpilogueBwdISD_SE_SG_Li256ELb0ELb1ELi2EEENS1_19SingleTileSchedulerILb0ELb0ELb0ELi80EEEEEEEEEvNT_6ParamsE,@"STO_CUDA_ENTRY STV_DEFAULT"
_ZN7cutlass13device_kernelIN5flash11enable_sm90INS1_16FlashAttnBwdSm90INS1_25CollectiveMainloopBwdSm90ILi2ELi1ELi1EN4cute5tupleIJNS5_1CILi1EEES8_S8_EEENS6_IJNS7_ILi64EEENS7_ILi80EEENS7_ILi256EEEEEENS_10bfloat16_tEfNS_4arch4Sm90ELb0ELb0ELb0ELb0ELb0ELb0ELb1ELb1ELi2ELi1ELi1ELi1ELb0EEENS1_21CollectiveEpilogueBwdISD_SE_SG_Li256ELb0ELb1ELi2EEENS1_19SingleTileSchedulerILb0ELb0ELb0ELi80EEEEEEEEEvNT_6ParamsE:
[----:B------:R-:W-:Y:S01]  /*0000*/  LDC R1, c[0x0][0x37c] ;  /* 0x0000df00ff017b82 */ /* 0x000fe20000000800 */
[----:B------:R-:W-:Y:S05]  /*0010*/  EXIT ;  /* 0x000000000000794d */ /* 0x000fea0003800000 */
.L_x_12:
        /* <DEDUP_REMOVED lines=14> */
.L_x_132:


//--------------------- .text._ZN7cutlass13device_kernelIN5flash11enable_sm90INS1_16FlashAttnBwdSm90INS1_25CollectiveMainloopBwdSm90ILi2ELi1ELi1EN4cute5tupleIJNS5_1CILi1EEES8_S8_EEENS6_IJNS7_ILi64EEENS7_ILi80EEENS7_ILi256EEEEEENS_10bfloat16_tEfNS_4arch4Sm90ELb0ELb0ELb0ELb0ELb0ELb0ELb1ELb1ELi2ELi1ELi1ELi1ELb0EEENS1_24CollectiveEpilogueBwdGQAISD_fSG_Li256ELb0ELb0EEENS1_19SingleTileSchedulerILb0ELb0ELb0ELi80EEEEEEEEEvNT_6ParamsE --------------------------
	.section	.text._ZN7cutlass13device_kernelIN5flash11enable_sm90INS1_16FlashAttnBwdSm90INS1_25CollectiveMainloopBwdSm90ILi2ELi1ELi1EN4cute5tupleIJNS5_1CILi1EEES8_S8_EEENS6_IJNS7_ILi64EEENS7_ILi80EEENS7_ILi256EEEEEENS_10bfloat16_tEfNS_4arch4Sm90ELb0ELb0ELb0ELb0ELb0ELb0ELb1ELb1ELi2ELi1ELi1ELi1ELb0EEENS1_24CollectiveEpilogueBwdGQAISD_fSG_Li256ELb0ELb0EEENS1_19SingleTileSchedulerILb0ELb0ELb0ELi80EEEEEEEEEvNT_6ParamsE,"ax",@progbits
	.align	128
.text._ZN7cutlass13device_kernelIN5flash11enable_sm90INS1_16FlashAttnBwdSm90INS1_25CollectiveMainloopBwdSm90ILi2ELi1ELi1EN4cute5tupleIJNS5_1CILi1EEES8_S8_EEENS6_IJNS7_ILi64EEENS7_ILi80EEENS7_ILi256EEEEEENS_10bfloat16_tEfNS_4arch4Sm90ELb0ELb0ELb0ELb0ELb0ELb0ELb1ELb1ELi2ELi1ELi1ELi1ELb0EEENS1_24CollectiveEpilogueBwdGQAISD_fSG_Li256ELb0ELb0EEENS1_19SingleTileSchedulerILb0ELb0ELb0ELi80EEEEEEEEEvNT_6ParamsE:
        .type           _ZN7cutlass13device_kernelIN5flash11enable_sm90INS1_16FlashAttnBwdSm90INS1_25CollectiveMainloopBwdSm90ILi2ELi1ELi1EN4cute5tupleIJNS5_1CILi1EEES8_S8_EEENS6_IJNS7_ILi64EEENS7_ILi80EEENS7_ILi256EEEEEENS_10bfloat16_tEfNS_4arch4Sm90ELb0ELb0ELb0ELb0ELb0ELb0ELb1ELb1ELi2ELi1ELi1ELi1ELb0EEENS1_24CollectiveEpilogueBwdGQAISD_fSG_Li256ELb0ELb0EEENS1_19SingleTileSchedulerILb0ELb0ELb0ELi80EEEEEEEEEvNT_6ParamsE,@function
        .size           _ZN7cutlass13device_kernelIN5flash11enable_sm90INS1_16FlashAttnBwdSm90INS1_25CollectiveMainloopBwdSm90ILi2ELi1ELi1EN4cute5tupleIJNS5_1CILi1EEES8_S8_EEENS6_IJNS7_ILi64EEENS7_ILi80EEENS7_ILi256EEEEEENS_10bfloat16_tEfNS_4arch4Sm90ELb0ELb0ELb0ELb0ELb0ELb0ELb1ELb1ELi2ELi1ELi1ELi1ELb0EEENS1_24CollectiveEpilogueBwdGQAISD_fSG_Li256ELb0ELb0EEENS1_19SingleTileSchedulerILb0ELb0ELb0ELi80EEEEEEEEEvNT_6ParamsE,(.L_x_133 - _ZN7cutlass13device_kernelIN5flash11enable_sm90INS1_16FlashAttnBwdSm90INS1_25CollectiveMainloopBwdSm90ILi2ELi1ELi1EN4cute5tupleIJNS5_1CILi1EEES8_S8_EEENS6_IJNS7_ILi64EEENS7_ILi80EEENS7_ILi256EEEEEENS_10bfloat16_tEfNS_4arch4Sm90ELb0ELb0ELb0ELb0ELb0ELb0ELb1ELb1ELi2ELi1ELi1ELi1ELb0EEENS1_24CollectiveEpilogueBwdGQAISD_fSG_Li256ELb0ELb0EEENS1_19SingleTileSchedulerILb0ELb0ELb0ELi80EEEEEEEEEvNT_6ParamsE)
        .other          _ZN7cutlass13device_kernelIN5flash11enable_sm90INS1_16FlashAttnBwdSm90INS1_25CollectiveMainloopBwdSm90ILi2ELi1ELi1EN4cute5tupleIJNS5_1CILi1EEES8_S8_EEENS6_IJNS7_ILi64EEENS7_ILi80EEENS7_ILi256EEEEEENS_10bfloat16_tEfNS_4arch4Sm90ELb0ELb0ELb0ELb0ELb0ELb0ELb1ELb1ELi2ELi1ELi1ELi1ELb0EEENS1_24CollectiveEpilogueBwdGQAISD_fSG_Li256ELb0ELb0EEENS1_19SingleTileSchedulerILb0ELb0ELb0ELi80EEEEEEEEEvNT_6ParamsE,@"STO_CUDA_ENTRY STV_DEFAULT"
_ZN7cutlass13device_kernelIN5flash11enable_sm90INS1_16FlashAttnBwdSm90INS1_25CollectiveMainloopBwdSm90ILi2ELi1ELi1EN4cute5tupleIJNS5_1CILi1EEES8_S8_EEENS6_IJNS7_ILi64EEENS7_ILi80EEENS7_ILi256EEEEEENS_10bfloat16_tEfNS_4arch4Sm90ELb0ELb0ELb0ELb0ELb0ELb0ELb1ELb1ELi2ELi1ELi1ELi1ELb0EEENS1_24CollectiveEpilogueBwdGQAISD_fSG_Li256ELb0ELb0EEENS1_19SingleTileSchedulerILb0ELb0ELb0ELi80EEEEEEEEEvNT_6ParamsE:
[----:B------:R-:W-:Y:S01]  /*0000*/  LDC R1, c[0x0][0x37c] ;  /* 0x0000df00ff017b82 */ /* 0x000fe20000000800 */
[----:B------:R-:W-:Y:S05]  /*0010*/  EXIT ;  /* 0x000000000000794d */ /* 0x000fea0003800000 */
.L_x_13:
        /* <DEDUP_REMOVED lines=14> */
.L_x_133:


//--------------------- .text._ZN7cutlass13device_kernelIN5flash11enable_sm90INS1_16FlashAttnBwdSm90INS1_25CollectiveMainloopBwdSm90ILi2ELi1ELi1EN4cute5tupleIJNS5_1CILi1EEES8_S8_EEENS6_IJNS7_ILi64EEENS7_ILi80EEENS7_ILi256EEEEEENS_10bfloat16_tEfNS_4arch4Sm90ELb0ELb0ELb0ELb1ELb0ELb0ELb1ELb1ELi2ELi1ELi1ELi1ELb0EEENS1_21CollectiveEpilogueBwdISD_SE_SG_Li256ELb1ELb1ELi2EEENS1_19SingleTileSchedulerILb1ELb0ELb0ELi80EEEEEEEEEvNT_6ParamsE --------------------------
	.section	.text._ZN7cutlass13device_kernelIN5flash11enable_sm90INS1_16FlashAttnBwdSm90INS1_25CollectiveMainloopBwdSm90ILi2ELi1ELi1EN4cute5tupleIJNS5_1CILi1EEES8_S8_EEENS6_IJNS7_ILi64EEENS7_ILi80EEENS7_ILi256EEEEEENS_10bfloat16_tEfNS_4arch4Sm90ELb0ELb0ELb0ELb1ELb0ELb0ELb1ELb1ELi2ELi1ELi1ELi1ELb0EEENS1_21CollectiveEpilogueBwdISD_SE_SG_Li256ELb1ELb1ELi2EEENS1_19SingleTileSchedulerILb1ELb0ELb0ELi80EEEEEEEEEvNT_6ParamsE,"ax",@progbits
	.align	128
.text._ZN7cutlass13device_kernelIN5flash11enable_sm90INS1_16FlashAttnBwdSm90INS1_25CollectiveMainloopBwdSm90ILi2ELi1ELi1EN4cute5tupleIJNS5_1CILi1EEES8_S8_EEENS6_IJNS7_ILi64EEENS7_ILi80EEENS7_ILi256EEEEEENS_10bfloat16_tEfNS_4arch4Sm90ELb0ELb0ELb0ELb1ELb0ELb0ELb1ELb1ELi2ELi1ELi1ELi1ELb0EEENS1_21CollectiveEpilogueBwdISD_SE_SG_Li256ELb1ELb1ELi2EEENS1_19SingleTileSchedulerILb1ELb0ELb0ELi80EEEEEEEEEvNT_6ParamsE:
        .type           _ZN7cutlass13device_kernelIN5flash11enable_sm90INS1_16FlashAttnBwdSm90INS1_25CollectiveMainloopBwdSm90ILi2ELi1ELi1EN4cute5tupleIJNS5_1CILi1EEES8_S8_EEENS6_IJNS7_ILi64EEENS7_ILi80EEENS7_ILi256EEEEEENS_10bfloat16_tEfNS_4arch4Sm90ELb0ELb0ELb0ELb1ELb0ELb0ELb1ELb1ELi2ELi1ELi1ELi1ELb0EEENS1_21CollectiveEpilogueBwdISD_SE_SG_Li256ELb1ELb1ELi2EEENS1_19SingleTileSchedulerILb1ELb0ELb0ELi80EEEEEEEEEvNT_6ParamsE,@function
        .size           _ZN7cutlass13device_kernelIN5flash11enable_sm90INS1_16FlashAttnBwdSm90INS1_25CollectiveMainloopBwdSm90ILi2ELi1ELi1EN4cute5tupleIJNS5_1CILi1EEES8_S8_EEENS6_IJNS7_ILi64EEENS7_ILi80EEENS7_ILi256EEEEEENS_10bfloat16_tEfNS_4arch4Sm90ELb0ELb0ELb0ELb1ELb0ELb0ELb1ELb1ELi2ELi1ELi1ELi1ELb0EEENS1_21CollectiveEpilogueBwdISD_SE_SG_Li256ELb1ELb1ELi2EEENS1_19SingleTileSchedulerILb1ELb0ELb0ELi80EEEEEEEEEvNT_6ParamsE,(.L_x_134 - _ZN7cutlass13device_kernelIN5flash11enable_sm90INS1_16FlashAttnBwdSm90INS1_25CollectiveMainloopBwdSm90ILi2ELi1ELi1EN4cute5tupleIJNS5_1CILi1EEES8_S8_EEENS6_IJNS7_ILi64EEENS7_ILi80EEENS7_ILi256EEEEEENS_10bfloat16_tEfNS_4arch4Sm90ELb0ELb0ELb0ELb1ELb0ELb0ELb1ELb1ELi2ELi1ELi1ELi1ELb0EEENS1_21CollectiveEpilogueBwdISD_SE_SG_Li256ELb1ELb1ELi2EEENS1_19SingleTileSchedulerILb1ELb0ELb0ELi80EEEEEEEEEvNT_6ParamsE)
        .other          _ZN7cutlass13device_kernelIN5flash11enable_sm90INS1_16FlashAttnBwdSm90INS1_25CollectiveMainloopBwdSm90ILi2ELi1ELi1EN4cute5tupleIJNS5_1CILi1EEES8_S8_EEENS6_IJNS7_ILi64EEENS7_ILi80EEENS7_ILi256EEEEEENS_10bfloat16_tEfNS_4arch4Sm90ELb0ELb0ELb0ELb1ELb0ELb0ELb1ELb1ELi2ELi1ELi1ELi1ELb0EEENS1_21CollectiveEpilogueBwdISD_SE_SG_Li256ELb1ELb1ELi2EEENS1_19SingleTileSchedulerILb1ELb0ELb0ELi80EEEEEEEEEvNT_6ParamsE,@"STO_CUDA_ENTRY STV_DEFAULT"
_ZN7cutlass13device_kernelIN5flash11enable_sm90INS1_16FlashAttnBwdSm90INS1_25CollectiveMainloopBwdSm90ILi2ELi1ELi1EN4cute5tupleIJNS5_1CILi1EEES8_S8_EEENS6_IJNS7_ILi64EEENS7_ILi80EEENS7_ILi256EEEEEENS_10bfloat16_tEfNS_4arch4Sm90ELb0ELb0ELb0ELb1ELb0ELb0ELb1ELb1ELi2ELi1ELi1ELi1ELb0EEENS1_21CollectiveEpilogueBwdISD_SE_SG_Li256ELb1ELb1ELi2EEENS1_19SingleTileSchedulerILb1ELb0ELb0ELi80EEEEEEEEEvNT_6ParamsE:
[----:B------:R-:W-:Y:S01]  /*0000*/  LDC R1, c[0x0][0x37c] ;  /* 0x0000df00ff017b82 */ /* 0x000fe20000000800 */
[----:B------:R-:W-:Y:S05]  /*0010*/  EXIT ;  /* 0x000000000000794d */ /* 0x000fea0003800000 */
.L_x_14:
        /* <DEDUP_REMOVED lines=14> */
.L_x_134:


//--------------------- .text._ZN7cutlass13device_kernelIN5flash11enable_sm90INS1_16FlashAttnBwdSm90INS1_25CollectiveMainloopBwdSm90ILi2ELi1ELi1EN4cute5tupleIJNS5_1CILi1EEES8_S8_EEENS6_IJNS7_ILi64EEENS7_ILi80EEENS7_ILi256EEEEEENS_10bfloat16_tEfNS_4arch4Sm90ELb0ELb0ELb0ELb1ELb0ELb0ELb1ELb1ELi2ELi1ELi1ELi1ELb0EEENS1_24CollectiveEpilogueBwdGQAISD_fSG_Li256ELb1ELb0EEENS1_19SingleTileSchedulerILb1ELb0ELb0ELi80EEEEEEEEEvNT_6ParamsE --------------------------
	.section	.text._ZN7cutlass13device_kernelIN5flash11enable_sm90INS1_16FlashAttnBwdSm90INS1_25CollectiveMainloopBwdSm90ILi2ELi1ELi1EN4cute5tupleIJNS5_1CILi1EEES8_S8_EEENS6_IJNS7_ILi64EEENS7_ILi80EEENS7_ILi256EEEEEENS_10bfloat16_tEfNS_4arch4Sm90ELb0ELb0ELb0ELb1ELb0ELb0ELb1ELb1ELi2ELi1ELi1ELi1ELb0EEENS1_24CollectiveEpilogueBwdGQAISD_fSG_Li256ELb1ELb0EEENS1_19SingleTileSchedulerILb1ELb0ELb0ELi80EEEEEEEEEvNT_6ParamsE,"ax",@progbits
	.align	128
.text._ZN7cutlass13device_kernelIN5flash11enable_sm90INS1_16FlashAttnBwdSm90INS1_25CollectiveMainloopBwdSm90ILi2ELi1ELi1EN4cute5tupleIJNS5_1CILi1EEES8_S8_EEENS6_IJNS7_ILi64EEENS7_ILi80EEENS7_ILi256EEEEEENS_10bfloat16_tEfNS_4arch4Sm90ELb0ELb0ELb0ELb1ELb0ELb0ELb1ELb1ELi2ELi1ELi1ELi1ELb0EEENS1_24CollectiveEpilogueBwdGQAISD_fSG_Li256ELb1ELb0EEENS1_19SingleTileSchedulerILb1ELb0ELb0ELi80EEEEEEEEEvNT_6ParamsE:
        .type           _ZN7cutlass13device_kernelIN5flash11enable_sm90INS1_16FlashAttnBwdSm90INS1_25CollectiveMainloopBwdSm90ILi2ELi1ELi1EN4cute5tupleIJNS5_1CILi1EEES8_S8_EEENS6_IJNS7_ILi64EEENS7_ILi80EEENS7_ILi256EEEEEENS_10bfloat16_tEfNS_4arch4Sm90ELb0ELb0ELb0ELb1ELb0ELb0ELb1ELb1ELi2ELi1ELi1ELi1ELb0EEENS1_24CollectiveEpilogueBwdGQAISD_fSG_Li256ELb1ELb0EEENS1_19SingleTileSchedulerILb1ELb0ELb0ELi80EEEEEEEEEvNT_6ParamsE,@function
        .size           _ZN7cutlass13device_kernelIN5flash11enable_sm90INS1_16FlashAttnBwdSm90INS1_25CollectiveMainloopBwdSm90ILi2ELi1ELi1EN4cute5tupleIJNS5_1CILi1EEES8_S8_EEENS6_IJNS7_ILi64EEENS7_ILi80EEENS7_ILi256EEEEEENS_10bfloat16_tEfNS_4arch4Sm90ELb0ELb0ELb0ELb1ELb0ELb0ELb1ELb1ELi2ELi1ELi1ELi1ELb0EEENS1_24CollectiveEpilogueBwdGQAISD_fSG_Li256ELb1ELb0EEENS1_19SingleTileSchedulerILb1ELb0ELb0ELi80EEEEEEEEEvNT_6ParamsE,(.L_x_135 - _ZN7cutlass13device_kernelIN5flash11enable_sm90INS1_16FlashAttnBwdSm90INS1_25CollectiveMainloopBwdSm90ILi2ELi1ELi1EN4cute5tupleIJNS5_1CILi1EEES8_S8_EEENS6_IJNS7_ILi64EEENS7_ILi80EEENS7_ILi256EEEEEENS_10bfloat16_tEfNS_4arch4Sm90ELb0ELb0ELb0ELb1ELb0ELb0ELb1ELb1ELi2ELi1ELi1ELi1ELb0EEENS1_24CollectiveEpilogueBwdGQAISD_fSG_Li256ELb1ELb0EEENS1_19SingleTileSchedulerILb1ELb0ELb0ELi80EEEEEEEEEvNT_6ParamsE)
        .other          _ZN7cutlass13device_kernelIN5flash11enable_sm90INS1_16FlashAttnBwdSm90INS1_25CollectiveMainloopBwdSm90ILi2ELi1ELi1EN4cute5tupleIJNS5_1CILi1EEES8_S8_EEENS6_IJNS7_ILi64EEENS7_ILi80EEENS7_ILi256EEEEEENS_10bfloat16_tEfNS_4arch4Sm90ELb0ELb0ELb0ELb1ELb0ELb0ELb1ELb1ELi2ELi1ELi1ELi1ELb0EEENS1_24CollectiveEpilogueBwdGQAISD_fSG_Li256ELb1ELb0EEENS1_19SingleTileSchedulerILb1ELb0ELb0ELi80EEEEEEEEEvNT_6ParamsE,@"STO_CUDA_ENTRY STV_DEFAULT"
_ZN7cutlass13device_kernelIN5flash11enable_sm90INS1_16FlashAttnBwdSm90INS1_25CollectiveMainloopBwdSm90ILi2ELi1ELi1EN4cute5tupleIJNS5_1CILi1EEES8_S8_EEENS6_IJNS7_ILi64EEENS7_ILi80EEENS7_ILi256EEEEEENS_10bfloat16_tEfNS_4arch4Sm90ELb0ELb0ELb0ELb1ELb0ELb0ELb1ELb1ELi2ELi1ELi1ELi1ELb0EEENS1_24CollectiveEpilogueBwdGQAISD_fSG_Li256ELb1ELb0EEENS1_19SingleTileSchedulerILb1ELb0ELb0ELi80EEEEEEEEEvNT_6ParamsE:
[----:B------:R-:W-:Y:S01]  /*0000*/  LDC R1, c[0x0][0x37c] ;  /* 0x0000df00ff017b82 */ /* 0x000fe20000000800 */
[----:B------:R-:W-:Y:S05]  /*0010*/  EXIT ;  /* 0x000000000000794d */ /* 0x000fea0003800000 */
.L_x_15:
        /* <DEDUP_REMOVED lines=14> */
.L_x_135:


//--------------------- .text._ZN7cutlass13device_kernelIN5flash11enable_sm90INS1_16FlashAttnBwdSm90INS1_25CollectiveMainloopBwdSm90ILi2ELi1ELi1EN4cute5tupleIJNS5_1CILi1EEES8_S8_EEENS6_IJNS7_ILi64EEENS7_ILi80EEENS7_ILi256EEEEEENS_10bfloat16_tEfNS_4arch4Sm90ELb0ELb1ELb0ELb0ELb0ELb0ELb1ELb1ELi2ELi1ELi1ELi1ELb0EEENS1_21CollectiveEpilogueBwdISD_SE_SG_Li256ELb0ELb1ELi2EEENS1_19SingleTileSchedulerILb0ELb0ELb0ELi80EEEEEEEEEvNT_6ParamsE --------------------------
	.section	.text._ZN7cutlass13device_kernelIN5flash11enable_sm90INS1_16FlashAttnBwdSm90INS1_25CollectiveMainloopBwdSm90ILi2ELi1ELi1EN4cute5tupleIJNS5_1CILi1EEES8_S8_EEENS6_IJNS7_ILi64EEENS7_ILi80EEENS7_ILi256EEEEEENS_10bfloat16_tEfNS_4arch4Sm90ELb0ELb1ELb0ELb0ELb0ELb0ELb1ELb1ELi2ELi1ELi1ELi1ELb0EEENS1_21CollectiveEpilogueBwdISD_SE_SG_Li256ELb0ELb1ELi2EEENS1_19SingleTileSchedulerILb0ELb0ELb0ELi80EEEEEEEEEvNT_6ParamsE,"ax",@progbits
	.align	128
.text._ZN7cutlass13device_kernelIN5flash11enable_sm90INS1_16FlashAttnBwdSm90INS1_25CollectiveMainloopBwdSm90ILi2ELi1ELi1EN4cute5tupleIJNS5_1CILi1EEES8_S8_EEENS6_IJNS7_ILi64EEENS7_ILi80EEENS7_ILi256EEEEEENS_10bfloat16_tEfNS_4arch4Sm90ELb0ELb1ELb0ELb0ELb0ELb0ELb1ELb1ELi2ELi1ELi1ELi1ELb0EEENS1_21CollectiveEpilogueBwdISD_SE_SG_Li256ELb0ELb1ELi2EEENS1_19SingleTileSchedulerILb0ELb0ELb0ELi80EEEEEEEEEvNT_6ParamsE:
        .type           _ZN7cutlass13device_kernelIN5flash11enable_sm90INS1_16FlashAttnBwdSm90INS1_25CollectiveMainloopBwdSm90ILi2ELi1ELi1EN4cute5tupleIJNS5_1CILi1EEES8_S8_EEENS6_IJNS7_ILi64EEENS7_ILi80EEENS7_ILi256EEEEEENS_10bfloat16_tEfNS_4arch4Sm90ELb0ELb1ELb0ELb0ELb0ELb0ELb1ELb1ELi2ELi1ELi1ELi1ELb0EEENS1_21CollectiveEpilogueBwdISD_SE_SG_Li256ELb0ELb1ELi2EEENS1_19SingleTileSchedulerILb0ELb0ELb0ELi80EEEEEEEEEvNT_6ParamsE,@function
        .size           _ZN7cutlass13device_kernelIN5flash11enable_sm90INS1_16FlashAttnBwdSm90INS1_25CollectiveMainloopBwdSm90ILi2ELi1ELi1EN4cute5tupleIJNS5_1CILi1EEES8_S8_EEENS6_IJNS7_ILi64EEENS7_ILi80EEENS7_ILi256EEEEEENS_10bfloat16_tEfNS_4arch4Sm90ELb0ELb1ELb0ELb0ELb0ELb0ELb1ELb1ELi2ELi1ELi1ELi1ELb0EEENS1_21CollectiveEpilogueBwdISD_SE_SG_Li256ELb0ELb1ELi2EEENS1_19SingleTileSchedulerILb0ELb0ELb0ELi80EEEEEEEEEvNT_6ParamsE,(.L_x_136 - _ZN7cutlass13device_kernelIN5flash11enable_sm90INS1_16FlashAttnBwdSm90INS1_25CollectiveMainloopBwdSm90ILi2ELi1ELi1EN4cute5tupleIJNS5_1CILi1EEES8_S8_EEENS6_IJNS7_ILi64EEENS7_ILi80EEENS7_ILi256EEEEEENS_10bfloat16_tEfNS_4arch4Sm90ELb0ELb1ELb0ELb0ELb0ELb0ELb1ELb1ELi2ELi1ELi1ELi1ELb0EEENS1_21CollectiveEpilogueBwdISD_SE_SG_Li256ELb0ELb1ELi2EEENS1_19SingleTileSchedulerILb0ELb0ELb0ELi80EEEEEEEEEvNT_6ParamsE)
        .other          _ZN7cutlass13device_kernelIN5flash11enable_sm90INS1_16FlashAttnBwdSm90INS1_25CollectiveMainloopBwdSm90ILi2ELi1ELi1EN4cute5tupleIJNS5_1CILi1EEES8_S8_EEENS6_IJNS7_ILi64EEENS7_ILi80EEENS7_ILi256EEEEEENS_10bfloat16_tEfNS_4arch4Sm90ELb0ELb1ELb0ELb0ELb0ELb0ELb1ELb1ELi2ELi1ELi1ELi1ELb0EEENS1_21CollectiveEpilogueBwdISD_SE_SG_Li256ELb0ELb1ELi2EEENS1_19SingleTileSchedulerILb0ELb0ELb0ELi80EEEEEEEEEvNT_6ParamsE,@"STO_CUDA_ENTRY STV_DEFAULT"
_ZN7cutlass13device_kernelIN5flash11enable_sm90INS1_16FlashAttnBwdSm90INS1_25CollectiveMainloopBwdSm90ILi2ELi1ELi1EN4cute5tupleIJNS5_1CILi1EEES8_S8_EEENS6_IJNS7_ILi64EEENS7_ILi80EEENS7_ILi256EEEEEENS_10bfloat16_tEfNS_4arch4Sm90ELb0ELb1ELb0ELb0ELb0ELb0ELb1ELb1ELi2ELi1ELi1ELi1ELb0EEENS1_21CollectiveEpilogueBwdISD_SE_SG_Li256ELb0ELb1ELi2EEENS1_19SingleTileSchedulerILb0ELb0ELb0ELi80EEEEEEEEEvNT_6ParamsE:
[----:B------:R-:W-:Y:S01]  /*0000*/  LDC R1, c[0x0][0x37c] ;  /* 0x0000df00ff017b82 */ /* 0x000fe20000000800 */
[----:B------:R-:W-:Y:S05]  /*0010*/  EXIT ;  /* 0x000000000000794d */ /* 0x000fea0003800000 */
.L_x_16:
        /* <DEDUP_REMOVED lines=14> */
.L_x_136:


//--------------------- .text._ZN7cutlass13device_kernelIN5flash11enable_sm90INS1_16FlashAttnBwdSm90INS1_25CollectiveMainloopBwdSm90ILi2ELi1ELi1EN4cute5tupleIJNS5_1CILi1EEES8_S8_EEENS6_IJNS7_ILi64EEENS7_ILi80EEENS7_ILi256EEEEEENS_10bfloat16_tEfNS_4arch4Sm90ELb0ELb1ELb0ELb0ELb0ELb0ELb1ELb1ELi2ELi1ELi1ELi1ELb0EEENS1_24CollectiveEpilogueBwdGQAISD_fSG_Li256ELb0ELb0EEENS1_19SingleTileSchedulerILb0ELb0ELb0ELi80EEEEEEEEEvNT_6ParamsE --------------------------
	.section	.text._ZN7cutlass13device_kernelIN5flash11enable_sm90INS1_16FlashAttnBwdSm90INS1_25CollectiveMainloopBwdSm90ILi2ELi1ELi1EN4cute5tupleIJNS5_1CILi1EEES8_S8_EEENS6_IJNS7_ILi64EEENS7_ILi80EEENS7_ILi256EEEEEENS_10bfloat16_tEfNS_4arch4Sm90ELb0ELb1ELb0ELb0ELb0ELb0ELb1ELb1ELi2ELi1ELi1ELi1ELb0EEENS1_24CollectiveEpilogueBwdGQAISD_fSG_Li256ELb0ELb0EEENS1_19SingleTileSchedulerILb0ELb0ELb0ELi80EEEEEEEEEvNT_6ParamsE,"ax",@progbits
	.align	128
.text._ZN7cutlass13device_kernelIN5flash11enable_sm90INS1_16FlashAttnBwdSm90INS1_25CollectiveMainloopBwdSm90ILi2ELi1ELi1EN4cute5tupleIJNS5_1CILi1EEES8_S8_EEENS6_IJNS7_ILi64EEENS7_ILi80EEENS7_ILi256EEEEEENS_10bfloat16_tEfNS_4arch4Sm90ELb0ELb1ELb0ELb0ELb0ELb0ELb1ELb1ELi2ELi1ELi1ELi1ELb0EEENS1_24CollectiveEpilogueBwdGQAISD_fSG_Li256ELb0ELb0EEENS1_19SingleTileSchedulerILb0ELb0ELb0ELi80EEEEEEEEEvNT_6ParamsE:
        .type           _ZN7cutlass13device_kernelIN5flash11enable_sm90INS1_16FlashAttnBwdSm90INS1_25CollectiveMainloopBwdSm90ILi2ELi1ELi1EN4cute5tupleIJNS5_1CILi1EEES8_S8_EEENS6_IJNS7_ILi64EEENS7_ILi80EEENS7_ILi256EEEEEENS_10bfloat16_tEfNS_4arch4Sm90ELb0ELb1ELb0ELb0ELb0ELb0ELb1ELb1ELi2ELi1ELi1ELi1ELb0EEENS1_24CollectiveEpilogueBwdGQAISD_fSG_Li256ELb0ELb0EEENS1_19SingleTileSchedulerILb0ELb0ELb0ELi80EEEEEEEEEvNT_6ParamsE,@function
        .size           _ZN7cutlass13device_kernelIN5flash11enable_sm90INS1_16FlashAttnBwdSm90INS1_25CollectiveMainloopBwdSm90ILi2ELi1ELi1EN4cute5tupleIJNS5_1CILi1EEES8_S8_EEENS6_IJNS7_ILi64EEENS7_ILi80EEENS7_ILi256EEEEEENS_10bfloat16_tEfNS_4arch4Sm90ELb0ELb1ELb0ELb0ELb0ELb0ELb1ELb1ELi2ELi1ELi1ELi1ELb0EEENS1_24CollectiveEpilogueBwdGQAISD_fSG_Li256ELb0ELb0EEENS1_19SingleTileSchedulerILb0ELb0ELb0ELi80EEEEEEEEEvNT_6ParamsE,(.L_x_137 - _ZN7cutlass13device_kernelIN5flash11enable_sm90INS1_16FlashAttnBwdSm90INS1_25CollectiveMainloopBwdSm90ILi2ELi1ELi1EN4cute5tupleIJNS5_1CILi1EEES8_S8_EEENS6_IJNS7_ILi64EEENS7_ILi80EEENS7_ILi256EEEEEENS_10bfloat16_tEfNS_4arch4Sm90ELb0ELb1ELb0ELb0ELb0ELb0ELb1ELb1ELi2ELi1ELi1ELi1ELb0EEENS1_24CollectiveEpilogueBwdGQAISD_fSG_Li256ELb0ELb0EEENS1_19SingleTileSchedulerILb0ELb0ELb0ELi80EEEEEEEEEvNT_6ParamsE)
        .other          _ZN7cutlass13device_kernelIN5flash11enable_sm90INS1_16FlashAttnBwdSm90INS1_25CollectiveMainloopBwdSm90ILi2ELi1ELi1EN4cute5tupleIJNS5_1CILi1EEES8_S8_EEENS6_IJNS7_ILi64EEENS7_ILi80EEENS7_ILi256EEEEEENS_10bfloat16_tEfNS_4arch4Sm90ELb0ELb1ELb0ELb0ELb0ELb0ELb1ELb1ELi2ELi1ELi1ELi1ELb0EEENS1_24CollectiveEpilogueBwdGQAISD_fSG_Li256ELb0ELb0EEENS1_19SingleTileSchedulerILb0ELb0ELb0ELi80EEEEEEEEEvNT_6ParamsE,@"STO_CUDA_ENTRY STV_DEFAULT"
_ZN7cutlass13device_kernelIN5flash11enable_sm90INS1_16FlashAttnBwdSm90INS1_25CollectiveMainloopBwdSm90ILi2ELi1ELi1EN4cute5tupleIJNS5_1CILi1EEES8_S8_EEENS6_IJNS7_ILi64EEENS7_ILi80EEENS7_ILi256EEEEEENS_10bfloat16_tEfNS_4arch4Sm90ELb0ELb1ELb0ELb0ELb0ELb0ELb1ELb1ELi2ELi1ELi1ELi1ELb0EEENS1_24CollectiveEpilogueBwdGQAISD_fSG_Li256ELb0ELb0EEENS1_19SingleTileSchedulerILb0ELb0ELb0ELi80EEEEEEEEEvNT_6ParamsE:
[----:B------:R-:W-:Y:S01]  /*0000*/  LDC R1, c[0x0][0x37c] ;  /* 0x0000df00ff017b82 */ /* 0x000fe20000000800 */
[----:B------:R-:W-:Y:S05]  /*0010*/  EXIT ;  /* 0x000000000000794d */ /* 0x000fea0003800000 */
.L_x_17:
        /* <DEDUP_REMOVED lines=14> */
.L_x_137:


//--------------------- .text._ZN7cutlass13device_kernelIN5flash11enable_sm90INS1_16FlashAttnBwdSm90INS1_25CollectiveMainloopBwdSm90ILi2ELi1ELi1EN4cute5tupleIJNS5_1CILi1EEES8_S8_EEENS6_IJNS7_ILi64EEENS7_ILi80EEENS7_ILi256EEEEEENS_10bfloat16_tEfNS_4arch4Sm90ELb0ELb1ELb0ELb1ELb0ELb0ELb1ELb1ELi2ELi1ELi1ELi1ELb0EEENS1_21CollectiveEpilogueBwdISD_SE_SG_Li256ELb1ELb1ELi2EEENS1_19SingleTileSchedulerILb1ELb0ELb0ELi80EEEEEEEEEvNT_6ParamsE --------------------------
	.section	.text._ZN7cutlass13device_kernelIN5flash11enable_sm90INS1_16FlashAttnBwdSm90INS1_25CollectiveMainloopBwdSm90ILi2ELi1ELi1EN4cute5tupleIJNS5_1CILi1EEES8_S8_EEENS6_IJNS7_ILi64EEENS7_ILi80EEENS7_ILi256EEEEEENS_10bfloat16_tEfNS_4arch4Sm90ELb0ELb1ELb0ELb1ELb0ELb0ELb1ELb1ELi2ELi1ELi1ELi1ELb0EEENS1_21CollectiveEpilogueBwdISD_SE_SG_Li256ELb1ELb1ELi2EEENS1_19SingleTileSchedulerILb1ELb0ELb0ELi80EEEEEEEEEvNT_6ParamsE,"ax",@progbits
	.align	128
.text._ZN7cutlass13device_kernelIN5flash11enable_sm90INS1_16FlashAttnBwdSm90INS1_25CollectiveMainloopBwdSm90ILi2ELi1ELi1EN4cute5tupleIJNS5_1CILi1EEES8_S8_EEENS6_IJNS7_ILi64EEENS7_ILi80EEENS7_ILi256EEEEEENS_10bfloat16_tEfNS_4arch4Sm90ELb0ELb1ELb0ELb1ELb0ELb0ELb1ELb1ELi2ELi1ELi1ELi1ELb0EEENS1_21CollectiveEpilogueBwdISD_SE_SG_Li256ELb1ELb1ELi2EEENS1_19SingleTileSchedulerILb1ELb0ELb0ELi80EEEEEEEEEvNT_6ParamsE:
        .type           _ZN7cutlass13device_kernelIN5flash11enable_sm90INS1_16FlashAttnBwdSm90INS1_25CollectiveMainloopBwdSm90ILi2ELi1ELi1EN4cute5tupleIJNS5_1CILi1EEES8_S8_EEENS6_IJNS7_ILi64EEENS7_ILi80EEENS7_ILi256EEEEEENS_10bfloat16_tEfNS_4arch4Sm90ELb0ELb1ELb0ELb1ELb0ELb0ELb1ELb1ELi2ELi1ELi1ELi1ELb0EEENS1_21CollectiveEpilogueBwdISD_SE_SG_Li256ELb1ELb1ELi2EEENS1_19SingleTileSchedulerILb1ELb0ELb0ELi80EEEEEEEEEvNT_6ParamsE,@function
        .size           _ZN7cutlass13device_kernelIN5flash11enable_sm90INS1_16FlashAttnBwdSm90INS1_25CollectiveMainloopBwdSm90ILi2ELi1ELi1EN4cute5tupleIJNS5_1CILi1EEES8_S8_EEENS6_IJNS7_ILi64EEENS7_ILi80EEENS7_ILi256EEEEEENS_10bfloat16_tEfNS_4arch4Sm90ELb0ELb1ELb0ELb1ELb0ELb0ELb1ELb1ELi2ELi1ELi1ELi1ELb0EEENS1_21CollectiveEpilogueBwdISD_SE_SG_Li256ELb1ELb1ELi2EEENS1_19SingleTileSchedulerILb1ELb0ELb0ELi80EEEEEEEEEvNT_6ParamsE,(.L_x_138 - _ZN7cutlass13device_kernelIN5flash11enable_sm90INS1_16FlashAttnBwdSm90INS1_25CollectiveMainloopBwdSm90ILi2ELi1ELi1EN4cute5tupleIJNS5_1CILi1EEES8_S8_EEENS6_IJNS7_ILi64EEENS7_ILi80EEENS7_ILi256EEEEEENS_10bfloat16_tEfNS_4arch4Sm90ELb0ELb1ELb0ELb1ELb0ELb0ELb1ELb1ELi2ELi1ELi1ELi1ELb0EEENS1_21CollectiveEpilogueBwdISD_SE_SG_Li256ELb1ELb1ELi2EEENS1_19SingleTileSchedulerILb1ELb0ELb0ELi80EEEEEEEEEvNT_6ParamsE)
        .other          _ZN7cutlass13device_kernelIN5flash11enable_sm90INS1_16FlashAttnBwdSm90INS1_25CollectiveMainloopBwdSm90ILi2ELi1ELi1EN4cute5tupleIJNS5_1CILi1EEES8_S8_EEENS6_IJNS7_ILi64EEENS7_ILi80EEENS7_ILi256EEEEEENS_10bfloat16_tEfNS_4arch4Sm90ELb0ELb1ELb0ELb1ELb0ELb0ELb1ELb1ELi2ELi1ELi1ELi1ELb0EEENS1_21CollectiveEpilogueBwdISD_SE_SG_Li256ELb1ELb1ELi2EEENS1_19SingleTileSchedulerILb1ELb0ELb0ELi80EEEEEEEEEvNT_6ParamsE,@"STO_CUDA_ENTRY STV_DEFAULT"
_ZN7cutlass13device_kernelIN5flash11enable_sm90INS1_16FlashAttnBwdSm90INS1_25CollectiveMainloopBwdSm90ILi2ELi1ELi1EN4cute5tupleIJNS5_1CILi1EEES8_S8_EEENS6_IJNS7_ILi64EEENS7_ILi80EEENS7_ILi256EEEEEENS_10bfloat16_tEfNS_4arch4Sm90ELb0ELb1ELb0ELb1ELb0ELb0ELb1ELb1ELi2ELi1ELi1ELi1ELb0EEENS1_21CollectiveEpilogueBwdISD_SE_SG_Li256ELb1ELb1ELi2EEENS1_19SingleTileSchedulerILb1ELb0ELb0ELi80EEEEEEEEEvNT_6ParamsE:
[----:B------:R-:W-:Y:S01]  /*0000*/  LDC R1, c[0x0][0x37c] ;  /* 0x0000df00ff017b82 */ /* 0x000fe20000000800 */
[----:B------:R-:W-:Y:S05]  /*0010*/  EXIT ;  /* 0x000000000000794d */ /* 0x000fea0003800000 */
.L_x_18:
        /* <DEDUP_REMOVED lines=14> */
.L_x_138:


//--------------------- .text._ZN7cutlass13device_kernelIN5flash11enable_sm90INS1_16FlashAttnBwdSm90INS1_25CollectiveMainloopBwdSm90ILi2ELi1ELi1EN4cute5tupleIJNS5_1CILi1EEES8_S8_EEENS6_IJNS7_ILi64EEENS7_ILi80EEENS7_ILi256EEEEEENS_10bfloat16_tEfNS_4arch4Sm90ELb0ELb1ELb0ELb1ELb0ELb0ELb1ELb1ELi2ELi1ELi1ELi1ELb0EEENS1_24CollectiveEpilogueBwdGQAISD_fSG_Li256ELb1ELb0EEENS1_19SingleTileSchedulerILb1ELb0ELb0ELi80EEEEEEEEEvNT_6ParamsE --------------------------
	.section	.text._ZN7cutlass13device_kernelIN5flash11enable_sm90INS1_16FlashAttnBwdSm90INS1_25CollectiveMainloopBwdSm90ILi2ELi1ELi1EN4cute5tupleIJNS5_1CILi1EEES8_S8_EEENS6_IJNS7_ILi64EEENS7_ILi80EEENS7_ILi256EEEEEENS_10bfloat16_tEfNS_4arch4Sm90ELb0ELb1ELb0ELb1ELb0ELb0ELb1ELb1ELi2ELi1ELi1ELi1ELb0EEENS1_24CollectiveEpilogueBwdGQAISD_fSG_Li256ELb1ELb0EEENS1_19SingleTileSchedulerILb1ELb0ELb0ELi80EEEEEEEEEvNT_6ParamsE,"ax",@progbits
	.align	128
.text._ZN7cutlass13device_kernelIN5flash11enable_sm90INS1_16FlashAttnBwdSm90INS1_25CollectiveMainloopBwdSm90ILi2ELi1ELi1EN4cute5tupleIJNS5_1CILi1EEES8_S8_EEENS6_IJNS7_ILi64EEENS7_ILi80EEENS7_ILi256EEEEEENS_10bfloat16_tEfNS_4arch4Sm90ELb0ELb1ELb0ELb1ELb0ELb0ELb1ELb1ELi2ELi1ELi1ELi1ELb0EEENS1_24CollectiveEpilogueBwdGQAISD_fSG_Li256ELb1ELb0EEENS1_19SingleTileSchedulerILb1ELb0ELb0ELi80EEEEEEEEEvNT_6ParamsE:
        .type           _ZN7cutlass13device_kernelIN5flash11enable_sm90INS1_16FlashAttnBwdSm90INS1_25CollectiveMainloopBwdSm90ILi2ELi1ELi1EN4cute5tupleIJNS5_1CILi1EEES8_S8_EEENS6_IJNS7_ILi64EEENS7_ILi80EEENS7_ILi256EEEEEENS_10bfloat16_tEfNS_4arch4Sm90ELb0ELb1ELb0ELb1ELb0ELb0ELb1ELb1ELi2ELi1ELi1ELi1ELb0EEENS1_24CollectiveEpilogueBwdGQAISD_fSG_Li256ELb1ELb0EEENS1_19SingleTileSchedulerILb1ELb0ELb0ELi80EEEEEEEEEvNT_6ParamsE,@function
        .size           _ZN7cutlass13device_kernelIN5flash11enable_sm90INS1_16FlashAttnBwdSm90INS1_25CollectiveMainloopBwdSm90ILi2ELi1ELi1EN4cute5tupleIJNS5_1CILi1EEES8_S8_EEENS6_IJNS7_ILi64EEENS7_ILi80EEENS7_ILi256EEEEEENS_10bfloat16_tEfNS_4arch4Sm90ELb0ELb1ELb0ELb1ELb0ELb0ELb1ELb1ELi2ELi1ELi1ELi1ELb0EEENS1_24CollectiveEpilogueBwdGQAISD_fSG_Li256ELb1ELb0EEENS1_19SingleTileSchedulerILb1ELb0ELb0ELi80EEEEEEEEEvNT_6ParamsE,(.L_x_139 - _ZN7cutlass13device_kernelIN5flash11enable_sm90INS1_16FlashAttnBwdSm90INS1_25CollectiveMainloopBwdSm90ILi2ELi1ELi1EN4cute5tupleIJNS5_1CILi1EEES8_S8_EEENS6_IJNS7_ILi64EEENS7_ILi80EEENS7_ILi256EEEEEENS_10bfloat16_tEfNS_4arch4Sm90ELb0ELb1ELb0ELb1ELb0ELb0ELb1ELb1ELi2ELi1ELi1ELi1ELb0EEENS1_24CollectiveEpilogueBwdGQAISD_fSG_Li256ELb1ELb0EEENS1_19SingleTileSchedulerILb1ELb0ELb0ELi80EEEEEEEEEvNT_6ParamsE)
        .other          _ZN7cutlass13device_kernelIN5flash11enable_sm90INS1_16FlashAttnBwdSm90INS1_25CollectiveMainloopBwdSm90ILi2ELi1ELi1EN4cute5tupleIJNS5_1CILi1EEES8_S8_EEENS6_IJNS7_ILi64EEENS7_ILi80EEENS7_ILi256EEEEEENS_10bfloat16_tEfNS_4arch4Sm90ELb0ELb1ELb0ELb1ELb0ELb0ELb1ELb1ELi2ELi1ELi1ELi1ELb0EEENS1_24CollectiveEpilogueBwdGQAISD_fSG_Li256ELb1ELb0EEENS1_19SingleTileSchedulerILb1ELb0ELb0ELi80EEEEEEEEEvNT_6ParamsE,@"STO_CUDA_ENTRY STV_DEFAULT"
_ZN7cutlass13device_kernelIN5flash11enable_sm90INS1_16FlashAttnBwdSm90INS1_25CollectiveMainloopBwdSm90ILi2ELi1ELi1EN4cute5tupleIJNS5_1CILi1EEES8_S8_EEENS6_IJNS7_ILi64EEENS7_ILi80EEENS7_ILi256EEEEEENS_10bfloat16_tEfNS_4arch4Sm90ELb0ELb1ELb0ELb1ELb0ELb0ELb1ELb1ELi2ELi1ELi1ELi1ELb0EEENS1_24CollectiveEpilogueBwdGQAISD_fSG_Li256ELb1ELb0EEENS1_19SingleTileSchedulerILb1ELb0ELb0ELi80EEEEEEEEEvNT_6ParamsE:
[----:B------:R-:W-:Y:S01]  /*0000*/  LDC R1, c[0x0][0x37c] ;  /* 0x0000df00ff017b82 */ /* 0x000fe20000000800 */
[----:B------:R-:W-:Y:S05]  /*0010*/  EXIT ;  /* 0x000000000000794d */ /* 0x000fea0003800000 */
.L_x_19:
        /* <DEDUP_REMOVED lines=14> */
.L_x_139:


//--------------------- .text._ZN7cutlass13device_kernelIN5flash11enable_sm90INS1_16FlashAttnBwdSm90INS1_25CollectiveMainloopBwdSm90ILi2ELi1ELi1EN4cute5tupleIJNS5_1CILi1EEES8_S8_EEENS6_IJNS7_ILi64EEENS7_ILi80EEENS7_ILi256EEEEEENS_10bfloat16_tEfNS_4arch4Sm90ELb1ELb0ELb0ELb0ELb0ELb0ELb1ELb1ELi2ELi1ELi1ELi1ELb0EEENS1_21CollectiveEpilogueBwdISD_SE_SG_Li256ELb0ELb1ELi2EEENS1_25SingleTileBwdLPTSchedulerILb0ELi80ELb0EEEEEEEEEvNT_6ParamsE --------------------------
	.section	.text._ZN7cutlass13device_kernelIN5flash11enable_sm90INS1_16FlashAttnBwdSm90INS1_25CollectiveMainloopBwdSm90ILi2ELi1ELi1EN4cute5tupleIJNS5_1CILi1EEES8_S8_EEENS6_IJNS7_ILi64EEENS7_ILi80EEENS7_ILi256EEEEEENS_10bfloat16_tEfNS_4arch4Sm90ELb1ELb0ELb0ELb0ELb0ELb0ELb1ELb1ELi2ELi1ELi1ELi1ELb0EEENS1_21CollectiveEpilogueBwdISD_SE_SG_Li256ELb0ELb1ELi2EEENS1_25SingleTileBwdLPTSchedulerILb0ELi80ELb0EEEEEEEEEvNT_6ParamsE,"ax",@progbits
	.align	128
.text._ZN7cutlass13device_kernelIN5flash11enable_sm90INS1_16FlashAttnBwdSm90INS1_25CollectiveMainloopBwdSm90ILi2ELi1ELi1EN4cute5tupleIJNS5_1CILi1EEES8_S8_EEENS6_IJNS7_ILi64EEENS7_ILi80EEENS7_ILi256EEEEEENS_10bfloat16_tEfNS_4arch4Sm90ELb1ELb0ELb0ELb0ELb0ELb0ELb1ELb1ELi2ELi1ELi1ELi1ELb0EEENS1_21CollectiveEpilogueBwdISD_SE_SG_Li256ELb0ELb1ELi2EEENS1_25SingleTileBwdLPTSchedulerILb0ELi80ELb0EEEEEEEEEvNT_6ParamsE:
        .type           _ZN7cutlass13device_kernelIN5flash11enable_sm90INS1_16FlashAttnBwdSm90INS1_25CollectiveMainloopBwdSm90ILi2ELi1ELi1EN4cute5tupleIJNS5_1CILi1EEES8_S8_EEENS6_IJNS7_ILi64EEENS7_ILi80EEENS7_ILi256EEEEEENS_10bfloat16_tEfNS_4arch4Sm90ELb1ELb0ELb0ELb0ELb0ELb0ELb1ELb1ELi2ELi1ELi1ELi1ELb0EEENS1_21CollectiveEpilogueBwdISD_SE_SG_Li256ELb0ELb1ELi2EEENS1_25SingleTileBwdLPTSchedulerILb0ELi80ELb0EEEEEEEEEvNT_6ParamsE,@function
        .size           _ZN7cutlass13device_kernelIN5flash11enable_sm90INS1_16FlashAttnBwdSm90INS1_25CollectiveMainloopBwdSm90ILi2ELi1ELi1EN4cute5tupleIJNS5_1CILi1EEES8_S8_EEENS6_IJNS7_ILi64EEENS7_ILi80EEENS7_ILi256EEEEEENS_10bfloat16_tEfNS_4arch4Sm90ELb1ELb0ELb0ELb0ELb0ELb0ELb1ELb1ELi2ELi1ELi1ELi1ELb0EEENS1_21CollectiveEpilogueBwdISD_SE_SG_Li256ELb0ELb1ELi2EEENS1_25SingleTileBwdLPTSchedulerILb0ELi80ELb0EEEEEEEEEvNT_6ParamsE,(.L_x_140 - _ZN7cutlass13device_kernelIN5flash11enable_sm90INS1_16FlashAttnBwdSm90INS1_25CollectiveMainloopBwdSm90ILi2ELi1ELi1EN4cute5tupleIJNS5_1CILi1EEES8_S8_EEENS6_IJNS7_ILi64EEENS7_ILi80EEENS7_ILi256EEEEEENS_10bfloat16_tEfNS_4arch4Sm90ELb1ELb0ELb0ELb0ELb0ELb0ELb1ELb1ELi2ELi1ELi1ELi1ELb0EEENS1_21CollectiveEpilogueBwdISD_SE_SG_Li256ELb0ELb1ELi2EEENS1_25SingleTileBwdLPTSchedulerILb0ELi80ELb0EEEEEEEEEvNT_6ParamsE)
        .other          _ZN7cutlass13device_kernelIN5flash11enable_sm90INS1_16FlashAttnBwdSm90INS1_25CollectiveMainloopBwdSm90ILi2ELi1ELi1EN4cute5tupleIJNS5_1CILi1EEES8_S8_EEENS6_IJNS7_ILi64EEENS7_ILi80EEENS7_ILi256EEEEEENS_10bfloat16_tEfNS_4arch4Sm90ELb1ELb0ELb0ELb0ELb0ELb0ELb1ELb1ELi2ELi1ELi1ELi1ELb0EEENS1_21CollectiveEpilogueBwdISD_SE_SG_Li256ELb0ELb1ELi2EEENS1_25SingleTileBwdLPTSchedulerILb0ELi80ELb0EEEEEEEEEvNT_6ParamsE,@"STO_CUDA_ENTRY STV_DEFAULT"
_ZN7cutlass13device_kernelIN5flash11enable_sm90INS1_16FlashAttnBwdSm90INS1_25CollectiveMainloopBwdSm90ILi2ELi1ELi1EN4cute5tupleIJNS5_1CILi1EEES8_S8_EEENS6_IJNS7_ILi64EEENS7_ILi80EEENS7_ILi256EEEEEENS_10bfloat16_tEfNS_4arch4Sm90ELb1ELb0ELb0ELb0ELb0ELb0ELb1ELb1ELi2ELi1ELi1ELi1ELb0EEENS1_21CollectiveEpilogueBwdISD_SE_SG_Li256ELb0ELb1ELi2EEENS1_25SingleTileBwdLPTSchedulerILb0ELi80ELb0EEEEEEEEEvNT_6ParamsE:
[----:B------:R-:W-:Y:S01]  /*0000*/  LDC R1, c[0x0][0x37c] ;  /* 0x0000df00ff017b82 */ /* 0x000fe20000000800 */
[----:B------:R-:W-:Y:S05]  /*0010*/  EXIT ;  /* 0x000000000000794d */ /* 0x000fea0003800000 */
.L_x_20:
        /* <DEDUP_REMOVED lines=14> */
.L_x_140:


//--------------------- .text._ZN7cutlass13device_kernelIN5flash11enable_sm90INS1_16FlashAttnBwdSm90INS1_25CollectiveMainloopBwdSm90ILi2ELi1ELi1EN4cute5tupleIJNS5_1CILi1EEES8_S8_EEENS6_IJNS7_ILi64EEENS7_ILi80EEENS7_ILi256EEEEEENS_10bfloat16_tEfNS_4arch4Sm90ELb1ELb0ELb0ELb0ELb0ELb0ELb1ELb1ELi2ELi1ELi1ELi1ELb0EEENS1_24CollectiveEpilogueBwdGQAISD_fSG_Li256ELb0ELb0EEENS1_25SingleTileBwdLPTSchedulerILb0ELi80ELb0EEEEEEEEEvNT_6ParamsE --------------------------
	.section	.text._ZN7cutlass13device_kernelIN5flash11enable_sm90INS1_16FlashAttnBwdSm90INS1_25CollectiveMainloopBwdSm90ILi2ELi1ELi1EN4cute5tupleIJNS5_1CILi1EEES8_S8_EEENS6_IJNS7_ILi64EEENS7_ILi80EEENS7_ILi256EEEEEENS_10bfloat16_tEfNS_4arch4Sm90ELb1ELb0ELb0ELb0ELb0ELb0ELb1ELb1ELi2ELi1ELi1ELi1ELb0EEENS1_24CollectiveEpilogueBwdGQAISD_fSG_Li256ELb0ELb0EEENS1_25SingleTileBwdLPTSchedulerILb0ELi80ELb0EEEEEEEEEvNT_6ParamsE,"ax",@progbits
	.align	128
.text._ZN7cutlass13device_kernelIN5flash11enable_sm90INS1_16FlashAttnBwdSm90INS1_25CollectiveMainloopBwdSm90ILi2ELi1ELi1EN4cute5tupleIJNS5_1CILi1EEES8_S8_EEENS6_IJNS7_ILi64EEENS7_ILi80EEENS7_ILi256EEEEEENS_10bfloat16_tEfNS_4arch4Sm90ELb1ELb0ELb0ELb0ELb0ELb0ELb1ELb1ELi2ELi1ELi1ELi1ELb0EEENS1_24CollectiveEpilogueBwdGQAISD_fSG_Li256ELb0ELb0EEENS1_25SingleTileBwdLPTSchedulerILb0ELi80ELb0EEEEEEEEEvNT_6ParamsE:
        .type           _ZN7cutlass13device_kernelIN5flash11enable_sm90INS1_16FlashAttnBwdSm90INS1_25CollectiveMainloopBwdSm90ILi2ELi1ELi1EN4cute5tupleIJNS5_1CILi1EEES8_S8_EEENS6_IJNS7_ILi64EEENS7_ILi80EEENS7_ILi256EEEEEENS_10bfloat16_tEfNS_4arch4Sm90ELb1ELb0ELb0ELb0ELb0ELb0ELb1ELb1ELi2ELi1ELi1ELi1ELb0EEENS1_24CollectiveEpilogueBwdGQAISD_fSG_Li256ELb0ELb0EEENS1_25SingleTileBwdLPTSchedulerILb0ELi80ELb0EEEEEEEEEvNT_6ParamsE,@function
        .size           _ZN7cutlass13device_kernelIN5flash11enable_sm90INS1_16FlashAttnBwdSm90INS1_25CollectiveMainloopBwdSm90ILi2ELi1ELi1EN4cute5tupleIJNS5_1CILi1EEES8_S8_EEENS6_IJNS7_ILi64EEENS7_ILi80EEENS7_ILi256EEEEEENS_10bfloat16_tEfNS_4arch4Sm90ELb1ELb0ELb0ELb0ELb0ELb0ELb1ELb1ELi2ELi1ELi1ELi1ELb0EEENS1_24CollectiveEpilogueBwdGQAISD_fSG_Li256ELb0ELb0EEENS1_25SingleTileBwdLPTSchedulerILb0ELi80ELb0EEEEEEEEEvNT_6ParamsE,(.L_x_141 - _ZN7cutlass13device_kernelIN5flash11enable_sm90INS1_16FlashAttnBwdSm90INS1_25CollectiveMainloopBwdSm90ILi2ELi1ELi1EN4cute5tupleIJNS5_1CILi1EEES8_S8_EEENS6_IJNS7_ILi64EEENS7_ILi80EEENS7_ILi256EEEEEENS_10bfloat16_tEfNS_4arch4Sm90ELb1ELb0ELb0ELb0ELb0ELb0ELb1ELb1ELi2ELi1ELi1ELi1ELb0EEENS1_24CollectiveEpilogueBwdGQAISD_fSG_Li256ELb0ELb0EEENS1_25SingleTileBwdLPTSchedulerILb0ELi80ELb0EEEEEEEEEvNT_6ParamsE)
        .other          _ZN7cutlass13device_kernelIN5flash11enable_sm90INS1_16FlashAttnBwdSm90INS1_25CollectiveMainloopBwdSm90ILi2ELi1ELi1EN4cute5tupleIJNS5_1CILi1EEES8_S8_EEENS6_IJNS7_ILi64EEENS7_ILi80EEENS7_ILi256EEEEEENS_10bfloat16_tEfNS_4arch4Sm90ELb1ELb0ELb0ELb0ELb0ELb0ELb1ELb1ELi2ELi1ELi1ELi1ELb0EEENS1_24CollectiveEpilogueBwdGQAISD_fSG_Li256ELb0ELb0EEENS1_25SingleTileBwdLPTSchedulerILb0ELi80ELb0EEEEEEEEEvNT_6ParamsE,@"STO_CUDA_ENTRY STV_DEFAULT"
_ZN7cutlass13device_kernelIN5flash11enable_sm90INS1_16FlashAttnBwdSm90INS1_25CollectiveMainloopBwdSm90ILi2ELi1ELi1EN4cute5tupleIJNS5_1CILi1EEES8_S8_EEENS6_IJNS7_ILi64EEENS7_ILi80EEENS7_ILi256EEEEEENS_10bfloat16_tEfNS_4arch4Sm90ELb1ELb0ELb0ELb0ELb0ELb0ELb1ELb1ELi2ELi1ELi1ELi1ELb0EEENS1_24CollectiveEpilogueBwdGQAISD_fSG_Li256ELb0ELb0EEENS1_25SingleTileBwdLPTSchedulerILb0ELi80ELb0EEEEEEEEEvNT_6ParamsE:
[----:B------:R-:W-:Y:S01]  /*0000*/  LDC R1, c[0x0][0x37c] ;  /* 0x0000df00ff017b82 */ /* 0x000fe20000000800 */
[----:B------:R-:W-:Y:S05]  /*0010*/  EXIT ;  /* 0x000000000000794d */ /* 0x000fea0003800000 */
.L_x_21:
        /* <DEDUP_REMOVED lines=14> */
.L_x_141:


//--------------------- .text._ZN7cutlass13device_kernelIN5flash22FlashAttnBwdPreprocessIN4cute5tupleIJNS3_1CILi64EEENS5_ILi256EEEEEENS_10bfloat16_tEfNS_4arch4Sm90ELb1ELb0EEEEEvNT_6ParamsE --------------------------
	.section	.text._ZN7cutlass13device_kernelIN5flash22FlashAttnBwdPreprocessIN4cute5tupleIJNS3_1CILi64EEENS5_ILi256EEEEEENS_10bfloat16_tEfNS_4arch4Sm90ELb1ELb0EEEEEvNT_6ParamsE,"ax",@progbits
	.align	128
.text._ZN7cutlass13device_kernelIN5flash22FlashAttnBwdPreprocessIN4cute5tupleIJNS3_1CILi64EEENS5_ILi256EEEEEENS_10bfloat16_tEfNS_4arch4Sm90ELb1ELb0EEEEEvNT_6ParamsE:
        .type           _ZN7cutlass13device_kernelIN5flash22FlashAttnBwdPreprocessIN4cute5tupleIJNS3_1CILi64EEENS5_ILi256EEEEEENS_10bfloat16_tEfNS_4arch4Sm90ELb1ELb0EEEEEvNT_6ParamsE,@function
        .size           _ZN7cutlass13device_kernelIN5flash22FlashAttnBwdPreprocessIN4cute5tupleIJNS3_1CILi64EEENS5_ILi256EEEEEENS_10bfloat16_tEfNS_4arch4Sm90ELb1ELb0EEEEEvNT_6ParamsE,(.L_x_142 - _ZN7cutlass13device_kernelIN5flash22FlashAttnBwdPreprocessIN4cute5tupleIJNS3_1CILi64EEENS5_ILi256EEEEEENS_10bfloat16_tEfNS_4arch4Sm90ELb1ELb0EEEEEvNT_6ParamsE)
        .other          _ZN7cutlass13device_kernelIN5flash22FlashAttnBwdPreprocessIN4cute5tupleIJNS3_1CILi64EEENS5_ILi256EEEEEENS_10bfloat16_tEfNS_4arch4Sm90ELb1ELb0EEEEEvNT_6ParamsE,@"STO_CUDA_ENTRY STV_DEFAULT"
_ZN7cutlass13device_kernelIN5flash22FlashAttnBwdPreprocessIN4cute5tupleIJNS3_1CILi64EEENS5_ILi256EEEEEENS_10bfloat16_tEfNS_4arch4Sm90ELb1ELb0EEEEEvNT_6ParamsE:
[----:B------:R-:W-:Y:S08]  /*0000*/  LDC R1, c[0x0][0x37c] ;  /* 0x0000df00ff017b82 */ /* 0x000ff00000000800 */
[----:B------:R-:W0:Y:S01]  /*0010*/  S2UR UR12, SR_CTAID.X ;  /* 0x00000000000c79c3 */ /* 0x000e220000002500 */
[----:B------:R-:W1:Y:S01]  /*0020*/  S2R R73, SR_TID.X ;  /* 0x0000000000497919 */ /* 0x000e620000002100 */
[----:B------:R-:W2:Y:S01]  /*0030*/  LDCU UR6, c[0x0][0x388] ;  /* 0x00007100ff0677ac */ /* 0x000ea20008000800 */
[----:B------:R-:W-:Y:S01]  /*0040*/  IMAD.MOV.U32 R96, RZ, RZ, 0x7f800000 ;  /* 0x7f800000ff607424 */ /* 0x000fe200078e00ff */
[----:B------:R-:W3:Y:S01]  /*0050*/  S2R R0, SR_CTAID.Z ;  /* 0x0000000000007919 */ /* 0x000ee20000002700 */
[----:B------:R-:W4:Y:S03]  /*0060*/  LDCU.64 UR10, c[0x0][0x358] ;  /* 0x00006b00ff0a77ac */ /* 0x000f260008000a00 */
[----:B------:R-:W4:Y:S08]  /*0070*/  S2UR UR13, SR_CTAID.Y ;  /* 0x00000000000d79c3 */ /* 0x000f300000002600 */
[----:B------:R-:W4:Y:S01]  /*0080*/  LDC.64 R4, c[0x0][0x400] ;  /* 0x00010000ff047b82 */ /* 0x000f220000000a00 */
[----:B0-----:R-:W-:-:S07]  /*0090*/  USHF.L.U32 UR4, UR12, 0x6, URZ ;  /* 0x000000060c047899 */ /* 0x001fce00080006ff */
[----:B------:R-:W3:Y:S01]  /*00a0*/  LDC.64 R6, c[0x0][0x408] ;  /* 0x00010200ff067b82 */ /* 0x000ee20000000a00 */
[----:B--2---:R-:W-:-:S07]  /*00b0*/  UIADD3 UR5, UPT, UPT, -UR4, UR6, URZ ;  /* 0x0000000604057290 */ /* 0x004fce000fffe1ff */
[----:B------:R-:W0:Y:S01]  /*00c0*/  LDC.64 R10, c[0x0][0x3a0] ;  /* 0x0000e800ff0a7b82 */ /* 0x000e220000000a00 */
[----:B-1----:R-:W-:-:S04]  /*00d0*/  ISETP.GE.AND P0, PT, R73, UR5, PT ;  /* 0x0000000549007c0c */ /* 0x002fc8000bf06270 */
[----:B------:R-:W-:-:S03]  /*00e0*/  ISETP.GT.U32.OR P0, PT, R73, 0x3f, P0 ;  /* 0x0000003f4900780c */ /* 0x000fc60000704470 */
[----:B------:R-:W1:Y:S08]  /*00f0*/  LDC.64 R12, c[0x0][0x3c0] ;  /* 0x0000f000ff0c7b82 */ /* 0x000e700000000a00 */
[----:B------:R-:W2:Y:S02]  /*0100*/  LDC.64 R18, c[0x0][0x3a8] ;  /* 0x0000ea00ff127b82 */ /* 0x000ea40000000a00 */
[----:B------:R-:W-:-:S02]  /*0110*/  @!P0 VIADD R2, R73, UR4 ;  /* 0x0000000449028c36 */ /* 0x000fc40008000000 */
[----:B------:R-:W-:-:S04]  /*0120*/  @!P0 IMAD.MOV.U32 R3, RZ, RZ, RZ ;  /* 0x000000ffff038224 */ /* 0x000fc800078e00ff */
[----:B------:R-:W0:Y:S01]  /*0130*/  @!P0 LDC.64 R8, c[0x0][0x3f8] ;  /* 0x0000fe00ff088b82 */ /* 0x000e220000000a00 */
[----:B----4-:R-:W-:-:S04]  /*0140*/  @!P0 IMAD.WIDE.U32 R2, R4, UR13, R2 ;  /* 0x0000000d04028c25 */ /* 0x010fc8000f8e0002 */
[----:B------:R-:W-:-:S03]  /*0150*/  @!P0 IMAD R3, R5, UR13, R3 ;  /* 0x0000000d05038c24 */ /* 0x000fc6000f8e0203 */
[----:B------:R-:W4:Y:S01]  /*0160*/  LDC.64 R66, c[0x0][0x3c8] ;  /* 0x0000f200ff427b82 */ /* 0x000f220000000a00 */
[----:B---3--:R-:W-:-:S04]  /*0170*/  @!P0 IMAD.WIDE.U32 R2, R0, R6, R2 ;  /* 0x0000000600028225 */ /* 0x008fc800078e0002 */
[----:B------:R-:W-:Y:S01]  /*0180*/  @!P0 IMAD R3, R0, R7, R3 ;  /* 0x0000000700038224 */ /* 0x000fe200078e0203 */
[----:B0-----:R-:W-:-:S04]  /*0190*/  @!P0 LEA R4, P1, R2, R8, 0x2 ;  /* 0x0000000802048211 */ /* 0x001fc800078210ff */
[----:B------:R-:W-:Y:S02]  /*01a0*/  @!P0 LEA.HI.X R5, R2, R9, R3, 0x2, P1 ;  /* 0x0000000902058211 */ /* 0x000fe400008f1403 */
[----:B------:R-:W-:Y:S02]  /*01b0*/  SHF.L.U32 R2, R73, 0x3, RZ ;  /* 0x0000000349027819 */ /* 0x000fe400000006ff */
[----:B------:R-:W-:Y:S01]  /*01c0*/  SHF.R.U32.HI R73, RZ, 0x4, R73 ;  /* 0x00000004ff497819 */ /* 0x000fe20000011649 */
[----:B------:R-:W-:Y:S01]  /*01d0*/  IMAD.MOV.U32 R3, RZ, RZ, RZ ;  /* 0x000000ffff037224 */ /* 0x000fe200078e00ff */
[----:B------:R-:W-:Y:S01]  /*01e0*/  LOP3.LUT R2, R2, 0x78, RZ, 0xc0, !PT ;  /* 0x0000007802027812 */ /* 0x000fe200078ec0ff */
[----:B------:R0:W5:Y:S01]  /*01f0*/  @!P0 LDG.E R96, desc[UR10][R4.64] ;  /* 0x0000000a04608981 */ /* 0x000162000c1e1900 */
[----:B------:R-:W-:Y:S01]  /*0200*/  ISETP.GE.AND P3, PT, R73, UR5, PT ;  /* 0x0000000549007c0c */ /* 0x000fe2000bf66270 */
[----:B------:R-:W-:Y:S01]  /*0210*/  UIMAD.WIDE.U32 UR8, UR12, 0x40, URZ ;  /* 0x000000400c0878a5 */ /* 0x000fe2000f8e00ff */
[----:B------:R-:W-:Y:S01]  /*0220*/  BSSY.RECONVERGENT B0, `(.L_x_22) ;  /* 0x0000030000007945 */ /* 0x000fe20003800200 */
[----:B------:R-:W-:Y:S01]  /*0230*/  IMAD.WIDE.U32 R6, R10, UR13, R2 ;  /* 0x0000000d0a067c25 */ /* 0x000fe2000f8e0002 */
[----:B------:R-:W-:-:S02]  /*0240*/  CS2R R68, SRZ ;  /* 0x0000000000447805 */ /* 0x000fc4000001ff00 */
[----:B------:R-:W-:Y:S02]  /*0250*/  CS2R R70, SRZ ;  /* 0x0000000000467805 */ /* 0x000fe4000001ff00 */
[----:B------:R-:W-:Y:S01]  /*0260*/  CS2R R48, SRZ ;  /* 0x0000000000307805 */ /* 0x000fe2000001ff00 */
[----:B-1----:R-:W-:Y:S01]  /*0270*/  IMAD.WIDE.U32 R8, R12, UR13, R2 ;  /* 0x0000000d0c087c25 */ /* 0x002fe2000f8e0002 */
[----:B------:R-:W-:Y:S02]  /*0280*/  CS2R R50, SRZ ;  /* 0x0000000000327805 */ /* 0x000fe4000001ff00 */
[C---:B0-----:R-:W-:Y:S02]  /*0290*/  IADD3 R5, PT, PT, R73.reuse, 0x30, RZ ;  /* 0x0000003049057810 */ /* 0x041fe40007ffe0ff */
[----:B------:R-:W-:Y:S01]  /*02a0*/  CS2R R60, SRZ ;  /* 0x00000000003c7805 */ /* 0x000fe2000001ff00 */
[----:B------:R-:W-:Y:S01]  /*02b0*/  VIADD R4, R73, 0x10 ;  /* 0x0000001049047836 */ /* 0x000fe20000000000 */
[----:B------:R-:W-:Y:S01]  /*02c0*/  CS2R R62, SRZ ;  /* 0x00000000003e7805 */ /* 0x000fe2000001ff00 */
[----:B------:R-:W-:Y:S01]  /*02d0*/  IMAD R7, R11, UR13, R7 ;  /* 0x0000000d0b077c24 */ /* 0x000fe2000f8e0207 */
[----:B------:R-:W-:Y:S01]  /*02e0*/  ISETP.GE.AND P2, PT, R5, UR5, PT ;  /* 0x0000000505007c0c */ /* 0x000fe2000bf46270 */
[----:B------:R-:W-:Y:S01]  /*02f0*/  IMAD R9, R13, UR13, R9 ;  /* 0x0000000d0d097c24 */ /* 0x000fe2000f8e0209 */
[----:B------:R-:W-:Y:S01]  /*0300*/  ISETP.GE.AND P0, PT, R4, UR5, PT ;  /* 0x0000000504007c0c */ /* 0x000fe2000bf06270 */
[----:B------:R-:W-:Y:S01]  /*0310*/  VIADD R4, R73, 0x20 ;  /* 0x0000002049047836 */ /* 0x000fe20000000000 */
[----:B------:R-:W-:Y:S01]  /*0320*/  CS2R R40, SRZ ;  /* 0x0000000000287805 */ /* 0x000fe2000001ff00 */
[----:B--2---:R-:W-:Y:S01]  /*0330*/  IMAD.WIDE.U32 R10, R0, R18, R6 ;  /* 0x00000012000a7225 */ /* 0x004fe200078e0006 */
[----:B------:R-:W-:-:S02]  /*0340*/  CS2R R42, SRZ ;  /* 0x00000000002a7805 */ /* 0x000fc4000001ff00 */
[----:B------:R-:W-:Y:S02]  /*0350*/  CS2R R12, SRZ ;  /* 0x00000000000c7805 */ /* 0x000fe4000001ff00 */
[----:B------:R-:W-:Y:S01]  /*0360*/  ISETP.GE.AND P1, PT, R4, UR5, PT ;  /* 0x0000000504007c0c */ /* 0x000fe2000bf26270 */
[C---:B----4-:R-:W-:Y:S01]  /*0370*/  IMAD.WIDE.U32 R64, R0.reuse, R66, R8 ;  /* 0x0000004200407225 */ /* 0x050fe200078e0008 */
[----:B------:R-:W-:Y:S02]  /*0380*/  CS2R R14, SRZ ;  /* 0x00000000000e7805 */ /* 0x000fe4000001ff00 */
[----:B------:R-:W-:Y:S02]  /*0390*/  CS2R R32, SRZ ;  /* 0x0000000000207805 */ /* 0x000fe4000001ff00 */
[----:B------:R-:W-:Y:S01]  /*03a0*/  CS2R R34, SRZ ;  /* 0x0000000000227805 */ /* 0x000fe2000001ff00 */
[C---:B------:R-:W-:Y:S01]  /*03b0*/  IMAD R19, R0.reuse, R19, R11 ;  /* 0x0000001300137224 */ /* 0x040fe200078e020b */
[----:B------:R-:W-:Y:S01]  /*03c0*/  CS2R R4, SRZ ;  /* 0x0000000000047805 */ /* 0x000fe2000001ff00 */
[----:B------:R-:W-:Y:S01]  /*03d0*/  IMAD R67, R0, R67, R65 ;  /* 0x0000004300437224 */ /* 0x000fe200078e0241 */
[----:B------:R-:W-:-:S02]  /*03e0*/  CS2R R6, SRZ ;  /* 0x0000000000067805 */ /* 0x000fc4000001ff00 */
[----:B------:R-:W-:Y:S02]  /*03f0*/  CS2R R24, SRZ ;  /* 0x0000000000187805 */ /* 0x000fe4000001ff00 */
[----:B------:R-:W-:Y:S02]  /*0400*/  CS2R R26, SRZ ;  /* 0x00000000001a7805 */ /* 0x000fe4000001ff00 */
[----:B------:R-:W-:Y:S02]  /*0410*/  LOP3.LUT R73, R73, UR8, RZ, 0xfc, !PT ;  /* 0x0000000849497c12 */ /* 0x000fe4000f8efcff */
[----:B------:R-:W-:Y:S01]  /*0420*/  LOP3.LUT R78, R2, 0x80, RZ, 0xfc, !PT ;  /* 0x00000080024e7812 */ /* 0x000fe200078efcff */
[----:B------:R-:W-:Y:S06]  /*0430*/  @P3 BRA `(.L_x_23) ;  /* 0x0000000000383947 */ /* 0x000fec0003800000 */
[----:B------:R-:W0:Y:S01]  /*0440*/  LDC.64 R20, c[0x0][0x398] ;  /* 0x0000e600ff147b82 */ /* 0x000e220000000a00 */
[----:B------:R-:W1:Y:S01]  /*0450*/  LDCU UR4, c[0x0][0x38c] ;  /* 0x00007180ff0477ac */ /* 0x000e620008000800 */
[----:B------:R-:W-:Y:S01]  /*0460*/  IMAD.MOV.U32 R18, RZ, RZ, R10 ;  /* 0x000000ffff127224 */ /* 0x000fe200078e000a */
[----:B------:R-:W2:Y:S01]  /*0470*/  LDCU.64 UR14, c[0x0][0x380] ;  /* 0x00007000ff0e77ac */ /* 0x000ea20008000a00 */
[----:B-1----:R-:W-:Y:S02]  /*0480*/  ISETP.GE.AND P4, PT, R2, UR4, PT ;  /* 0x0000000402007c0c */ /* 0x002fe4000bf86270 */
[----:B------:R-:W-:Y:S01]  /*0490*/  ISETP.GE.AND P5, PT, R78, UR4, PT ;  /* 0x000000044e007c0c */ /* 0x000fe2000bfa6270 */
[----:B0-----:R-:W-:Y:S02]  /*04a0*/  IMAD R8, R20, UR9, RZ ;  /* 0x0000000914087c24 */ /* 0x001fe4000f8e02ff */
[----:B------:R-:W-:-:S04]  /*04b0*/  IMAD.WIDE.U32 R16, R73, R20, R18 ;  /* 0x0000001449107225 */ /* 0x000fc800078e0012 */
[----:B------:R-:W-:Y:S01]  /*04c0*/  IMAD R9, R73, R21, R8 ;  /* 0x0000001549097224 */ /* 0x000fe200078e0208 */
[----:B--2---:R-:W-:-:S03]  /*04d0*/  LEA R8, P6, R16, UR14, 0x1 ;  /* 0x0000000e10087c11 */ /* 0x004fc6000f8c08ff */
[----:B------:R-:W-:-:S05]  /*04e0*/  IMAD.IADD R9, R17, 0x1, R9 ;  /* 0x0000000111097824 */ /* 0x000fca00078e0209 */
[----:B------:R-:W-:-:S05]  /*04f0*/  LEA.HI.X R9, R16, UR15, R9, 0x1, P6 ;  /* 0x0000000f10097c11 */ /* 0x000fca000b0f0c09 */
[----:B------:R0:W5:Y:S04]  /*0500*/  @!P4 LDG.E.128 R68, desc[UR10][R8.64] ;  /* 0x0000000a0844c981 */ /* 0x000168000c1e1d00 */
[----:B------:R0:W5:Y:S02]  /*0510*/  @!P5 LDG.E.128 R48, desc[UR10][R8.64+0x100] ;  /* 0x0001000a0830d981 */ /* 0x000164000c1e1d00 */
.L_x_23:
[----:B------:R-:W-:Y:S05]  /*0520*/  BSYNC.RECONVERGENT B0 ;  /* 0x0000000000007941 */ /* 0x000fea0003800200 */
.L_x_22:
[----:B------:R-:W-:Y:S04]  /*0530*/  BSSY.RECONVERGENT B0, `(.L_x_24) ;  /* 0x0000013000007945 */ /* 0x000fe80003800200 */
[----:B------:R-:W-:Y:S05]  /*0540*/  @P0 BRA `(.L_x_25) ;  /* 0x0000000000440947 */ /* 0x000fea0003800000 */
[----:B------:R-:W1:Y:S01]  /*0550*/  LDCU.64 UR14, c[0x0][0x398] ;  /* 0x00007300ff0e77ac */ /* 0x000e620008000a00 */
[----:B0-----:R-:W-:Y:S01]  /*0560*/  IADD3 R9, P4, PT, R73, 0x10, RZ ;  /* 0x0000001049097810 */ /* 0x001fe20007f9e0ff */
[----:B------:R-:W-:Y:S01]  /*0570*/  IMAD.MOV.U32 R17, RZ, RZ, R19 ;  /* 0x000000ffff117224 */ /* 0x000fe200078e0013 */
[----:B------:R-:W-:Y:S01]  /*0580*/  MOV R16, R10 ;  /* 0x0000000a00107202 */ /* 0x000fe20000000f00 */
[----:B------:R-:W0:Y:S02]  /*0590*/  LDCU UR4, c[0x0][0x38c] ;  /* 0x00007180ff0477ac */ /* 0x000e240008000800 */
[----:B------:R-:W-:Y:S01]  /*05a0*/  IMAD.X R8, RZ, RZ, UR9, P4 ;  /* 0x00000009ff087e24 */ /* 0x000fe2000a0e06ff */
[----:B------:R-:W2:Y:S03]  /*05b0*/  LDCU.64 UR16, c[0x0][0x380] ;  /* 0x00007000ff1077ac */ /* 0x000ea60008000a00 */
[----:B-1----:R-:W-:-:S02]  /*05c0*/  IMAD R8, R8, UR14, RZ ;  /* 0x0000000e08087c24 */ /* 0x002fc4000f8e02ff */
[----:B------:R-:W-:Y:S01]  /*05d0*/  IMAD.WIDE.U32 R16, R9, UR14, R16 ;  /* 0x0000000e09107c25 */ /* 0x000fe2000f8e0010 */
[----:B0-----:R-:W-:-:S03]  /*05e0*/  ISETP.GE.AND P5, PT, R2, UR4, PT ;  /* 0x0000000402007c0c */ /* 0x001fc6000bfa6270 */
[----:B------:R-:W-:Y:S01]  /*05f0*/  IMAD R9, R9, UR15, R8 ;  /* 0x0000000f09097c24 */ /* 0x000fe2000f8e0208 */
[----:B------:R-:W-:Y:S02]  /*0600*/  ISETP.GE.AND P6, PT, R78, UR4, PT ;  /* 0x000000044e007c0c */ /* 0x000fe4000bfc6270 */
[----:B--2---:R-:W-:Y:S01]  /*0610*/  LEA R8, P4, R16, UR16, 0x1 ;  /* 0x0000001010087c11 */ /* 0x004fe2000f8808ff */
[----:B------:R-:W-:-:S05]  /*0620*/  IMAD.IADD R9, R17, 0x1, R9 ;  /* 0x0000000111097824 */ /* 0x000fca00078e0209 */
[----:B------:R-:W-:-:S05]  /*0630*/  LEA.HI.X R9, R16, UR17, R9, 0x1, P4 ;  /* 0x0000001110097c11 */ /* 0x000fca000a0f0c09 */
[----:B------:R1:W5:Y:S04]  /*0640*/  @!P5 LDG.E.128 R60, desc[UR10][R8.64] ;  /* 0x0000000a083cd981 */ /* 0x000368000c1e1d00 */
[----:B------:R1:W5:Y:S02]  /*0650*/  @!P6 LDG.E.128 R40, desc[UR10][R8.64+0x100] ;  /* 0x0001000a0828e981 */ /* 0x000364000c1e1d00 */
.L_x_25:
[----:B------:R-:W-:Y:S05]  /*0660*/  BSYNC.RECONVERGENT B0 ;  /* 0x0000000000007941 */ /* 0x000fea0003800200 */
.L_x_24:
[----:B------:R-:W-:Y:S04]  /*0670*/  BSSY.RECONVERGENT B0, `(.L_x_26) ;  /* 0x0000013000007945 */ /* 0x000fe80003800200 */
[----:B------:R-:W-:Y:S05]  /*0680*/  @P1 BRA `(.L_x_27) ;  /* 0x0000000000441947 */ /* 0x000fea0003800000 */
[----:B------:R-:W2:Y:S01]  /*0690*/  LDCU.64 UR14, c[0x0][0x398] ;  /* 0x00007300ff0e77ac */ /* 0x000ea20008000a00 */
[----:B01----:R-:W-:Y:S01]  /*06a0*/  IADD3 R9, P4, PT, R73, 0x20, RZ ;  /* 0x0000002049097810 */ /* 0x003fe20007f9e0ff */
[----:B------:R-:W-:Y:S01]  /*06b0*/  IMAD.MOV.U32 R17, RZ, RZ, R19 ;  /* 0x000000ffff117224 */ /* 0x000fe200078e0013 */
[----:B------:R-:W-:Y:S01]  /*06c0*/  MOV R16, R10 ;  /* 0x0000000a00107202 */ /* 0x000fe20000000f00 */
[----:B------:R-:W0:Y:S02]  /*06d0*/  LDCU UR4, c[0x0][0x38c] ;  /* 0x00007180ff0477ac */ /* 0x000e240008000800 */
[----:B------:R-:W-:Y:S01]  /*06e0*/  IMAD.X R8, RZ, RZ, UR9, P4 ;  /* 0x00000009ff087e24 */ /* 0x000fe2000a0e06ff */
[----:B------:R-:W1:Y:S03]  /*06f0*/  LDCU.64 UR16, c[0x0][0x380] ;  /* 0x00007000ff1077ac */ /* 0x000e660008000a00 */
[----:B--2---:R-:W-:-:S02]  /*0700*/  IMAD R8, R8, UR14, RZ ;  /* 0x0000000e08087c24 */ /* 0x004fc4000f8e02ff */
[----:B------:R-:W-:Y:S01]  /*0710*/  IMAD.WIDE.U32 R16, R9, UR14, R16 ;  /* 0x0000000e09107c25 */ /* 0x000fe2000f8e0010 */
[----:B0-----:R-:W-:-:S03]  /*0720*/  ISETP.GE.AND P5, PT, R2, UR4, PT ;  /* 0x0000000402007c0c */ /* 0x001fc6000bfa6270 */
[----:B------:R-:W-:Y:S01]  /*0730*/  IMAD R9, R9, UR15, R8 ;  /* 0x0000000f09097c24 */ /* 0x000fe2000f8e0208 */
[----:B------:R-:W-:Y:S02]  /*0740*/  ISETP.GE.AND P6, PT, R78, UR4, PT ;  /* 0x000000044e007c0c */ /* 0x000fe4000bfc6270 */
[----:B-1----:R-:W-:Y:S01]  /*0750*/  LEA R8, P4, R16, UR16, 0x1 ;  /* 0x0000001010087c11 */ /* 0x002fe2000f8808ff */
[----:B------:R-:W-:-:S05]  /*0760*/  IMAD.IADD R9, R17, 0x1, R9 ;  /* 0x0000000111097824 */ /* 0x000fca00078e0209 */
[----:B------:R-:W-:-:S05]  /*0770*/  LEA.HI.X R9, R16, UR17, R9, 0x1, P4 ;  /* 0x0000001110097c11 */ /* 0x000fca000a0f0c09 */
[----:B------:R2:W5:Y:S04]  /*0780*/  @!P5 LDG.E.128 R12, desc[UR10][R8.64] ;  /* 0x0000000a080cd981 */ /* 0x000568000c1e1d00 */
[----:B------:R2:W5:Y:S02]  /*0790*/  @!P6 LDG.E.128 R32, desc[UR10][R8.64+0x100] ;  /* 0x0001000a0820e981 */ /* 0x000564000c1e1d00 */
.L_x_27:
[----:B------:R-:W-:Y:S05]  /*07a0*/  BSYNC.RECONVERGENT B0 ;  /* 0x0000000000007941 */ /* 0x000fea0003800200 */
.L_x_26:
[----:B------:R-:W-:Y:S04]  /*07b0*/  BSSY.RECONVERGENT B0, `(.L_x_28) ;  /* 0x0000012000007945 */ /* 0x000fe80003800200 */
[----:B------:R-:W-:Y:S05]  /*07c0*/  @P2 BRA `(.L_x_29) ;  /* 0x0000000000402947 */ /* 0x000fea0003800000 */
[----:B------:R-:W3:Y:S01]  /*07d0*/  LDCU.64 UR14, c[0x0][0x398] ;  /* 0x00007300ff0e77ac */ /* 0x000ee20008000a00 */
[----:B012---:R-:W-:Y:S01]  /*07e0*/  IADD3 R9, P4, PT, R73, 0x30, RZ ;  /* 0x0000003049097810 */ /* 0x007fe20007f9e0ff */
[----:B------:R-:W-:Y:S01]  /*07f0*/  IMAD.MOV.U32 R11, RZ, RZ, R19 ;  /* 0x000000ffff0b7224 */ /* 0x000fe200078e0013 */
[----:B------:R-:W0:Y:S02]  /*0800*/  LDCU UR4, c[0x0][0x38c] ;  /* 0x00007180ff0477ac */ /* 0x000e240008000800 */
[----:B------:R-:W-:Y:S01]  /*0810*/  IADD3.X R8, PT, PT, RZ, UR9, RZ, P4, !PT ;  /* 0x00000009ff087c10 */ /* 0x000fe2000a7fe4ff */
[----:B------:R-:W1:Y:S04]  /*0820*/  LDCU.64 UR16, c[0x0][0x380] ;  /* 0x00007000ff1077ac */ /* 0x000e680008000a00 */
[----:B---3--:R-:W-:-:S02]  /*0830*/  IMAD R8, R8, UR14, RZ ;  /* 0x0000000e08087c24 */ /* 0x008fc4000f8e02ff */
        /* <DEDUP_REMOVED lines=9> */
.L_x_29:
[----:B------:R-:W-:Y:S05]  /*08d0*/  BSYNC.RECONVERGENT B0 ;  /* 0x0000000000007941 */ /* 0x000fea0003800200 */
.L_x_28:
[----:B------:R-:W-:Y:S01]  /*08e0*/  BSSY.RECONVERGENT B0, `(.L_x_30) ;  /* 0x0000020000007945 */ /* 0x000fe20003800200 */
[----:B------:R-:W-:Y:S02]  /*08f0*/  CS2R R16, SRZ ;  /* 0x0000000000107805 */ /* 0x000fe4000001ff00 */
[----:B------:R-:W-:Y:S02]  /*0900*/  CS2R R18, SRZ ;  /* 0x0000000000127805 */ /* 0x000fe4000001ff00 */
[----:B------:R-:W-:Y:S02]  /*0910*/  CS2R R52, SRZ ;  /* 0x0000000000347805 */ /* 0x000fe4000001ff00 */
[----:B------:R-:W-:Y:S02]  /*0920*/  CS2R R54, SRZ ;  /* 0x0000000000367805 */ /* 0x000fe4000001ff00 */
[----:B------:R-:W-:Y:S02]  /*0930*/  CS2R R56, SRZ ;  /* 0x0000000000387805 */ /* 0x000fe4000001ff00 */
[----:B------:R-:W-:-:S02]  /*0940*/  CS2R R58, SRZ ;  /* 0x00000000003a7805 */ /* 0x000fc4000001ff00 */
[----:B------:R-:W-:Y:S02]  /*0950*/  CS2R R44, SRZ ;  /* 0x00000000002c7805 */ /* 0x000fe4000001ff00 */
[----:B------:R-:W-:Y:S02]  /*0960*/  CS2R R46, SRZ ;  /* 0x00000000002e7805 */ /* 0x000fe4000001ff00 */
[----:B0123--:R-:W-:Y:S02]  /*0970*/  CS2R R8, SRZ ;  /* 0x0000000000087805 */ /* 0x00ffe4000001ff00 */
[----:B------:R-:W-:Y:S02]  /*0980*/  CS2R R10, SRZ ;  /* 0x00000000000a7805 */ /* 0x000fe4000001ff00 */
[----:B------:R-:W-:Y:S02]  /*0990*/  CS2R R36, SRZ ;  /* 0x0000000000247805 */ /* 0x000fe4000001ff00 */
[----:B------:R-:W-:-:S02]  /*09a0*/  CS2R R38, SRZ ;  /* 0x0000000000267805 */ /* 0x000fc4000001ff00 */
[----:B------:R-:W-:Y:S02]  /*09b0*/  CS2R R20, SRZ ;  /* 0x0000000000147805 */ /* 0x000fe4000001ff00 */
[----:B------:R-:W-:Y:S02]  /*09c0*/  CS2R R22, SRZ ;  /* 0x0000000000167805 */ /* 0x000fe4000001ff00 */
[----:B------:R-:W-:Y:S02]  /*09d0*/  CS2R R28, SRZ ;  /* 0x00000000001c7805 */ /* 0x000fe4000001ff00 */
[----:B------:R-:W-:Y:S01]  /*09e0*/  CS2R R30, SRZ ;  /* 0x00000000001e7805 */ /* 0x000fe2000001ff00 */
[----:B------:R-:W-:Y:S06]  /*09f0*/  @P3 BRA `(.L_x_31) ;  /* 0x0000000000383947 */ /* 0x000fec0003800000 */
[----:B------:R-:W0:Y:S01]  /*0a00*/  LDC.64 R74, c[0x0][0x3b8] ;  /* 0x0000ee00ff4a7b82 */ /* 0x000e220000000a00 */
[----:B------:R-:W1:Y:S01]  /*0a10*/  LDCU UR4, c[0x0][0x38c] ;  /* 0x00007180ff0477ac */ /* 0x000e620008000800 */
[----:B------:R-:W-:-:S06]  /*0a20*/  MOV R66, R64 ;  /* 0x0000004000427202 */ /* 0x000fcc0000000f00 */
[----:B------:R-:W2:Y:S01]  /*0a30*/  LDC.64 R80, c[0x0][0x3b0] ;  /* 0x0000ec00ff507b82 */ /* 0x000ea20000000a00 */
[----:B-1----:R-:W-:Y:S02]  /*0a40*/  ISETP.GE.AND P4, PT, R2, UR4, PT ;  /* 0x0000000402007c0c */ /* 0x002fe4000bf86270 */
[----:B------:R-:W-:Y:S01]  /*0a50*/  ISETP.GE.AND P5, PT, R78, UR4, PT ;  /* 0x000000044e007c0c */ /* 0x000fe2000bfa6270 */
[----:B0-----:R-:W-:Y:S02]  /*0a60*/  IMAD R72, R74, UR9, RZ ;  /* 0x000000094a487c24 */ /* 0x001fe4000f8e02ff */
[----:B------:R-:W-:-:S04]  /*0a70*/  IMAD.WIDE.U32 R76, R73, R74, R66 ;  /* 0x0000004a494c7225 */ /* 0x000fc800078e0042 */
[----:B------:R-:W-:Y:S01]  /*0a80*/  IMAD R75, R73, R75, R72 ;  /* 0x0000004b494b7224 */ /* 0x000fe200078e0248 */
[----:B--2---:R-:W-:-:S03]  /*0a90*/  LEA R74, P3, R76, R80, 0x1 ;  /* 0x000000504c4a7211 */ /* 0x004fc600078608ff */
[----:B------:R-:W-:-:S05]  /*0aa0*/  IMAD.IADD R72, R77, 0x1, R75 ;  /* 0x000000014d487824 */ /* 0x000fca00078e024b */
[----:B------:R-:W-:-:S05]  /*0ab0*/  LEA.HI.X R75, R76, R81, R72, 0x1, P3 ;  /* 0x000000514c4b7211 */ /* 0x000fca00018f0c48 */
[----:B------:R0:W5:Y:S04]  /*0ac0*/  @!P4 LDG.E.128 R16, desc[UR10][R74.64] ;  /* 0x0000000a4a10c981 */ /* 0x000168000c1e1d00 */
[----:B------:R0:W5:Y:S02]  /*0ad0*/  @!P5 LDG.E.128 R52, desc[UR10][R74.64+0x100] ;  /* 0x0001000a4a34d981 */ /* 0x000164000c1e1d00 */
.L_x_31:
[----:B------:R-:W-:Y:S05]  /*0ae0*/  BSYNC.RECONVERGENT B0 ;  /* 0x0000000000007941 */ /* 0x000fea0003800200 */
.L_x_30:
[----:B------:R-:W-:Y:S04]  /*0af0*/  BSSY.RECONVERGENT B0, `(.L_x_32) ;  /* 0x0000012000007945 */ /* 0x000fe80003800200 */
[----:B------:R-:W-:Y:S05]  /*0b00*/  @P0 BRA `(.L_x_33) ;  /* 0x0000000000400947 */ /* 0x000fea0003800000 */
[----:B------:R-:W1:Y:S01]  /*0b10*/  LDCU.128 UR16, c[0x0][0x3b0] ;  /* 0x00007600ff1077ac */ /* 0x000e620008000c00 */
[----:B0-----:R-:W-:Y:S01]  /*0b20*/  IADD3 R75, P0, PT, R73, 0x10, RZ ;  /* 0x00000010494b7810 */ /* 0x001fe20007f1e0ff */
[----:B------:R-:W-:Y:S01]  /*0b30*/  IMAD.MOV.U32 R77, RZ, RZ, R67 ;  /* 0x000000ffff4d7224 */ /* 0x000fe200078e0043 */
[----:B------:R-:W-:Y:S01]  /*0b40*/  MOV R76, R64 ;  /* 0x00000040004c7202 */ /* 0x000fe20000000f00 */
[----:B------:R-:W0:Y:S02]  /*0b50*/  LDCU UR4, c[0x0][0x38c] ;  /* 0x00007180ff0477ac */ /* 0x000e240008000800 */
[----:B------:R-:W-:-:S04]  /*0b60*/  IMAD.X R72, RZ, RZ, UR9, P0 ;  /* 0x00000009ff487e24 */ /* 0x000fc800080e06ff */
[----:B-1----:R-:W-:Y:S02]  /*0b70*/  IMAD R72, R72, UR18, RZ ;  /* 0x0000001248487c24 */ /* 0x002fe4000f8e02ff */
[----:B------:R-:W-:Y:S01]  /*0b80*/  IMAD.WIDE.U32 R76, R75, UR18, R76 ;  /* 0x000000124b4c7c25 */ /* 0x000fe2000f8e004c */
[----:B0-----:R-:W-:-:S03]  /*0b90*/  ISETP.GE.AND P3, PT, R2, UR4, PT ;  /* 0x0000000402007c0c */ /* 0x001fc6000bf66270 */
[----:B------:R-:W-:Y:S01]  /*0ba0*/  IMAD R75, R75, UR19, R72 ;  /* 0x000000134b4b7c24 */ /* 0x000fe2000f8e0248 */
[----:B------:R-:W-:Y:S02]  /*0bb0*/  ISETP.GE.AND P4, PT, R78, UR4, PT ;  /* 0x000000044e007c0c */ /* 0x000fe4000bf86270 */
[----:B------:R-:W-:Y:S01]  /*0bc0*/  LEA R74, P0, R76, UR16, 0x1 ;  /* 0x000000104c4a7c11 */ /* 0x000fe2000f8008ff */
[----:B------:R-:W-:-:S05]  /*0bd0*/  IMAD.IADD R75, R77, 0x1, R75 ;  /* 0x000000014d4b7824 */ /* 0x000fca00078e024b */
[----:B------:R-:W-:-:S05]  /*0be0*/  LEA.HI.X R75, R76, UR17, R75, 0x1, P0 ;  /* 0x000000114c4b7c11 */ /* 0x000fca00080f0c4b */
[----:B------:R1:W5:Y:S04]  /*0bf0*/  @!P3 LDG.E.128 R56, desc[UR10][R74.64] ;  /* 0x0000000a4a38b981 */ /* 0x000368000c1e1d00 */
[----:B------:R1:W5:Y:S02]  /*0c00*/  @!P4 LDG.E.128 R44, desc[UR10][R74.64+0x100] ;  /* 0x0001000a4a2cc981 */ /* 0x000364000c1e1d00 */
.L_x_33:
[----:B------:R-:W-:Y:S05]  /*0c10*/  BSYNC.RECONVERGENT B0 ;  /* 0x0000000000007941 */ /* 0x000fea0003800200 */
.L_x_32:
[----:B------:R-:W-:Y:S04]  /*0c20*/  BSSY.RECONVERGENT B0, `(.L_x_34) ;  /* 0x0000012000007945 */ /* 0x000fe80003800200 */
[----:B------:R-:W-:Y:S05]  /*0c30*/  @P1 BRA `(.L_x_35) ;  /* 0x0000000000401947 */ /* 0x000fea0003800000 */
[----:B------:R-:W2:Y:S01]  /*0c40*/  LDCU.128 UR16, c[0x0][0x3b0] ;  /* 0x00007600ff1077ac */ /* 0x000ea20008000c00 */
[----:B01----:R-:W-:Y:S01]  /*0c50*/  IADD3 R75, P0, PT, R73, 0x20, RZ ;  /* 0x00000020494b7810 */ /* 0x003fe20007f1e0ff */
[----:B------:R-:W-:Y:S01]  /*0c60*/  IMAD.MOV.U32 R76, RZ, RZ, R64 ;  /* 0x000000ffff4c7224 */ /* 0x000fe200078e0040 */
[----:B------:R-:W0:Y:S02]  /*0c70*/  LDCU UR4, c[0x0][0x38c] ;  /* 0x00007180ff0477ac */ /* 0x000e240008000800 */
[----:B------:R-:W-:Y:S01]  /*0c80*/  IADD3.X R72, PT, PT, RZ, UR9, RZ, P0, !PT ;  /* 0x00000009ff487c10 */ /* 0x000fe200087fe4ff */
[----:B------:R-:W-:-:S04]  /*0c90*/  IMAD.MOV.U32 R77, RZ, RZ, R67 ;  /* 0x000000ffff4d7224 */ /* 0x000fc800078e0043 */
[----:B--2---:R-:W-:Y:S02]  /*0ca0*/  IMAD R72, R72, UR18, RZ ;  /* 0x0000001248487c24 */ /* 0x004fe4000f8e02ff */
[----:B------:R-:W-:Y:S01]  /*0cb0*/  IMAD.WIDE.U32 R76, R75, UR18, R76 ;  /* 0x000000124b4c7c25 */ /* 0x000fe2000f8e004c */
[----:B0-----:R-:W-:-:S03]  /*0cc0*/  ISETP.GE.AND P1, PT, R2, UR4, PT ;  /* 0x0000000402007c0c */ /* 0x001fc6000bf26270 */
[----:B------:R-:W-:Y:S01]  /*0cd0*/  IMAD R75, R75, UR19, R72 ;  /* 0x000000134b4b7c24 */ /* 0x000fe2000f8e0248 */
[----:B------:R-:W-:Y:S02]  /*0ce0*/  ISETP.GE.AND P3, PT, R78, UR4, PT ;  /* 0x000000044e007c0c */ /* 0x000fe4000bf66270 */
[----:B------:R-:W-:Y:S02]  /*0cf0*/  LEA R74, P0, R76, UR16, 0x1 ;  /* 0x000000104c4a7c11 */ /* 0x000fe4000f8008ff */
[----:B------:R-:W-:-:S04]  /*0d00*/  IADD3 R75, PT, PT, R77, R75, RZ ;  /* 0x0000004b4d4b7210 */ /* 0x000fc80007ffe0ff */
[----:B------:R-:W-:-:S05]  /*0d10*/  LEA.HI.X R75, R76, UR17, R75, 0x1, P0 ;  /* 0x000000114c4b7c11 */ /* 0x000fca00080f0c4b */
[----:B------:R2:W5:Y:S04]  /*0d20*/  @!P1 LDG.E.128 R8, desc[UR10][R74.64] ;  /* 0x0000000a4a089981 */ /* 0x000568000c1e1d00 */
[----:B------:R2:W5:Y:S02]  /*0d30*/  @!P3 LDG.E.128 R36, desc[UR10][R74.64+0x100] ;  /* 0x0001000a4a24b981 */ /* 0x000564000c1e1d00 */
.L_x_35:
[----:B------:R-:W-:Y:S05]  /*0d40*/  BSYNC.RECONVERGENT B0 ;  /* 0x0000000000007941 */ /* 0x000fea0003800200 */
.L_x_34:
[----:B------:R-:W-:Y:S04]  /*0d50*/  BSSY.RECONVERGENT B0, `(.L_x_36) ;  /* 0x0000011000007945 */ /* 0x000fe80003800200 */
[----:B------:R-:W-:Y:S05]  /*0d60*/  @P2 BRA `(.L_x_37) ;  /* 0x00000000003c2947 */ /* 0x000fea0003800000 */
[----:B------:R-:W3:Y:S01]  /*0d70*/  LDCU.128 UR16, c[0x0][0x3b0] ;  /* 0x00007600ff1077ac */ /* 0x000ee20008000c00 */
[----:B------:R-:W-:Y:S01]  /*0d80*/  IADD3 R73, P0, PT, R73, 0x30, RZ ;  /* 0x0000003049497810 */ /* 0x000fe20007f1e0ff */
[----:B------:R-:W-:Y:S01]  /*0d90*/  IMAD.MOV.U32 R65, RZ, RZ, R67 ;  /* 0x000000ffff417224 */ /* 0x000fe200078e0043 */
[----:B------:R-:W4:Y:S03]  /*0da0*/  LDCU UR4, c[0x0][0x38c] ;  /* 0x00007180ff0477ac */ /* 0x000f260008000800 */
[----:B------:R-:W-:-:S04]  /*0db0*/  IMAD.X R3, RZ, RZ, UR9, P0 ;  /* 0x00000009ff037e24 */ /* 0x000fc800080e06ff */
[----:B---3--:R-:W-:Y:S02]  /*0dc0*/  IMAD R3, R3, UR18, RZ ;  /* 0x0000001203037c24 */ /* 0x008fe4000f8e02ff */
[----:B------:R-:W-:Y:S01]  /*0dd0*/  IMAD.WIDE.U32 R64, R73, UR18, R64 ;  /* 0x0000001249407c25 */ /* 0x000fe2000f8e0040 */
[----:B----4-:R-:W-:-:S03]  /*0de0*/  ISETP.GE.AND P1, PT, R2, UR4, PT ;  /* 0x0000000402007c0c */ /* 0x010fc6000bf26270 */
[----:B------:R-:W-:Y:S01]  /*0df0*/  IMAD R3, R73, UR19, R3 ;  /* 0x0000001349037c24 */ /* 0x000fe2000f8e0203 */
[----:B------:R-:W-:Y:S02]  /*0e00*/  ISETP.GE.AND P2, PT, R78, UR4, PT ;  /* 0x000000044e007c0c */ /* 0x000fe4000bf46270 */
[----:B------:R-:W-:Y:S02]  /*0e10*/  LEA R2, P0, R64, UR16, 0x1 ;  /* 0x0000001040027c11 */ /* 0x000fe4000f8008ff */
[----:B------:R-:W-:-:S04]  /*0e20*/  IADD3 R3, PT, PT, R65, R3, RZ ;  /* 0x0000000341037210 */ /* 0x000fc80007ffe0ff */
[----:B------:R-:W-:-:S05]  /*0e30*/  LEA.HI.X R3, R64, UR17, R3, 0x1, P0 ;  /* 0x0000001140037c11 */ /* 0x000fca00080f0c03 */
[----:B------:R3:W5:Y:S04]  /*0e40*/  @!P1 LDG.E.128 R20, desc[UR10][R2.64] ;  /* 0x0000000a02149981 */ /* 0x000768000c1e1d00 */
[----:B------:R3:W5:Y:S02]  /*0e50*/  @!P2 LDG.E.128 R28, desc[UR10][R2.64+0x100] ;  /* 0x0001000a021ca981 */ /* 0x000764000c1e1d00 */
.L_x_37:
[----:B------:R-:W-:Y:S05]  /*0e60*/  BSYNC.RECONVERGENT B0 ;  /* 0x0000000000007941 */ /* 0x000fea0003800200 */
.L_x_36:
[----:B-----5:R-:W-:Y:S01]  /*0e70*/  LOP3.LUT R82, R60, 0xffff0000, RZ, 0xc0, !PT ;  /* 0xffff00003c527812 */ /* 0x020fe200078ec0ff */
[----:B------:R-:W-:Y:S01]  /*0e80*/  IMAD.U32 R66, R68, 0x10000, RZ ;  /* 0x0001000044427824 */ /* 0x000fe200078e00ff */
[----:B------:R-:W-:Y:S01]  /*0e90*/  LOP3.LUT R87, R56, 0xffff0000, RZ, 0xc0, !PT ;  /* 0xffff000038577812 */ /* 0x000fe200078ec0ff */
[----:B------:R-:W-:Y:S01]  /*0ea0*/  IMAD.U32 R83, R55, 0x10000, RZ ;  /* 0x0001000037537824 */ /* 0x000fe200078e00ff */
[----:B---3--:R-:W-:Y:S01]  /*0eb0*/  LOP3.LUT R2, R68, 0xffff0000, RZ, 0xc0, !PT ;  /* 0xffff000044027812 */ /* 0x008fe200078ec0ff */
[C---:B------:R-:W-:Y:S01]  /*0ec0*/  IMAD.U32 R68, R71.reuse, 0x10000, RZ ;  /* 0x0001000047447824 */ /* 0x040fe200078e00ff */
[----:B------:R-:W-:Y:S01]  /*0ed0*/  LOP3.LUT R67, R71, 0xffff0000, RZ, 0xc0, !PT ;  /* 0xffff000047437812 */ /* 0x000fe200078ec0ff */
[----:B------:R-:W-:Y:S01]  /*0ee0*/  FMUL.FTZ R114, R82, R87 ;  /* 0x0000005752727220 */ /* 0x000fe20000410000 */
[----:B------:R-:W-:Y:S01]  /*0ef0*/  LOP3.LUT R71, R16, 0xffff0000, RZ, 0xc0, !PT ;  /* 0xffff000010477812 */ /* 0x000fe200078ec0ff */
[----:B------:R-:W-:Y:S01]  /*0f00*/  IMAD.U32 R99, R47, 0x10000, RZ ;  /* 0x000100002f637824 */ /* 0x000fe200078e00ff */
[----:B------:R-:W-:Y:S01]  /*0f10*/  LOP3.LUT R80, R55, 0xffff0000, RZ, 0xc0, !PT ;  /* 0xffff000037507812 */ /* 0x000fe200078ec0ff */
[----:B------:R-:W-:Y:S01]  /*0f20*/  IMAD.U32 R55, R60, 0x10000, RZ ;  /* 0x000100003c377824 */ /* 0x000fe200078e00ff */
[----:B------:R-:W-:Y:S01]  /*0f30*/  SHF.L.U32 R86, R56, 0x10, RZ ;  /* 0x0000001038567819 */ /* 0x000fe200000006ff */
[----:B------:R-:W-:Y:S01]  /*0f40*/  IMAD.U32 R65, R16, 0x10000, RZ ;  /* 0x0001000010417824 */ /* 0x000fe200078e00ff */
[----:B------:R-:W-:Y:S01]  /*0f50*/  LOP3.LUT R100, R12, 0xffff0000, RZ, 0xc0, !PT ;  /* 0xffff00000c647812 */ /* 0x000fe200078ec0ff */
[----:B------:R-:W-:Y:S01]  /*0f60*/  FMUL.FTZ R115, R2, R71 ;  /* 0x0000004702737220 */ /* 0x000fe20000410000 */
[----:B------:R-:W-:Y:S01]  /*0f70*/  LOP3.LUT R113, R8, 0xffff0000, RZ, 0xc0, !PT ;  /* 0xffff000008717812 */ /* 0x000fe200078ec0ff */
[----:B------:R-:W-:Y:S01]  /*0f80*/  FFMA.FTZ R55, R55, R86, R114 ;  /* 0x0000005637377223 */ /* 0x000fe20000010072 */
[----:B------:R-:W-:Y:S01]  /*0f90*/  LOP3.LUT R82, R4, 0xffff0000, RZ, 0xc0, !PT ;  /* 0xffff000004527812 */ /* 0x000fe200078ec0ff */
[----:B------:R-:W-:Y:S01]  /*0fa0*/  IMAD.U32 R104, R8, 0x10000, RZ ;  /* 0x0001000008687824 */ /* 0x000fe200078e00ff */
[----:B------:R-:W-:Y:S01]  /*0fb0*/  LOP3.LUT R87, R20, 0xffff0000, RZ, 0xc0, !PT ;  /* 0xffff000014577812 */ /* 0x000fe200078ec0ff */
[----:B------:R-:W-:Y:S01]  /*0fc0*/  FMUL.FTZ R100, R100, R113 ;  /* 0x0000007164647220 */ /* 0x000fe20000410000 */
[----:B------:R-:W-:Y:S01]  /*0fd0*/  LOP3.LUT R98, R47, 0xffff0000, RZ, 0xc0, !PT ;  /* 0xffff00002f627812 */ /* 0x000fe200078ec0ff */
[----:B------:R-:W-:Y:S01]  /*0fe0*/  IMAD.U32 R113, R4, 0x10000, RZ ;  /* 0x0001000004717824 */ /* 0x000fe200078e00ff */
[----:B------:R-:W-:Y:S01]  /*0ff0*/  SHF.L.U32 R47, R12, 0x10, RZ ;  /* 0x000000100c2f7819 */ /* 0x000fe200000006ff */
[----:B------:R-:W-:Y:S01]  /*1000*/  FMUL.FTZ R116, R82, R87 ;  /* 0x0000005752747220 */ /* 0x000fe20000410000 */
[----:B------:R-:W-:Y:S01]  /*1010*/  IMAD.U32 R114, R20, 0x10000, RZ ;  /* 0x0001000014727824 */ /* 0x000fe200078e00ff */
[----:B------:R-:W-:Y:S01]  /*1020*/  SHF.L.U32 R16, R17, 0x10, RZ ;  /* 0x0000001011107819 */ /* 0x000fe200000006ff */
[----:B------:R-:W-:Y:S01]  /*1030*/  IMAD.U32 R3, R69, 0x10000, RZ ;  /* 0x0001000045037824 */ /* 0x000fe200078e00ff */
[C---:B------:R-:W-:Y:S01]  /*1040*/  SHF.L.U32 R87, R21.reuse, 0x10, RZ ;  /* 0x0000001015577819 */ /* 0x040fe200000006ff */
[----:B------:R-:W-:Y:S01]  /*1050*/  FFMA.FTZ R66, R66, R65, R115 ;  /* 0x0000004142427223 */ /* 0x000fe20000010073 */
[----:B------:R-:W-:Y:S01]  /*1060*/  LOP3.LUT R82, R21, 0xffff0000, RZ, 0xc0, !PT ;  /* 0xffff000015527812 */ /* 0x000fe200078ec0ff */
[----:B------:R-:W-:Y:S01]  /*1070*/  IMAD.U32 R21, R23, 0x10000, RZ ;  /* 0x0001000017157824 */ /* 0x000fe200078e00ff */
[----:B------:R-:W-:Y:S01]  /*1080*/  SHF.L.U32 R60, R61, 0x10, RZ ;  /* 0x000000103d3c7819 */ /* 0x000fe200000006ff */
[----:B------:R-:W-:Y:S01]  /*1090*/  IMAD.U32 R89, R57, 0x10000, RZ ;  /* 0x0001000039597824 */ /* 0x000fe200078e00ff */
[----:B------:R-:W-:Y:S01]  /*10a0*/  LOP3.LUT R86, R23, 0xffff0000, RZ, 0xc0, !PT ;  /* 0xffff000017567812 */ /* 0x000fe200078ec0ff */
[----:B------:R-:W-:-:S02]  /*10b0*/  IMAD.U32 R12, R13, 0x10000, RZ ;  /* 0x000100000d0c7824 */ /* 0x000fc400078e00ff */
[----:B------:R-:W-:Y:S01]  /*10c0*/  FFMA.FTZ R47, R47, R104, R100 ;  /* 0x000000682f2f7223 */ /* 0x000fe20000010064 */
[----:B------:R-:W-:Y:S02]  /*10d0*/  IMAD.U32 R103, R9, 0x10000, RZ ;  /* 0x0001000009677824 */ /* 0x000fe400078e00ff */
[----:B------:R-:W-:Y:S01]  /*10e0*/  FFMA.FTZ R23, R113, R114, R116 ;  /* 0x0000007271177223 */ /* 0x000fe20000010074 */
[----:B------:R-:W-:Y:S01]  /*10f0*/  IMAD.U32 R4, R5, 0x10000, RZ ;  /* 0x0001000005047824 */ /* 0x000fe200078e00ff */
[C---:B------:R-:W-:Y:S01]  /*1100*/  LOP3.LUT R110, R37.reuse, 0xffff0000, RZ, 0xc0, !PT ;  /* 0xffff0000256e7812 */ /* 0x040fe200078ec0ff */
[----:B------:R-:W-:Y:S01]  /*1110*/  IMAD.U32 R2, R37, 0x10000, RZ ;  /* 0x0001000025027824 */ /* 0x000fe200078e00ff */
[----:B------:R-:W-:Y:S01]  /*1120*/  SHF.L.U32 R37, R39, 0x10, RZ ;  /* 0x0000001027257819 */ /* 0x000fe200000006ff */
[----:B------:R-:W-:Y:S01]  /*1130*/  FFMA.FTZ R117, R3, R16, R66 ;  /* 0x0000001003757223 */ /* 0x000fe20000010042 */
[----:B------:R-:W-:Y:S01]  /*1140*/  LOP3.LUT R112, R39, 0xffff0000, RZ, 0xc0, !PT ;  /* 0xffff000027707812 */ /* 0x000fe200078ec0ff */
[----:B------:R-:W-:Y:S01]  /*1150*/  FFMA.FTZ R66, R60, R89, R55 ;  /* 0x000000593c427223 */ /* 0x000fe20000010037 */
[----:B------:R-:W-:Y:S01]  /*1160*/  LOP3.LUT R64, R69, 0xffff0000, RZ, 0xc0, !PT ;  /* 0xffff000045407812 */ /* 0x000fe200078ec0ff */
[----:B------:R-:W-:Y:S01]  /*1170*/  FFMA.FTZ R12, R12, R103, R47 ;  /* 0x000000670c0c7223 */ /* 0x000fe2000001002f */
[----:B------:R-:W-:Y:S01]  /*1180*/  LOP3.LUT R17, R17, 0xffff0000, RZ, 0xc0, !PT ;  /* 0xffff000011117812 */ /* 0x000fe200078ec0ff */
[----:B------:R-:W-:Y:S01]  /*1190*/  FFMA.FTZ R4, R4, R87, R23 ;  /* 0x0000005704047223 */ /* 0x000fe20000010017 */
[----:B------:R-:W-:Y:S01]  /*11a0*/  LOP3.LUT R61, R61, 0xffff0000, RZ, 0xc0, !PT ;  /* 0xffff00003d3d7812 */ /* 0x000fe200078ec0ff */
[----:B------:R-:W-:Y:S01]  /*11b0*/  IMAD.U32 R72, R18, 0x10000, RZ ;  /* 0x0001000012487824 */ /* 0x000fe200078e00ff */
        /* <DEDUP_REMOVED lines=8> */
[----:B------:R-:W-:Y:S01]  /*1240*/  SHF.L.U32 R69, R70, 0x10, RZ ;  /* 0x0000001046457819 */ /* 0x000fe200000006ff */
[----:B------:R-:W-:Y:S01]  /*1250*/  FFMA.FTZ R64, R64, R17, R117 ;  /* 0x0000001140407223 */ /* 0x000fe20000010075 */
[----:B------:R-:W-:Y:S01]  /*1260*/  SHF.L.U32 R8, R10, 0x10, RZ ;  /* 0x000000100a087819 */ /* 0x000fe200000006ff */
[----:B------:R-:W-:Y:S01]  /*1270*/  FFMA.FTZ R61, R61, R56, R66 ;  /* 0x000000383d3d7223 */ /* 0x000fe20000010042 */
[----:B------:R-:W-:Y:S01]  /*1280*/  SHF.L.U32 R5, R6, 0x10, RZ ;  /* 0x0000001006057819 */ /* 0x000fe200000006ff */
[----:B------:R-:W-:Y:S01]  /*1290*/  FFMA.FTZ R12, R101, R106, R12 ;  /* 0x0000006a650c7223 */ /* 0x000fe2000001000c */
[----:B------:R-:W-:Y:S01]  /*12a0*/  FFMA.FTZ R4, R39, R82, R4 ;  /* 0x0000005227047223 */ /* 0x000fe20000010004 */
[----:B------:R-:W-:Y:S01]  /*12b0*/  LOP3.LUT R70, R70, 0xffff0000, RZ, 0xc0, !PT ;  /* 0xffff000046467812 */ /* 0x000fe200078ec0ff */
[----:B------:R-:W-:Y:S01]  /*12c0*/  FFMA.FTZ R69, R69, R72, R64 ;  /* 0x0000004845457223 */ /* 0x000fe20000010040 */
[----:B012---:R-:W-:Y:S01]  /*12d0*/  LOP3.LUT R75, R18, 0xffff0000, RZ, 0xc0, !PT ;  /* 0xffff0000124b7812 */ /* 0x007fe200078ec0ff */
        /* <DEDUP_REMOVED lines=17> */
[----:B------:R-:W-:Y:S01]  /*13f0*/  FFMA.FTZ R13, R102, R105, R13 ;  /* 0x00000069660d7223 */ /* 0x000fe2000001000d */
        /* <DEDUP_REMOVED lines=13> */
[----:B------:R-:W-:Y:S01]  /*14d0*/  SHF.L.U32 R18, R48, 0x10, RZ ;  /* 0x0000001030127819 */ /* 0x000fe200000006ff */
[----:B------:R-:W-:Y:S01]  /*14e0*/  IMAD.U32 R94, R44, 0x10000, RZ ;  /* 0x000100002c5e7824 */ /* 0x000fe200078e00ff */
[----:B------:R-:W-:Y:S01]  /*14f0*/  SHF.L.U32 R71, R36, 0x10, RZ ;  /* 0x0000001024477819 */ /* 0x000fe200000006ff */
[----:B------:R-:W-:Y:S01]  /*1500*/  IMAD.U32 R10, R32, 0x10000, RZ ;  /* 0x00010000200a7824 */ /* 0x000fe200078e00ff */
[----:B------:R-:W-:Y:S01]  /*1510*/  SHF.L.U32 R100, R24, 0x10, RZ ;  /* 0x0000001018647819 */ /* 0x000fe200000006ff */
[----:B------:R-:W-:-:S02]  /*1520*/  IMAD.U32 R115, R28, 0x10000, RZ ;  /* 0x000100001c737824 */ /* 0x000fc400078e00ff */
[----:B------:R-:W-:Y:S01]  /*1530*/  FFMA.FTZ R67, R67, R74, R68 ;  /* 0x0000004a43437223 */ /* 0x000fe20000010044 */
        /* <DEDUP_REMOVED lines=20> */
[----:B------:R-:W-:Y:S01]  /*1680*/  IMAD.U32 R55, R29, 0x10000, RZ ;  /* 0x000100001d377824 */ /* 0x000fe200078e00ff */
[----:B------:R-:W-:Y:S01]  /*1690*/  SHF.L.U32 R11, R33, 0x10, RZ ;  /* 0x00000010210b7819 */ /* 0x000fe200000006ff */
        /* <DEDUP_REMOVED lines=58> */
[----:B------:R-:W-:Y:S01]  /*1a40*/  FFMA.FTZ R42, R43, R98, R42 ;  /* 0x000000622b2a7223 */ /* 0x000fe2000001002a */
[----:B------:R-:W-:Y:S01]  /*1a50*/  FFMA.FTZ R34, R35, R112, R34 ;  /* 0x0000007023227223 */ /* 0x000fe20000010022 */
[----:B------:R-:W0:Y:S01]  /*1a60*/  S2R R14, SR_TID.X ;  /* 0x00000000000e7919 */ /* 0x000e220000002100 */
[----:B------:R-:W-:Y:S01]  /*1a70*/  FFMA.FTZ R16, R27, R16, R26 ;  /* 0x000000101b107223 */ /* 0x000fe2000001001a */
[----:B------:R-:W-:Y:S01]  /*1a80*/  USHF.L.U32 UR7, UR12, 0x6, URZ ;  /* 0x000000060c077899 */ /* 0x000fe200080006ff */
[----:B------:R-:W-:Y:S01]  /*1a90*/  BSSY.RECONVERGENT B0, `(.L_x_38) ;  /* 0x0000042000007945 */ /* 0x000fe20003800200 */
[----:B------:R-:W1:Y:S04]  /*1aa0*/  SHFL.BFLY PT, R3, R50, 0x8, 0x1f ;  /* 0x0d001f0032037f89 */ /* 0x000e6800000e0000 */
[----:B------:R-:W2:Y:S04]  /*1ab0*/  SHFL.BFLY PT, R5, R42, 0x8, 0x1f ;  /* 0x0d001f002a057f89 */ /* 0x000ea800000e0000 */
[----:B------:R-:W3:Y:S04]  /*1ac0*/  SHFL.BFLY PT, R7, R34, 0x8, 0x1f ;  /* 0x0d001f0022077f89 */ /* 0x000ee800000e0000 */
[----:B------:R-:W4:Y:S01]  /*1ad0*/  SHFL.BFLY PT, R9, R16, 0x8, 0x1f ;  /* 0x0d001f0010097f89 */ /* 0x000f2200000e0000 */
[----:B-1----:R-:W-:Y:S01]  /*1ae0*/  FADD.FTZ R3, R50, R3 ;  /* 0x0000000332037221 */ /* 0x002fe20000010000 */
[----:B--2---:R-:W-:-:S04]  /*1af0*/  FADD.FTZ R4, R42, R5 ;  /* 0x000000052a047221 */ /* 0x004fc80000010000 */
[----:B------:R-:W1:Y:S01]  /*1b00*/  SHFL.BFLY PT, R2, R3, 0x4, 0x1f ;  /* 0x0c801f0003027f89 */ /* 0x000e6200000e0000 */
[----:B---3--:R-:W-:-:S03]  /*1b10*/  FADD.FTZ R8, R34, R7 ;  /* 0x0000000722087221 */ /* 0x008fc60000010000 */
[----:B------:R-:W2:Y:S01]  /*1b20*/  SHFL.BFLY PT, R5, R4, 0x4, 0x1f ;  /* 0x0c801f0004057f89 */ /* 0x000ea200000e0000 */
[----:B----4-:R-:W-:-:S03]  /*1b30*/  FADD.FTZ R11, R16, R9 ;  /* 0x00000009100b7221 */ /* 0x010fc60000010000 */
        /* <DEDUP_REMOVED lines=13> */
[----:B0-----:R-:W-:Y:S02]  /*1c10*/  IMAD.SHL.U32 R6, R14, 0x8, RZ ;  /* 0x000000080e067824 */ /* 0x001fe400078e00ff */
[----:B---3--:R-:W-:Y:S01]  /*1c20*/  FADD.FTZ R10, R9, R10 ;  /* 0x0000000a090a7221 */ /* 0x008fe20000010000 */
[----:B------:R-:W0:Y:S02]  /*1c30*/  SHFL.BFLY PT, R8, R7, 0x1, 0x1f ;  /* 0x0c201f0007087f89 */ /* 0x000e2400000e0000 */
[----:B------:R-:W-:Y:S01]  /*1c40*/  LOP3.LUT P0, RZ, R6, 0x78, RZ, 0xc0, !PT ;  /* 0x0000007806ff7812 */ /* 0x000fe2000780c0ff */
[----:B----4-:R-:W-:Y:S02]  /*1c50*/  FADD.FTZ R11, R12, R3 ;  /* 0x000000030c0b7221 */ /* 0x010fe40000010000 */
[----:B------:R-:W2:Y:S04]  /*1c60*/  SHFL.BFLY PT, R3, R10, 0x1, 0x1f ;  /* 0x0c201f000a037f89 */ /* 0x000ea800000e0000 */
[----:B------:R-:W3:Y:S01]  /*1c70*/  SHFL.BFLY PT, R2, R11, 0x1, 0x1f ;  /* 0x0c201f000b027f89 */ /* 0x000ee200000e0000 */
[----:B-1----:R-:W-:Y:S01]  /*1c80*/  FADD.FTZ R6, R5, R4 ;  /* 0x0000000405067221 */ /* 0x002fe20000010000 */
[----:B0-----:R-:W-:Y:S01]  /*1c90*/  FADD.FTZ R8, R7, R8 ;  /* 0x0000000807087221 */ /* 0x001fe20000010000 */
[----:B--2---:R-:W-:Y:S01]  /*1ca0*/  FADD.FTZ R9, R10, R3 ;  /* 0x000000030a097221 */ /* 0x004fe20000010000 */
[----:B---3--:R-:W-:-:S02]  /*1cb0*/  FADD.FTZ R12, R11, R2 ;  /* 0x000000020b0c7221 */ /* 0x008fc40000010000 */
[----:B------:R-:W-:Y:S05]  /*1cc0*/  @P0 BRA `(.L_x_39) ;  /* 0x0000000000780947 */ /* 0x000fea0003800000 */
[----:B------:R-:W0:Y:S01]  /*1cd0*/  LDCU.64 UR8, c[0x0][0x3e8] ;  /* 0x00007d00ff0877ac */ /* 0x000e220008000a00 */
[----:B------:R-:W1:Y:S01]  /*1ce0*/  LDC.64 R4, c[0x0][0x3f0] ;  /* 0x0000fc00ff047b82 */ /* 0x000e620000000a00 */
[----:B------:R-:W-:Y:S01]  /*1cf0*/  SHF.R.U32.HI R7, RZ, 0x4, R14 ;  /* 0x00000004ff077819 */ /* 0x000fe2000001160e */
[----:B------:R-:W-:Y:S01]  /*1d00*/  UMOV UR4, UR7 ;  /* 0x0000000700047c82 */ /* 0x000fe20008000000 */
[----:B------:R-:W-:Y:S01]  /*1d10*/  UMOV UR5, URZ ;  /* 0x000000ff00057c82 */ /* 0x000fe20008000000 */
[----:B------:R-:W2:Y:S02]  /*1d20*/  LDCU.64 UR14, c[0x0][0x3d0] ;  /* 0x00007a00ff0e77ac */ /* 0x000ea40008000a00 */
[----:B------:R-:W-:Y:S01]  /*1d30*/  VIADD R10, R7, 0x20 ;  /* 0x00000020070a7836 */ /* 0x000fe20000000000 */
[----:B0-----:R-:W-:Y:S02]  /*1d40*/  UIMAD.WIDE.U32 UR4, UR13, UR8, UR4 ;  /* 0x000000080d0472a5 */ /* 0x001fe4000f8e0004 */
[----:B------:R-:W-:-:S02]  /*1d50*/  UIADD3 UR8, UPT, UPT, -UR7, UR6, URZ ;  /* 0x0000000607087290 */ /* 0x000fc4000fffe1ff */
[----:B------:R-:W-:-:S04]  /*1d60*/  UIMAD UR5, UR13, UR9, UR5 ;  /* 0x000000090d0572a4 */ /* 0x000fc8000f8e0205 */
[----:B------:R-:W-:Y:S02]  /*1d70*/  ISETP.GE.AND P3, PT, R7, UR8, PT ;  /* 0x0000000807007c0c */ /* 0x000fe4000bf66270 */
[----:B-1----:R-:W-:Y:S01]  /*1d80*/  IMAD.WIDE.U32 R2, R0, R4, UR4 ;  /* 0x0000000400027e25 */ /* 0x002fe2000f8e0004 */
[----:B------:R-:W-:-:S03]  /*1d90*/  ISETP.GE.AND P1, PT, R10, UR8, PT ;  /* 0x000000080a007c0c */ /* 0x000fc6000bf26270 */
[----:B------:R-:W-:Y:S01]  /*1da0*/  IMAD R4, R0, R5, R3 ;  /* 0x0000000500047224 */ /* 0x000fe200078e0203 */
[C---:B------:R-:W-:Y:S02]  /*1db0*/  IADD3 R3, P0, PT, R7.reuse, R2, RZ ;  /* 0x0000000207037210 */ /* 0x040fe40007f1e0ff */
[C---:B------:R-:W-:Y:S01]  /*1dc0*/  IADD3 R5, PT, PT, R7.reuse, 0x10, RZ ;  /* 0x0000001007057810 */ /* 0x040fe20007ffe0ff */
[----:B------:R-:W-:Y:S01]  /*1dd0*/  VIADD R7, R7, 0x30 ;  /* 0x0000003007077836 */ /* 0x000fe20000000000 */
[----:B------:R-:W-:Y:S02]  /*1de0*/  IADD3.X R4, PT, PT, RZ, R4, RZ, P0, !PT ;  /* 0x00000004ff047210 */ /* 0x000fe400007fe4ff */
[----:B--2---:R-:W-:Y:S02]  /*1df0*/  LEA R2, P4, R3, UR14, 0x2 ;  /* 0x0000000e03027c11 */ /* 0x004fe4000f8810ff */
[----:B------:R-:W-:Y:S02]  /*1e00*/  ISETP.GE.AND P2, PT, R5, UR8, PT ;  /* 0x0000000805007c0c */ /* 0x000fe4000bf46270 */
[----:B------:R-:W-:-:S02]  /*1e10*/  ISETP.GE.AND P0, PT, R7, UR8, PT ;  /* 0x0000000807007c0c */ /* 0x000fc4000bf06270 */
[----:B------:R-:W-:Y:S02]  /*1e20*/  LEA.HI.X R3, R3, UR15, R4, 0x2, P4 ;  /* 0x0000000f03037c11 */ /* 0x000fe4000a0f1404 */
[----:B------:R-:W-:Y:S02]  /*1e30*/  FSEL R5, R6, RZ, !P3 ;  /* 0x000000ff06057208 */ /* 0x000fe40005800000 */
[----:B------:R-:W-:Y:S02]  /*1e40*/  FSEL R7, R8, RZ, !P2 ;  /* 0x000000ff08077208 */ /* 0x000fe40005000000 */
[----:B------:R-:W-:Y:S01]  /*1e50*/  FSEL R9, R9, RZ, !P1 ;  /* 0x000000ff09097208 */ /* 0x000fe20004800000 */
[----:B------:R0:W-:Y:S01]  /*1e60*/  STG.E desc[UR10][R2.64], R5 ;  /* 0x0000000502007986 */ /* 0x0001e2000c10190a */
[----:B------:R-:W-:-:S03]  /*1e70*/  FSEL R11, R12, RZ, !P0 ;  /* 0x000000ff0c0b7208 */ /* 0x000fc60004000000 */
[----:B------:R0:W-:Y:S04]  /*1e80*/  STG.E desc[UR10][R2.64+0x40], R7 ;  /* 0x0000400702007986 */ /* 0x0001e8000c10190a */
[----:B------:R0:W-:Y:S04]  /*1e90*/  STG.E desc[UR10][R2.64+0x80], R9 ;  /* 0x0000800902007986 */ /* 0x0001e8000c10190a */
[----:B------:R0:W-:Y:S02]  /*1ea0*/  STG.E desc[UR10][R2.64+0xc0], R11 ;  /* 0x0000c00b02007986 */ /* 0x0001e4000c10190a */
.L_x_39:
[----:B------:R-:W-:Y:S05]  /*1eb0*/  BSYNC.RECONVERGENT B0 ;  /* 0x0000000000007941 */ /* 0x000fea0003800200 */
.L_x_38:
[----:B------:R-:W-:Y:S01]  /*1ec0*/  UIADD3 UR4, UPT, UPT, UR6, 0x3f, URZ ;  /* 0x0000003f06047890 */ /* 0x000fe2000fffe0ff */
[----:B0-----:R-:W0:Y:S01]  /*1ed0*/  LDC.64 R10, c[0x0][0x440] ;  /* 0x00011000ff0a7b82 */ /* 0x001e220000000a00 */
[----:B------:R-:W-:Y:S02]  /*1ee0*/  BSSY.RECONVERGENT B0, `(.L_x_40) ;  /* 0x0000019000007945 */ /* 0x000fe40003800200 */
[----:B------:R-:W-:-:S04]  /*1ef0*/  USHF.R.S32.HI UR5, URZ, 0x1f, UR4 ;  /* 0x0000001fff057899 */ /* 0x000fc80008011404 */
[----:B------:R-:W-:Y:S01]  /*1f00*/  ULEA.HI UR5, UR5, UR4, URZ, 0x6 ;  /* 0x0000000405057291 */ /* 0x000fe2000f8f30ff */
[----:B------:R-:W1:Y:S03]  /*1f10*/  LDC.64 R12, c[0x0][0x448] ;  /* 0x00011200ff0c7b82 */ /* 0x000e660000000a00 */
[----:B------:R-:W-:-:S04]  /*1f20*/  ULOP3.LUT UR5, UR5, 0xffffffc0, URZ, 0xc0, !UPT ;  /* 0xffffffc005057892 */ /* 0x000fc8000f8ec0ff */
[----:B------:R-:W-:-:S04]  /*1f30*/  UIADD3 UR5, UPT, UPT, UR7, UR4, -UR5 ;  /* 0x0000000407057290 */ /* 0x000fc8000fffe805 */
[----:B------:R-:W-:-:S06]  /*1f40*/  UIADD3 UR5, UPT, UPT, UR4, -UR5, URZ ;  /* 0x8000000504057290 */ /* 0x000fcc000fffe0ff */
[----:B------:R-:W-:-:S04]  /*1f50*/  ISETP.GE.AND P0, PT, R14, UR5, PT ;  /* 0x000000050e007c0c */ /* 0x000fc8000bf06270 */
[----:B------:R-:W-:-:S13]  /*1f60*/  ISETP.GT.U32.OR P0, PT, R14, 0x3f, P0 ;  /* 0x0000003f0e00780c */ /* 0x000fda0000704470 */
[----:B------:R-:W-:Y:S05]  /*1f70*/  @P0 BRA `(.L_x_41) ;  /* 0x00000000003c0947 */ /* 0x000fea0003800000 */
[----:B------:R-:W2:Y:S01]  /*1f80*/  LDC.64 R4, c[0x0][0x418] ;  /* 0x00010600ff047b82 */ /* 0x000ea20000000a00 */
[----:B------:R-:W3:Y:S01]  /*1f90*/  LDCU.64 UR4, c[0x0][0x420] ;  /* 0x00008400ff0477ac */ /* 0x000ee20008000a00 */
[----:B------:R-:W-:Y:S02]  /*1fa0*/  VIADD R2, R14, UR7 ;  /* 0x000000070e027c36 */ /* 0x000fe40008000000 */
[C---:B------:R-:W-:Y:S01]  /*1fb0*/  FMUL.FTZ R6, R96.reuse, 1.4426950216293334961 ;  /* 0x3fb8aa3b60067820 */ /* 0x040fe20000410000 */
[----:B------:R-:W-:Y:S01]  /*1fc0*/  IMAD.MOV.U32 R3, RZ, RZ, RZ ;  /* 0x000000ffff037224 */ /* 0x000fe200078e00ff */
[----:B------:R-:W-:Y:S02]  /*1fd0*/  FSETP.NEU.FTZ.AND P0, PT, R96, -INF , PT ;  /* 0xff8000006000780b */ /* 0x000fe40003f1d000 */
[----:B------:R-:W4:Y:S01]  /*1fe0*/  LDC.64 R8, c[0x0][0x410] ;  /* 0x00010400ff087b82 */ /* 0x000f220000000a00 */
[----:B--2---:R-:W-:-:S04]  /*1ff0*/  IMAD.WIDE.U32 R2, R4, UR13, R2 ;  /* 0x0000000d04027c25 */ /* 0x004fc8000f8e0002 */
[----:B------:R-:W-:Y:S02]  /*2000*/  IMAD R3, R5, UR13, R3 ;  /* 0x0000000d05037c24 */ /* 0x000fe4000f8e0203 */
[----:B---3--:R-:W-:-:S04]  /*2010*/  IMAD.WIDE.U32 R2, R0, UR4, R2 ;  /* 0x0000000400027c25 */ /* 0x008fc8000f8e0002 */
[----:B------:R-:W-:Y:S01]  /*2020*/  IMAD R3, R0, UR5, R3 ;  /* 0x0000000500037c24 */ /* 0x000fe2000f8e0203 */
[----:B----4-:R-:W-:-:S04]  /*2030*/  LEA R4, P1, R2, R8, 0x2 ;  /* 0x0000000802047211 */ /* 0x010fc800078210ff */
[----:B------:R-:W-:Y:S02]  /*2040*/  LEA.HI.X R5, R2, R9, R3, 0x2, P1 ;  /* 0x0000000902057211 */ /* 0x000fe400008f1403 */
[----:B------:R-:W-:-:S05]  /*2050*/  FSEL R3, R6, RZ, P0 ;  /* 0x000000ff06037208 */ /* 0x000fca0000000000 */
[----:B------:R2:W-:Y:S02]  /*2060*/  STG.E desc[UR10][R4.64], R3 ;  /* 0x0000000304007986 */ /* 0x0005e4000c10190a */
.L_x_41:
[----:B------:R-:W-:Y:S05]  /*2070*/  BSYNC.RECONVERGENT B0 ;  /* 0x0000000000007941 */ /* 0x000fea0003800200 */
.L_x_40:
[----:B------:R-:W-:Y:S01]  /*2080*/  USHF.L.U32 UR4, UR12, 0xe, URZ ;  /* 0x0000000e0c047899 */ /* 0x000fe200080006ff */
[----:B------:R-:W-:Y:S01]  /*2090*/  SHF.L.U32 R2, R14, 0x2, RZ ;  /* 0x000000020e027819 */ /* 0x000fe200000006ff */
[----:B------:R-:W3:Y:S01]  /*20a0*/  LDCU.64 UR8, c[0x0][0x458] ;  /* 0x00008b00ff0877ac */ /* 0x000ee20008000a00 */
[----:B--2---:R-:W-:-:S03]  /*20b0*/  IMAD.MOV.U32 R3, RZ, RZ, RZ ;  /* 0x000000ffff037224 */ /* 0x004fc600078e00ff */
[----:B------:R-:W-:-:S05]  /*20c0*/  LOP3.LUT R2, R2, UR4, RZ, 0xfc, !PT ;  /* 0x0000000402027c12 */ /* 0x000fca000f8efcff */
[----:B------:R-:W2:Y:S01]  /*20d0*/  LDCU.64 UR4, c[0x0][0x428] ;  /* 0x00008500ff0477ac */ /* 0x000ea20008000a00 */
[----:B0-----:R-:W-:-:S04]  /*20e0*/  IMAD.WIDE.U32 R2, R10, UR13, R2 ;  /* 0x0000000d0a027c25 */ /* 0x001fc8000f8e0002 */
[----:B------:R-:W-:Y:S01]  /*20f0*/  IMAD R3, R11, UR13, R3 ;  /* 0x0000000d0b037c24 */ /* 0x000fe2000f8e0203 */
[----:B---3--:R-:W-:Y:S01]  /*2100*/  ISETP.NE.U32.AND P0, PT, RZ, UR8, PT ;  /* 0x00000008ff007c0c */ /* 0x008fe2000bf05070 */
[----:B-1----:R-:W-:-:S03]  /*2110*/  IMAD.WIDE.U32 R2, R0, R12, R2 ;  /* 0x0000000c00027225 */ /* 0x002fc600078e0002 */
[----:B------:R-:W-:Y:S01]  /*2120*/  ISETP.NE.AND.EX P0, PT, RZ, UR9, PT, P0 ;  /* 0x00000009ff007c0c */ /* 0x000fe2000bf05300 */
[----:B------:R-:W-:-:S03]  /*2130*/  IMAD R3, R0, R13, R3 ;  /* 0x0000000d00037224 */ /* 0x000fc600078e0203 */
[----:B------:R-:W-:Y:S02]  /*2140*/  ISETP.NE.OR P0, PT, R14, RZ, !P0 ;  /* 0x000000ff0e00720c */ /* 0x000fe40004705670 */
[----:B--2---:R-:W-:-:S04]  /*2150*/  LEA R4, P1, R2, UR4, 0x2 ;  /* 0x0000000402047c11 */ /* 0x004fc8000f8210ff */
[----:B------:R-:W-:-:S05]  /*2160*/  LEA.HI.X R5, R2, UR5, R3, 0x2, P1 ;  /* 0x0000000502057c11 */ /* 0x000fca00088f1403 */
[----:B------:R0:W-:Y:S04]  /*2170*/  STG.E.128 desc[UR10][R4.64], RZ ;  /* 0x000000ff04007986 */ /* 0x0001e8000c101d0a */
        /* <DEDUP_REMOVED lines=14> */
[----:B------:R0:W-:Y:S01]  /*2260*/  STG.E.128 desc[UR10][R4.64+0xf000], RZ ;  /* 0x00f000ff04007986 */ /* 0x0001e2000c101d0a */
[----:B------:R-:W-:Y:S05]  /*2270*/  @P0 EXIT ;  /* 0x000000000000094d */ /* 0x000fea0003800000 */
[----:B0-----:R-:W0:Y:S08]  /*2280*/  LDC R5, c[0x0][0x450] ;  /* 0x00011400ff057b82 */ /* 0x001e300000000800 */
[----:B------:R-:W1:Y:S08]  /*2290*/  LDC R7, c[0x0][0x390] ;  /* 0x0000e400ff077b82 */ /* 0x000e700000000800 */
[----:B------:R-:W2:Y:S01]  /*22a0*/  LDC.64 R2, c[0x0][0x458] ;  /* 0x00011600ff027b82 */ /* 0x000ea20000000a00 */
[----:B0-----:R-:W-:-:S04]  /*22b0*/  IMAD R0, R5, UR12, R0 ;  /* 0x0000000c05007c24 */ /* 0x001fc8000f8e0200 */
[----:B-1----:R-:W-:-:S04]  /*22c0*/  IMAD R5, R0, R7, UR13 ;  /* 0x0000000d00057e24 */ /* 0x002fc8000f8e0207 */
[----:B--2---:R-:W-:-:S05]  /*22d0*/  IMAD.WIDE R2, R5, 0x4, R2 ;  /* 0x0000000405027825 */ /* 0x004fca00078e0202 */
[----:B------:R-:W-:Y:S01]  /*22e0*/  STG.E desc[UR10][R2.64], RZ ;  /* 0x000000ff02007986 */ /* 0x000fe2000c10190a */
[----:B------:R-:W-:Y:S05]  /*22f0*/  EXIT ;  /* 0x000000000000794d */ /* 0x000fea0003800000 */
.L_x_42:
        /* <DEDUP_REMOVED lines=16> */
.L_x_142:


//--------------------- .text._ZN7cutlass13device_kernelIN5flash11enable_sm90INS1_16FlashAttnBwdSm90INS1_25CollectiveMainloopBwdSm90ILi2ELi1ELi1EN4cute5tupleIJNS5_1CILi1EEES8_S8_EEENS6_IJNS7_ILi64EEENS7_ILi80EEENS7_ILi256EEEEEENS_10bfloat16_tEfNS_4arch4Sm90ELb1ELb0ELb0ELb1ELb0ELb0ELb1ELb1ELi2ELi1ELi1ELi1ELb0EEENS1_21CollectiveEpilogueBwdISD_SE_SG_Li256ELb1ELb1ELi2EEENS1_25SingleTileBwdLPTSchedulerILb1ELi80ELb0EEEEEEEEEvNT_6ParamsE --------------------------
	.section	.text._ZN7cutlass13device_kernelIN5flash11enable_sm90INS1_16FlashAttnBwdSm90INS1_25CollectiveMainloopBwdSm90ILi2ELi1ELi1EN4cute5tupleIJNS5_1CILi1EEES8_S8_EEENS6_IJNS7_ILi64EEENS7_ILi80EEENS7_ILi256EEEEEENS_10bfloat16_tEfNS_4arch4Sm90ELb1ELb0ELb0ELb1ELb0ELb0ELb1ELb1ELi2ELi1ELi1ELi1ELb0EEENS1_21CollectiveEpilogueBwdISD_SE_SG_Li256ELb1ELb1ELi2EEENS1_25SingleTileBwdLPTSchedulerILb1ELi80ELb0EEEEEEEEEvNT_6ParamsE,"ax",@progbits
	.align	128
.text._ZN7cutlass13device_kernelIN5flash11enable_sm90INS1_16FlashAttnBwdSm90INS1_25CollectiveMainloopBwdSm90ILi2ELi1ELi1EN4cute5tupleIJNS5_1CILi1EEES8_S8_EEENS6_IJNS7_ILi64EEENS7_ILi80EEENS7_ILi256EEEEEENS_10bfloat16_tEfNS_4arch4Sm90ELb1ELb0ELb0ELb1ELb0ELb0ELb1ELb1ELi2ELi1ELi1ELi1ELb0EEENS1_21CollectiveEpilogueBwdISD_SE_SG_Li256ELb1ELb1ELi2EEENS1_25SingleTileBwdLPTSchedulerILb1ELi80ELb0EEEEEEEEEvNT_6ParamsE:
        .type           _ZN7cutlass13device_kernelIN5flash11enable_sm90INS1_16FlashAttnBwdSm90INS1_25CollectiveMainloopBwdSm90ILi2ELi1ELi1EN4cute5tupleIJNS5_1CILi1EEES8_S8_EEENS6_IJNS7_ILi64EEENS7_ILi80EEENS7_ILi256EEEEEENS_10bfloat16_tEfNS_4arch4Sm90ELb1ELb0ELb0ELb1ELb0ELb0ELb1ELb1ELi2ELi1ELi1ELi1ELb0EEENS1_21CollectiveEpilogueBwdISD_SE_SG_Li256ELb1ELb1ELi2EEENS1_25SingleTileBwdLPTSchedulerILb1ELi80ELb0EEEEEEEEEvNT_6ParamsE,@function
        .size           _ZN7cutlass13device_kernelIN5flash11enable_sm90INS1_16FlashAttnBwdSm90INS1_25CollectiveMainloopBwdSm90ILi2ELi1ELi1EN4cute5tupleIJNS5_1CILi1EEES8_S8_EEENS6_IJNS7_ILi64EEENS7_ILi80EEENS7_ILi256EEEEEENS_10bfloat16_tEfNS_4arch4Sm90ELb1ELb0ELb0ELb1ELb0ELb0ELb1ELb1ELi2ELi1ELi1ELi1ELb0EEENS1_21CollectiveEpilogueBwdISD_SE_SG_Li256ELb1ELb1ELi2EEENS1_25SingleTileBwdLPTSchedulerILb1ELi80ELb0EEEEEEEEEvNT_6ParamsE,(.L_x_143 - _ZN7cutlass13device_kernelIN5flash11enable_sm90INS1_16FlashAttnBwdSm90INS1_25CollectiveMainloopBwdSm90ILi2ELi1ELi1EN4cute5tupleIJNS5_1CILi1EEES8_S8_EEENS6_IJNS7_ILi64EEENS7_ILi80EEENS7_ILi256EEEEEENS_10bfloat16_tEfNS_4arch4Sm90ELb1ELb0ELb0ELb1ELb0ELb0ELb1ELb1ELi2ELi1ELi1ELi1ELb0EEENS1_21CollectiveEpilogueBwdISD_SE_SG_Li256ELb1ELb1ELi2EEENS1_25SingleTileBwdLPTSchedulerILb1ELi80ELb0EEEEEEEEEvNT_6ParamsE)
        .other          _ZN7cutlass13device_kernelIN5flash11enable_sm90INS1_16FlashAttnBwdSm90INS1_25CollectiveMainloopBwdSm90ILi2ELi1ELi1EN4cute5tupleIJNS5_1CILi1EEES8_S8_EEENS6_IJNS7_ILi64EEENS7_ILi80EEENS7_ILi256EEEEEENS_10bfloat16_tEfNS_4arch4Sm90ELb1ELb0ELb0ELb1ELb0ELb0ELb1ELb1ELi2ELi1ELi1ELi1ELb0EEENS1_21CollectiveEpilogueBwdISD_SE_SG_Li256ELb1ELb1ELi2EEENS1_25SingleTileBwdLPTSchedulerILb1ELi80ELb0EEEEEEEEEvNT_6ParamsE,@"STO_CUDA_ENTRY STV_DEFAULT"
_ZN7cutlass13device_kernelIN5flash11enable_sm90INS1_16FlashAttnBwdSm90INS1_25CollectiveMainloopBwdSm90ILi2ELi1ELi1EN4cute5tupleIJNS5_1CILi1EEES8_S8_EEENS6_IJNS7_ILi64EEENS7_ILi80EEENS7_ILi256EEEEEENS_10bfloat16_tEfNS_4arch4Sm90ELb1ELb0ELb0ELb1ELb0ELb0ELb1ELb1ELi2ELi1ELi1ELi1ELb0EEENS1_21CollectiveEpilogueBwdISD_SE_SG_Li256ELb1ELb1ELi2EEENS1_25SingleTileBwdLPTSchedulerILb1ELi80ELb0EEEEEEEEEvNT_6ParamsE:
[----:B------:R-:W-:Y:S01]  /*0000*/  LDC R1, c[0x0][0x37c] ;  /* 0x0000df00ff017b82 */ /* 0x000fe20000000800 */
[----:B------:R-:W-:Y:S05]  /*0010*/  EXIT ;  /* 0x000000000000794d */ /* 0x000fea0003800000 */
.L_x_43:
        /* <DEDUP_REMOVED lines=14> */
.L_x_143:


//--------------------- .text._ZN7cutlass13device_kernelIN5flash32FlashAttnBwdPostprocessConvertdQIN4cute5tupleIJNS3_1CILi80EEENS5_ILi256EEEEEENS_10bfloat16_tEfNS_4arch4Sm90ELi256ENS3_8TiledMMAINS3_8MMA_AtomIJNS3_4SM904GMMA27MMA_64x16x16_F32BF16BF16_SSILNSF_5MajorE1ELSH_1ELNSF_7ScaleInE1ELSI_1EEEEEENS3_6LayoutINS4_IJNS5_ILi2EEENS5_ILi1EEESN_EEENS4_IJSN_NS5_ILi0EEESP_EEEEENS4_IJNS3_10UnderscoreESS_SS_EEEEELb1EEEEEvNT_6ParamsE --------------------------
	.section	.text._ZN7cutlass13device_kernelIN5flash32FlashAttnBwdPostprocessConvertdQIN4cute5tupleIJNS3_1CILi80EEENS5_ILi256EEEEEENS_10bfloat16_tEfNS_4arch4Sm90ELi256ENS3_8TiledMMAINS3_8MMA_AtomIJNS3_4SM904GMMA27MMA_64x16x16_F32BF16BF16_SSILNSF_5MajorE1ELSH_1ELNSF_7ScaleInE1ELSI_1EEEEEENS3_6LayoutINS4_IJNS5_ILi2EEENS5_ILi1EEESN_EEENS4_IJSN_NS5_ILi0EEESP_EEEEENS4_IJNS3_10UnderscoreESS_SS_EEEEELb1EEEEEvNT_6ParamsE,"ax",@progbits
	.align	128
.text._ZN7cutlass13device_kernelIN5flash32FlashAttnBwdPostprocessConvertdQIN4cute5tupleIJNS3_1CILi80EEENS5_ILi256EEEEEENS_10bfloat16_tEfNS_4arch4Sm90ELi256ENS3_8TiledMMAINS3_8MMA_AtomIJNS3_4SM904GMMA27MMA_64x16x16_F32BF16BF16_SSILNSF_5MajorE1ELSH_1ELNSF_7ScaleInE1ELSI_1EEEEEENS3_6LayoutINS4_IJNS5_ILi2EEENS5_ILi1EEESN_EEENS4_IJSN_NS5_ILi0EEESP_EEEEENS4_IJNS3_10UnderscoreESS_SS_EEEEELb1EEEEEvNT_6ParamsE:
        .type           _ZN7cutlass13device_kernelIN5flash32FlashAttnBwdPostprocessConvertdQIN4cute5tupleIJNS3_1CILi80EEENS5_ILi256EEEEEENS_10bfloat16_tEfNS_4arch4Sm90ELi256ENS3_8TiledMMAINS3_8MMA_AtomIJNS3_4SM904GMMA27MMA_64x16x16_F32BF16BF16_SSILNSF_5MajorE1ELSH_1ELNSF_7ScaleInE1ELSI_1EEEEEENS3_6LayoutINS4_IJNS5_ILi2EEENS5_ILi1EEESN_EEENS4_IJSN_NS5_ILi0EEESP_EEEEENS4_IJNS3_10UnderscoreESS_SS_EEEEELb1EEEEEvNT_6ParamsE,@function
        .size           _ZN7cutlass13device_kernelIN5flash32FlashAttnBwdPostprocessConvertdQIN4cute5tupleIJNS3_1CILi80EEENS5_ILi256EEEEEENS_10bfloat16_tEfNS_4arch4Sm90ELi256ENS3_8TiledMMAINS3_8MMA_AtomIJNS3_4SM904GMMA27MMA_64x16x16_F32BF16BF16_SSILNSF_5MajorE1ELSH_1ELNSF_7ScaleInE1ELSI_1EEEEEENS3_6LayoutINS4_IJNS5_ILi2EEENS5_ILi1EEESN_EEENS4_IJSN_NS5_ILi0EEESP_EEEEENS4_IJNS3_10UnderscoreESS_SS_EEEEELb1EEEEEvNT_6ParamsE,(.L_x_144 - _ZN7cutlass13device_kernelIN5flash32FlashAttnBwdPostprocessConvertdQIN4cute5tupleIJNS3_1CILi80EEENS5_ILi256EEEEEENS_10bfloat16_tEfNS_4arch4Sm90ELi256ENS3_8TiledMMAINS3_8MMA_AtomIJNS3_4SM904GMMA27MMA_64x16x16_F32BF16BF16_SSILNSF_5MajorE1ELSH_1ELNSF_7ScaleInE1ELSI_1EEEEEENS3_6LayoutINS4_IJNS5_ILi2EEENS5_ILi1EEESN_EEENS4_IJSN_NS5_ILi0EEESP_EEEEENS4_IJNS3_10UnderscoreESS_SS_EEEEELb1EEEEEvNT_6ParamsE)
        .other          _ZN7cutlass13device_kernelIN5flash32FlashAttnBwdPostprocessConvertdQIN4cute5tupleIJNS3_1CILi80EEENS5_ILi256EEEEEENS_10bfloat16_tEfNS_4arch4Sm90ELi256ENS3_8TiledMMAINS3_8MMA_AtomIJNS3_4SM904GMMA27MMA_64x16x16_F32BF16BF16_SSILNSF_5MajorE1ELSH_1ELNSF_7ScaleInE1ELSI_1EEEEEENS3_6LayoutINS4_IJNS5_ILi2EEENS5_ILi1EEESN_EEENS4_IJSN_NS5_ILi0EEESP_EEEEENS4_IJNS3_10UnderscoreESS_SS_EEEEELb1EEEEEvNT_6ParamsE,@"STO_CUDA_ENTRY STV_DEFAULT"
_ZN7cutlass13device_kernelIN5flash32FlashAttnBwdPostprocessConvertdQIN4cute5tupleIJNS3_1CILi80EEENS5_ILi256EEEEEENS_10bfloat16_tEfNS_4arch4Sm90ELi256ENS3_8TiledMMAINS3_8MMA_AtomIJNS3_4SM904GMMA27MMA_64x16x16_F32BF16BF16_SSILNSF_5MajorE1ELSH_1ELNSF_7ScaleInE1ELSI_1EEEEEENS3_6LayoutINS4_IJNS5_ILi2EEENS5_ILi1EEESN_EEENS4_IJSN_NS5_ILi0EEESP_EEEEENS4_IJNS3_10UnderscoreESS_SS_EEEEELb1EEEEEvNT_6ParamsE:
[----:B------:R-:W-:Y:S08]  /*0000*/  LDC R1, c[0x0][0x37c] ;  /* 0x0000df00ff017b82 */ /* 0x000ff00000000800 */
[----:B------:R-:W0:Y:S01]  /*0010*/  LDC.64 R10, c[0x0][0x3e0] ;  /* 0x0000f800ff0a7b82 */ /* 0x000e220000000a00 */
[----:B------:R-:W1:Y:S01]  /*0020*/  S2R R74, SR_CTAID.X ;  /* 0x00000000004a7919 */ /* 0x000e620000002500 */
[----:B------:R-:W2:Y:S01]  /*0030*/  LDCU.64 UR8, c[0x0][0x358] ;  /* 0x00006b00ff0877ac */ /* 0x000ea20008000a00 */
[----:B------:R-:W3:Y:S01]  /*0040*/  S2R R9, SR_CTAID.Z ;  /* 0x0000000000097919 */ /* 0x000ee20000002700 */
[----:B0-----:R-:W-:-:S04]  /*0050*/  ISETP.NE.U32.AND P0, PT, R10, RZ, PT ;  /* 0x000000ff0a00720c */ /* 0x001fc80003f05070 */
[----:B------:R-:W-:-:S13]  /*0060*/  ISETP.NE.AND.EX P2, PT, R11, RZ, PT, P0 ;  /* 0x000000ff0b00720c */ /* 0x000fda0003f45300 */
[----:B-123--:R-:W-:Y:S05]  /*0070*/  @P2 BRA `(.L_x_44) ;  /* 0x0000000000202947 */ /* 0x00efea0003800000 */
[----:B------:R-:W0:Y:S01]  /*0080*/  LDCU.64 UR4, c[0x0][0x3e8] ;  /* 0x00007d00ff0477ac */ /* 0x000e220008000a00 */
[----:B------:R-:W1:Y:S01]  /*0090*/  LDC R75, c[0x0][0x3b0] ;  /* 0x0000ec00ff4b7b82 */ /* 0x000e620000000800 */
[----:B------:R-:W-:Y:S02]  /*00a0*/  CS2R R4, SRZ ;  /* 0x0000000000047805 */ /* 0x000fe4000001ff00 */
[----:B------:R-:W-:Y:S01]  /*00b0*/  CS2R R2, SRZ ;  /* 0x0000000000027805 */ /* 0x000fe2000001ff00 */
[----:B0-----:R-:W-:-:S04]  /*00c0*/  UISETP.NE.U32.AND UP0, UPT, UR4, URZ, UPT ;  /* 0x000000ff0400728c */ /* 0x001fc8000bf05070 */
[----:B------:R-:W-:-:S09]  /*00d0*/  UISETP.NE.AND.EX UP0, UPT, UR5, URZ, UPT, UP0 ;  /* 0x000000ff0500728c */ /* 0x000fd2000bf05300 */
[----:B------:R-:W-:Y:S05]  /*00e0*/  BRA.U !UP0, `(.L_x_45) ;  /* 0x0000000108547547 */ /* 0x000fea000b800000 */
[----:B------:R-:W-:Y:S05]  /*00f0*/  BRA `(.L_x_46) ;  /* 0x0000000000387947 */ /* 0x000fea0003800000 */
.L_x_44:
[----:B------:R-:W0:Y:S01]  /*0100*/  LDC.64 R6, c[0x0][0x3e0] ;  /* 0x0000f800ff067b82 */ /* 0x000e220000000a00 */
[----:B------:R-:W1:Y:S01]  /*0110*/  LDCU.64 UR4, c[0x0][0x3e8] ;  /* 0x00007d00ff0477ac */ /* 0x000e620008000a00 */
[----:B0-----:R-:W-:-:S05]  /*0120*/  IMAD.WIDE.U32 R6, R9, 0x4, R6 ;  /* 0x0000000409067825 */ /* 0x001fca00078e0006 */
[----:B------:R-:W2:Y:S01]  /*0130*/  LDG.E R2, desc[UR8][R6.64] ;  /* 0x0000000806027981 */ /* 0x000ea2000c1e1900 */
[----:B-1----:R-:W-:-:S04]  /*0140*/  UISETP.NE.U32.AND UP0, UPT, UR4, URZ, UPT ;  /* 0x000000ff0400728c */ /* 0x002fc8000bf05070 */
[----:B------:R-:W-:Y:S01]  /*0150*/  UISETP.NE.AND.EX UP0, UPT, UR5, URZ, UPT, UP0 ;  /* 0x000000ff0500728c */ /* 0x000fe2000bf05300 */
[----:B--2---:R-:W-:-:S04]  /*0160*/  IMAD R0, R9, 0x50, R2 ;  /* 0x0000005009007824 */ /* 0x004fc800078e0202 */
[----:B------:R-:W-:-:S05]  /*0170*/  IMAD.HI R0, R0, 0x66666667, RZ ;  /* 0x6666666700007827 */ /* 0x000fca00078e02ff */
[----:B------:R-:W-:-:S04]  /*0180*/  SHF.R.U32.HI R3, RZ, 0x1f, R0 ;  /* 0x0000001fff037819 */ /* 0x000fc80000011600 */
[----:B------:R-:W-:-:S05]  /*0190*/  LEA.HI R3, R0, R3, RZ, 0x1b ;  /* 0x0000000300037211 */ /* 0x000fca00078fd8ff */
[----:B------:R-:W-:Y:S01]  /*01a0*/  IMAD R4, R3, 0x5000, RZ ;  /* 0x0000500003047824 */ /* 0x000fe200078e02ff */
[----:B------:R-:W-:-:S04]  /*01b0*/  SHF.R.S32.HI R3, RZ, 0x1f, R2 ;  /* 0x0000001fff037819 */ /* 0x000fc80000011402 */
[----:B------:R-:W-:Y:S01]  /*01c0*/  SHF.R.S32.HI R5, RZ, 0x1f, R4 ;  /* 0x0000001fff057819 */ /* 0x000fe20000011404 */
[----:B------:R-:W-:Y:S06]  /*01d0*/  BRA.U !UP0, `(.L_x_47) ;  /* 0x0000000108107547 */ /* 0x000fec000b800000 */
.L_x_46:
[----:B------:R-:W0:Y:S02]  /*01e0*/  LDC.64 R6, c[0x0][0x3e8] ;  /* 0x0000fa00ff067b82 */ /* 0x000e240000000a00 */
[----:B0-----:R-:W-:-:S05]  /*01f0*/  IMAD.WIDE.U32 R6, R9, 0x4, R6 ;  /* 0x0000000409067825 */ /* 0x001fca00078e0006 */
[----:B-1----:R0:W5:Y:S01]  /*0200*/  LDG.E R75, desc[UR8][R6.64] ;  /* 0x00000008064b7981 */ /* 0x002162000c1e1900 */
[----:B------:R-:W-:Y:S05]  /*0210*/  BRA `(.L_x_45) ;  /* 0x0000000000087947 */ /* 0x000fea0003800000 */
.L_x_47:
[----:B------:R-:W2:Y:S02]  /*0220*/  LDG.E R7, desc[UR8][R6.64+0x4] ;  /* 0x0000040806077981 */ /* 0x000ea4000c1e1900 */
[----:B--2---:R-:W-:-:S07]  /*0230*/  IADD3 R75, PT, PT, -R2, R7, RZ ;  /* 0x00000007024b7210 */ /* 0x004fce0007ffe1ff */
.L_x_45:
[----:B------:R-:W-:Y:S01]  /*0240*/  IMAD R0, R74, 0x50, RZ ;  /* 0x000000504a007824 */ /* 0x000fe200078e02ff */
[----:B------:R-:W-:-:S04]  /*0250*/  ISETP.NE.AND.EX P0, PT, R11, RZ, PT, P0 ;  /* 0x000000ff0b00720c */ /* 0x000fc80003f05300 */
[----:B-1---5:R-:W-:-:S13]  /*0260*/  ISETP.GE.AND P1, PT, R0, R75, PT ;  /* 0x0000004b0000720c */ /* 0x022fda0003f26270 */
[----:B------:R-:W-:Y:S05]  /*0270*/  @P1 EXIT P0 ;  /* 0x000000000000194d */ /* 0x000fea0000000000 */
[----:B------:R-:W1:Y:S01]  /*0280*/  S2R R76, SR_CTAID.Y ;  /* 0x00000000004c7919 */ /* 0x000e620000002600 */
[----:B0-----:R-:W1:Y:S01]  /*0290*/  LDC.64 R6, c[0x0][0x398] ;  /* 0x0000e600ff067b82 */ /* 0x001e620000000a00 */
[----:B------:R-:W-:Y:S01]  /*02a0*/  IMAD R13, R74, 0x5000, RZ ;  /* 0x000050004a0d7824 */ /* 0x000fe200078e02ff */
[----:B------:R-:W-:Y:S01]  /*02b0*/  SEL R0, R9, RZ, !P2 ;  /* 0x000000ff09007207 */ /* 0x000fe20005000000 */
[----:B------:R-:W0:Y:S01]  /*02c0*/  S2R R36, SR_TID.X ;  /* 0x0000000000247919 */ /* 0x000e220000002100 */
[----:B------:R-:W-:Y:S02]  /*02d0*/  BSSY.RECONVERGENT B0, `(.L_x_48) ;  /* 0x0000023000007945 */ /* 0x000fe40003800200 */
[----:B------:R-:W-:Y:S01]  /*02e0*/  IADD3 R4, P0, PT, R13, R4, RZ ;  /* 0x000000040d047210 */ /* 0x000fe20007f1e0ff */
[----:B------:R-:W2:Y:S01]  /*02f0*/  S2R R8, SR_CgaCtaId ;  /* 0x0000000000087919 */ /* 0x000ea20000008800 */
[----:B------:R-:W3:Y:S03]  /*0300*/  LDC.64 R10, c[0x0][0x3a0] ;  /* 0x0000e800ff0a7b82 */ /* 0x000ee60000000a00 */
[----:B------:R-:W-:-:S05]  /*0310*/  IMAD.X R5, RZ, RZ, R5, P0 ;  /* 0x000000ffff057224 */ /* 0x000fca00000e0605 */
[----:B------:R-:W4:Y:S01]  /*0320*/  LDC.64 R12, c[0x0][0x380] ;  /* 0x0000e000ff0c7b82 */ /* 0x000f220000000a00 */
[----:B-1----:R-:W-:Y:S01]  /*0330*/  IMAD.WIDE.U32 R4, R76, R6, R4 ;  /* 0x000000064c047225 */ /* 0x002fe200078e0004 */
[----:B0-----:R-:W-:-:S03]  /*0340*/  ISETP.NE.AND P0, PT, R36, RZ, PT ;  /* 0x000000ff2400720c */ /* 0x001fc60003f05270 */
[----:B------:R-:W-:Y:S02]  /*0350*/  IMAD R5, R76, R7, R5 ;  /* 0x000000074c057224 */ /* 0x000fe400078e0205 */
[----:B---3--:R-:W-:-:S04]  /*0360*/  IMAD.WIDE.U32 R4, R0, R10, R4 ;  /* 0x0000000a00047225 */ /* 0x008fc800078e0004 */
[----:B------:R-:W-:Y:S01]  /*0370*/  IMAD R5, R0, R11, R5 ;  /* 0x0000000b00057224 */ /* 0x000fe200078e0205 */
[----:B----4-:R-:W-:-:S04]  /*0380*/  LEA R12, P1, R4, R12, 0x2 ;  /* 0x0000000c040c7211 */ /* 0x010fc800078210ff */
[----:B------:R-:W-:Y:S01]  /*0390*/  LEA.HI.X R5, R4, R13, R5, 0x2, P1 ;  /* 0x0000000d04057211 */ /* 0x000fe200008f1405 */
[----:B--2---:R-:W-:Y:S08]  /*03a0*/  @P0 BRA `(.L_x_49) ;  /* 0x0000000000540947 */ /* 0x004ff00003800000 */
[----:B------:R-:W0:Y:S01]  /*03b0*/  S2UR UR7, SR_CgaCtaId ;  /* 0x00000000000779c3 */ /* 0x000e220000008800 */
[----:B------:R-:W-:Y:S01]  /*03c0*/  UMOV UR6, 0x400 ;  /* 0x0000040000067882 */ /* 0x000fe20000000000 */
[----:B------:R-:W-:Y:S01]  /*03d0*/  UMOV UR4, 0x1 ;  /* 0x0000000100047882 */ /* 0x000fe20000000000 */
[----:B------:R-:W-:Y:S01]  /*03e0*/  HFMA2 R4, -RZ, RZ, 5.9604644775390625e-08, 2 ;  /* 0x00014000ff047431 */ /* 0x000fe200000001ff */
[----:B------:R-:W-:-:S04]  /*03f0*/  UIADD3 UR4, UPT, UPT, -UR4, 0x100000, URZ ;  /* 0x0010000004047890 */ /* 0x000fc8000fffe1ff */
[----:B------:R-:W-:Y:S02]  /*0400*/  USHF.L.U32 UR5, UR4, 0xb, URZ ;  /* 0x0000000b04057899 */ /* 0x000fe400080006ff */
[----:B------:R-:W-:Y:S01]  /*0410*/  USHF.L.U32 UR4, UR4, 0x1, URZ ;  /* 0x0000000104047899 */ /* 0x000fe200080006ff */
[----:B------:R-:W-:Y:S01]  /*0420*/  PLOP3.LUT P0, PT, PT, PT, PT, 0x80, 0x8 ;  /* 0x000000000008781c */ /* 0x000fe20003f0f070 */
[----:B------:R-:W-:Y:S01]  /*0430*/  UMOV UR10, 0x1400 ;  /* 0x00001400000a7882 */ /* 0x000fe20000000000 */
[----:B0-----:R-:W-:-:S04]  /*0440*/  ULEA UR6, UR7, UR6, 0x18 ;  /* 0x0000000607067291 */ /* 0x001fc8000f8ec0ff */
[----:B------:R-:W-:Y:S01]  /*0450*/  UIADD3 UR7, UPT, UPT, UR6, 0x1e000, URZ ;  /* 0x0001e00006077890 */ /* 0x000fe2000fffe0ff */
[----:B------:R-:W0:Y:S07]  /*0460*/  FENCE.VIEW.ASYNC.S ;  /* 0x00000000000073c6 */ /* 0x000e2e0000000000 */
[----:B0-----:R0:W1:Y:S02]  /*0470*/  SYNCS.EXCH.64 URZ, [UR6+0x1e000], UR4 ;  /* 0x01e0000406ff75b2 */ /* 0x0010640008000100 */
[----:B0-----:R-:W-:-:S02]  /*0480*/  R2UR UR4, R12 ;  /* 0x000000000c0472ca */ /* 0x001fc400000e0000 */
[----:B------:R-:W-:Y:S01]  /*0490*/  R2UR UR5, R5 ;  /* 0x00000000050572ca */ /* 0x000fe200000e0000 */
[----:B-1----:R0:W-:-:S14]  /*04a0*/  SYNCS.ARRIVE.TRANS64 RZ, [UR6+0x1e000], R4 ;  /* 0x01e00004ffff79a7 */ /* 0x0021dc0008000006 */
.L_x_50:
[----:B------:R-:W-:Y:S01]  /*04b0*/  @P0 ELECT P1, URZ, PT ;  /* 0x0000000000ff082f */ /* 0x000fe20003820000 */
[----:B------:R1:W-:-:S12]  /*04c0*/  UBLKCP.S.G [UR6], [UR4], UR10 ;  /* 0x00000006040073ba */ /* 0x0003d8000800020a */
[----:B------:R-:W-:Y:S02]  /*04d0*/  @P1 PLOP3.LUT P0, PT, P1, PT, PT, 0x8, 0x80 ;  /* 0x000000000080181c */ /* 0x000fe40000f0e170 */
[----:B------:R-:W-:-:S11]  /*04e0*/  PLOP3.LUT P1, PT, PT, PT, PT, 0x8, 0x80 ;  /* 0x000000000080781c */ /* 0x000fd60003f2e170 */
[----:B-1----:R-:W-:Y:S05]  /*04f0*/  @P0 BRA.U.ANY `(.L_x_50) ;  /* 0xfffffffd00ec0947 */ /* 0x002fea000393ffff */
.L_x_49:
[----:B------:R-:W-:Y:S05]  /*0500*/  BSYNC.RECONVERGENT B0 ;  /* 0x0000000000007941 */ /* 0x000fea0003800200 */
.L_x_48:
[----:B------:R-:W-:Y:S01]  /*0510*/  BAR.SYNC.DEFER_BLOCKING 0x0 ;  /* 0x0000000000007b1d */ /* 0x000fe20000010000 */
[----:B------:R-:W-:Y:S02]  /*0520*/  MOV R79, 0x400 ;  /* 0x00000400004f7802 */ /* 0x000fe40000000f00 */
[----:B0-----:R-:W-:Y:S02]  /*0530*/  SHF.L.U32 R4, RZ, 0x1f, RZ ;  /* 0x0000001fff047819 */ /* 0x001fe400000006ff */
[----:B------:R-:W-:-:S07]  /*0540*/  LEA R79, R8, R79, 0x18 ;  /* 0x0000004f084f7211 */ /* 0x000fce00078ec0ff */
.L_x_51:
[----:B0-----:R0:W1:Y:S02]  /*0550*/  SYNCS.PHASECHK.TRANS64.TRYWAIT P0, [R79+URZ+0x1e000], R4 ;  /* 0x01e000044f0075a7 */ /* 0x00106400080011ff */
[----:B-1----:R-:W-:Y:S05]  /*0560*/  @!P0 NANOSLEEP.SYNCS 0x989680 ;  /* 0x009896800000895d */ /* 0x002fea0003900000 */
[----:B------:R-:W1:Y:S02]  /*0570*/  @!P0 SYNCS.PHASECHK.TRANS64 P0, [R79+URZ+0x1e000], R4 ;  /* 0x01e000044f0085a7 */ /* 0x000e6400080010ff */
[----:B-1----:R-:W-:Y:S05]  /*0580*/  @!P0 BRA `(.L_x_51) ;  /* 0xfffffffc00f08947 */ /* 0x002fea000383ffff */
[C---:B------:R-:W-:Y:S01]  /*0590*/  IMAD.SHL.U32 R28, R36.reuse, 0x10, RZ ;  /* 0x00000010241c7824 */ /* 0x040fe200078e00ff */
[--C-:B0-----:R-:W-:Y:S01]  /*05a0*/  SHF.R.U32.HI R4, RZ, 0x7, R36.reuse ;  /* 0x00000007ff047819 */ /* 0x101fe20000011624 */
[----:B------:R-:W-:Y:S01]  /*05b0*/  IMAD.SHL.U32 R77, R36, 0x8, RZ ;  /* 0x00000008244d7824 */ /* 0x000fe200078e00ff */
[----:B------:R-:W0:Y:S01]  /*05c0*/  LDCU UR4, c[0x0][0x3d8] ;  /* 0x00007b00ff0477ac */ /* 0x000e220008000800 */
[----:B------:R-:W-:Y:S01]  /*05d0*/  SHF.R.U32.HI R31, RZ, 0x1, R36 ;  /* 0x00000001ff1f7819 */ /* 0x000fe20000011624 */
[----:B------:R-:W-:Y:S01]  /*05e0*/  IMAD R75, R74, -0x50, R75 ;  /* 0xffffffb04a4b7824 */ /* 0x000fe200078e024b */
[C---:B------:R-:W-:Y:S01]  /*05f0*/  LOP3.LUT R5, R28.reuse, 0x7f0, RZ, 0xc0, !PT ;  /* 0x000007f01c057812 */ /* 0x040fe200078ec0ff */
[----:B------:R-:W1:Y:S01]  /*0600*/  LDCU.64 UR6, c[0x0][0x3c8] ;  /* 0x00007900ff0677ac */ /* 0x000e620008000a00 */
[----:B------:R-:W-:Y:S01]  /*0610*/  LOP3.LUT R30, R77, 0x8, RZ, 0xc0, !PT ;  /* 0x000000084d1e7812 */ /* 0x000fe200078ec0ff */
[----:B------:R-:W-:Y:S01]  /*0620*/  BSSY.RECONVERGENT B0, `(.L_x_52) ;  /* 0x00000d4000007945 */ /* 0x000fe20003800200 */
[----:B------:R-:W-:Y:S01]  /*0630*/  LOP3.LUT R29, R28, 0x40, RZ, 0xc0, !PT ;  /* 0x000000401c1d7812 */ /* 0x000fe200078ec0ff */
[----:B------:R-:W-:Y:S01]  /*0640*/  IMAD R4, R4, 0xa000, R5 ;  /* 0x0000a00004047824 */ /* 0x000fe200078e0205 */
[C---:B------:R-:W-:Y:S01]  /*0650*/  LOP3.LUT R33, R31.reuse, 0xf, RZ, 0xc0, !PT ;  /* 0x0000000f1f217812 */ /* 0x040fe200078ec0ff */
[----:B------:R-:W2:Y:S01]  /*0660*/  LDCU.64 UR10, c[0x0][0x3d0] ;  /* 0x00007a00ff0a77ac */ /* 0x000ea20008000a00 */
[----:B------:R-:W-:-:S02]  /*0670*/  LOP3.LUT R34, R31, 0x30, RZ, 0xc0, !PT ;  /* 0x000000301f227812 */ /* 0x000fc400078ec0ff */
[----:B------:R-:W-:Y:S02]  /*0680*/  IADD3 R78, PT, PT, R79, R4, RZ ;  /* 0x000000044f4e7210 */ /* 0x000fe40007ffe0ff */
[----:B------:R-:W-:Y:S01]  /*0690*/  LOP3.LUT R31, R30, 0x40, R31, 0xf8, !PT ;  /* 0x000000401e1f7812 */ /* 0x000fe200078ef81f */
[----:B------:R-:W-:Y:S01]  /*06a0*/  IMAD R33, R33, 0x500, R34 ;  /* 0x0000050021217824 */ /* 0x000fe200078e0222 */
[--C-:B------:R-:W-:Y:S01]  /*06b0*/  SHF.R.U32.HI R73, RZ, 0x5, R36.reuse ;  /* 0x00000005ff497819 */ /* 0x100fe20000011624 */
[----:B------:R-:W0:Y:S01]  /*06c0*/  LDS.128 R24, [R78] ;  /* 0x000000004e187984 */ /* 0x000e220000000c00 */
[----:B------:R-:W-:Y:S02]  /*06d0*/  LOP3.LUT R28, R28, 0x30, RZ, 0xc0, !PT ;  /* 0x000000301c1c7812 */ /* 0x000fe400078ec0ff */
[----:B------:R-:W-:Y:S01]  /*06e0*/  SHF.R.U32.HI R30, RZ, 0x4, R36 ;  /* 0x00000004ff1e7819 */ /* 0x000fe20000011624 */
[----:B------:R-:W3:Y:S01]  /*06f0*/  LDS.128 R4, [R78+0x1000] ;  /* 0x001000004e047984 */ /* 0x000ee20000000c00 */
[----:B------:R-:W-:Y:S01]  /*0700*/  SHF.L.U32 R32, R36, 0x1, RZ ;  /* 0x0000000124207819 */ /* 0x000fe200000006ff */
[----:B------:R-:W-:Y:S01]  /*0710*/  IMAD R28, R73, 0x500, R28 ;  /* 0x00000500491c7824 */ /* 0x000fe200078e021c */
[----:B------:R-:W-:Y:S01]  /*0720*/  LOP3.LUT R29, R29, 0x8, R36, 0xf8, !PT ;  /* 0x000000081d1d7812 */ /* 0x000fe200078ef824 */
[----:B------:R-:W4:Y:S01]  /*0730*/  LDS.128 R16, [R78+0x800] ;  /* 0x000800004e107984 */ /* 0x000f220000000c00 */
[----:B------:R-:W-:-:S02]  /*0740*/  LOP3.LUT R30, R31, 0x8, R30, 0x78, !PT ;  /* 0x000000081f1e7812 */ /* 0x000fc400078e781e */
[----:B------:R-:W-:Y:S01]  /*0750*/  LOP3.LUT R29, R29, 0x8, R32, 0x78, !PT ;  /* 0x000000081d1d7812 */ /* 0x000fe200078e7820 */
[----:B------:R-:W5:Y:S01]  /*0760*/  LDS.128 R8, [R78+0x1800] ;  /* 0x001800004e087984 */ /* 0x000f620000000c00 */
[----:B------:R-:W-:Y:S01]  /*0770*/  LOP3.LUT R80, R77, 0x80, RZ, 0xc0, !PT ;  /* 0x000000804d507812 */ /* 0x000fe200078ec0ff */
[----:B------:R-:W-:Y:S02]  /*0780*/  IMAD.IADD R72, R33, 0x1, R30 ;  /* 0x0000000121487824 */ /* 0x000fe400078e021e */
[----:B------:R-:W1:Y:S01]  /*0790*/  LDS.128 R12, [R78+0x2000] ;  /* 0x002000004e0c7984 */ /* 0x000e620000000c00 */
[----:B------:R-:W-:-:S03]  /*07a0*/  IADD3 R80, PT, PT, R29, R28, R80 ;  /* 0x0000001c1d507210 */ /* 0x000fc60007ffe050 */
[----:B------:R-:W2:Y:S01]  /*07b0*/  LDS.128 R20, [R78+0x2800] ;  /* 0x002800004e147984 */ /* 0x000ea20000000c00 */
[----:B------:R-:W-:-:S03]  /*07c0*/  LEA R80, R80, R79, 0x1 ;  /* 0x0000004f50507211 */ /* 0x000fc600078e08ff */
[----:B------:R-:W2:Y:S04]  /*07d0*/  LDS.128 R52, [R78+0x7800] ;  /* 0x007800004e347984 */ /* 0x000ea80000000c00 */
[----:B------:R-:W2:Y:S04]  /*07e0*/  LDS.128 R64, [R78+0x9000] ;  /* 0x009000004e407984 */ /* 0x000ea80000000c00 */
[----:B------:R-:W2:Y:S04]  /*07f0*/  LDS.128 R56, [R78+0x8000] ;  /* 0x008000004e387984 */ /* 0x000ea80000000c00 */
[----:B------:R-:W2:Y:S01]  /*0800*/  LDS.128 R60, [R78+0x8800] ;  /* 0x008800004e3c7984 */ /* 0x000ea20000000c00 */
[----:B0-----:R-:W-:Y:S01]  /*0810*/  FMUL.FTZ R24, R24, UR4 ;  /* 0x0000000418187c20 */ /* 0x001fe20008410000 */
[----:B------:R-:W-:Y:S01]  /*0820*/  FMUL.FTZ R25, R25, UR4 ;  /* 0x0000000419197c20 */ /* 0x000fe20008410000 */
[----:B------:R-:W-:Y:S01]  /*0830*/  FMUL.FTZ R26, R26, UR4 ;  /* 0x000000041a1a7c20 */ /* 0x000fe20008410000 */
[----:B------:R-:W-:Y:S01]  /*0840*/  FMUL.FTZ R27, R27, UR4 ;  /* 0x000000041b1b7c20 */ /* 0x000fe20008410000 */
[----:B---3--:R-:W-:Y:S01]  /*0850*/  FMUL.FTZ R32, R4, UR4 ;  /* 0x0000000404207c20 */ /* 0x008fe20008410000 */
[----:B------:R-:W-:Y:S01]  /*0860*/  FMUL.FTZ R33, R5, UR4 ;  /* 0x0000000405217c20 */ /* 0x000fe20008410000 */
[----:B------:R-:W-:Y:S01]  /*0870*/  FMUL.FTZ R34, R6, UR4 ;  /* 0x0000000406227c20 */ /* 0x000fe20008410000 */
[----:B------:R-:W-:Y:S01]  /*0880*/  FMUL.FTZ R35, R7, UR4 ;  /* 0x0000000407237c20 */ /* 0x000fe20008410000 */
[----:B----4-:R-:W-:Y:S01]  /*0890*/  FMUL.FTZ R28, R16, UR4 ;  /* 0x00000004101c7c20 */ /* 0x010fe20008410000 */
[----:B------:R-:W-:Y:S01]  /*08a0*/  FMUL.FTZ R29, R17, UR4 ;  /* 0x00000004111d7c20 */ /* 0x000fe20008410000 */
[----:B------:R-:W-:Y:S01]  /*08b0*/  FMUL.FTZ R30, R18, UR4 ;  /* 0x00000004121e7c20 */ /* 0x000fe20008410000 */
[----:B------:R-:W-:Y:S01]  /*08c0*/  FMUL.FTZ R31, R19, UR4 ;  /* 0x00000004131f7c20 */ /* 0x000fe20008410000 */
[----:B-----5:R-:W-:Y:S01]  /*08d0*/  FMUL.FTZ R36, R8, UR4 ;  /* 0x0000000408247c20 */ /* 0x020fe20008410000 */
[----:B------:R-:W-:Y:S01]  /*08e0*/  FMUL.FTZ R37, R9, UR4 ;  /* 0x0000000409257c20 */ /* 0x000fe20008410000 */
[----:B------:R-:W-:Y:S01]  /*08f0*/  FMUL.FTZ R38, R10, UR4 ;  /* 0x000000040a267c20 */ /* 0x000fe20008410000 */
[----:B------:R-:W-:Y:S01]  /*0900*/  FMUL.FTZ R39, R11, UR4 ;  /* 0x000000040b277c20 */ /* 0x000fe20008410000 */
[----:B-1----:R-:W-:Y:S01]  /*0910*/  FMUL.FTZ R44, R12, UR4 ;  /* 0x000000040c2c7c20 */ /* 0x002fe20008410000 */
[----:B------:R-:W-:Y:S01]  /*0920*/  FMUL.FTZ R41, R13, UR4 ;  /* 0x000000040d297c20 */ /* 0x000fe20008410000 */
[----:B------:R-:W-:Y:S01]  /*0930*/  FMUL.FTZ R45, R14, UR4 ;  /* 0x000000040e2d7c20 */ /* 0x000fe20008410000 */
[----:B------:R-:W-:Y:S01]  /*0940*/  FMUL.FTZ R40, R15, UR4 ;  /* 0x000000040f287c20 */ /* 0x000fe20008410000 */
[----:B--2---:R-:W-:Y:S01]  /*0950*/  FMUL.FTZ R46, R20, UR4 ;  /* 0x00000004142e7c20 */ /* 0x004fe20008410000 */
[----:B------:R-:W-:Y:S01]  /*0960*/  FMUL.FTZ R43, R21, UR4 ;  /* 0x00000004152b7c20 */ /* 0x000fe20008410000 */
[----:B------:R-:W0:Y:S01]  /*0970*/  LDS.128 R4, [R78+0x3000] ;  /* 0x003000004e047984 */ /* 0x000e220000000c00 */
[----:B------:R-:W-:Y:S01]  /*0980*/  F2FP.BF16.F32.PACK_AB R24, R25, R24 ;  /* 0x000000181918723e */ /* 0x000fe200000010ff */
[----:B------:R-:W-:Y:S01]  /*0990*/  FMUL.FTZ R47, R22, UR4 ;  /* 0x00000004162f7c20 */ /* 0x000fe20008410000 */
[----:B------:R-:W-:Y:S01]  /*09a0*/  F2FP.BF16.F32.PACK_AB R25, R27, R26 ;  /* 0x0000001a1b19723e */ /* 0x000fe200000010ff */
[----:B------:R-:W1:Y:S01]  /*09b0*/  LDS.128 R8, [R78+0x3800] ;  /* 0x003800004e087984 */ /* 0x000e620000000c00 */
[----:B------:R-:W-:Y:S01]  /*09c0*/  F2FP.BF16.F32.PACK_AB R32, R33, R32 ;  /* 0x000000202120723e */ /* 0x000fe200000010ff */
[----:B------:R-:W-:Y:S01]  /*09d0*/  FMUL.FTZ R48, R23, UR4 ;  /* 0x0000000417307c20 */ /* 0x000fe20008410000 */
[----:B------:R-:W-:Y:S01]  /*09e0*/  F2FP.BF16.F32.PACK_AB R26, R29, R28 ;  /* 0x0000001c1d1a723e */ /* 0x000fe200000010ff */
[----:B------:R-:W2:Y:S01]  /*09f0*/  LDS.128 R12, [R78+0x4000] ;  /* 0x004000004e0c7984 */ /* 0x000ea20000000c00 */
[----:B------:R-:W-:Y:S01]  /*0a00*/  F2FP.BF16.F32.PACK_AB R27, R31, R30 ;  /* 0x0000001e1f1b723e */ /* 0x000fe200000010ff */
[----:B------:R-:W-:Y:S01]  /*0a10*/  FMUL.FTZ R52, R52, UR4 ;  /* 0x0000000434347c20 */ /* 0x000fe20008410000 */
[----:B------:R-:W-:Y:S01]  /*0a20*/  F2FP.BF16.F32.PACK_AB R33, R35, R34 ;  /* 0x000000222321723e */ /* 0x000fe200000010ff */
[----:B------:R-:W3:Y:S01]  /*0a30*/  LDS.128 R16, [R78+0x4800] ;  /* 0x004800004e107984 */ /* 0x000ee20000000c00 */
[----:B------:R-:W-:Y:S01]  /*0a40*/  F2FP.BF16.F32.PACK_AB R34, R37, R36 ;  /* 0x000000242522723e */ /* 0x000fe200000010ff */
[----:B------:R-:W-:Y:S01]  /*0a50*/  FMUL.FTZ R53, R53, UR4 ;  /* 0x0000000435357c20 */ /* 0x000fe20008410000 */
[----:B------:R-:W-:Y:S01]  /*0a60*/  F2FP.BF16.F32.PACK_AB R35, R39, R38 ;  /* 0x000000262723723e */ /* 0x000fe200000010ff */
[----:B------:R-:W4:Y:S01]  /*0a70*/  LDS.128 R20, [R78+0x5000] ;  /* 0x005000004e147984 */ /* 0x000f220000000c00 */
[----:B------:R-:W-:Y:S01]  /*0a80*/  F2FP.BF16.F32.PACK_AB R44, R41, R44 ;  /* 0x0000002c292c723e */ /* 0x000fe200000010ff */
[----:B------:R-:W-:Y:S01]  /*0a90*/  FMUL.FTZ R54, R54, UR4 ;  /* 0x0000000436367c20 */ /* 0x000fe20008410000 */
[----:B------:R-:W-:Y:S01]  /*0aa0*/  F2FP.BF16.F32.PACK_AB R45, R40, R45 ;  /* 0x0000002d282d723e */ /* 0x000fe200000010ff */
[----:B------:R-:W5:Y:S01]  /*0ab0*/  LDS.128 R28, [R78+0x5800] ;  /* 0x005800004e1c7984 */ /* 0x000f620000000c00 */
[----:B------:R-:W-:Y:S01]  /*0ac0*/  F2FP.BF16.F32.PACK_AB R46, R43, R46 ;  /* 0x0000002e2b2e723e */ /* 0x000fe200000010ff */
[----:B------:R-:W-:Y:S01]  /*0ad0*/  FMUL.FTZ R55, R55, UR4 ;  /* 0x0000000437377c20 */ /* 0x000fe20008410000 */
[----:B------:R-:W-:Y:S01]  /*0ae0*/  F2FP.BF16.F32.PACK_AB R47, R48, R47 ;  /* 0x0000002f302f723e */ /* 0x000fe200000010ff */
[----:B------:R-:W5:Y:S01]  /*0af0*/  LDS.128 R36, [R78+0x6000] ;  /* 0x006000004e247984 */ /* 0x000f620000000c00 */
[----:B------:R-:W-:Y:S01]  /*0b00*/  FMUL.FTZ R64, R64, UR4 ;  /* 0x0000000440407c20 */ /* 0x000fe20008410000 */
[----:B------:R-:W-:Y:S01]  /*0b10*/  FMUL.FTZ R65, R65, UR4 ;  /* 0x0000000441417c20 */ /* 0x000fe20008410000 */
[----:B------:R-:W-:Y:S01]  /*0b20*/  FMUL.FTZ R56, R56, UR4 ;  /* 0x0000000438387c20 */ /* 0x000fe20008410000 */
[----:B------:R-:W5:Y:S01]  /*0b30*/  LDS.128 R40, [R78+0x6800] ;  /* 0x006800004e287984 */ /* 0x000f620000000c00 */
[----:B------:R-:W-:Y:S01]  /*0b40*/  FMUL.FTZ R57, R57, UR4 ;  /* 0x0000000439397c20 */ /* 0x000fe20008410000 */
[----:B------:R-:W-:Y:S01]  /*0b50*/  FMUL.FTZ R58, R58, UR4 ;  /* 0x000000043a3a7c20 */ /* 0x000fe20008410000 */
[----:B------:R-:W-:Y:S01]  /*0b60*/  FMUL.FTZ R61, R61, UR4 ;  /* 0x000000043d3d7c20 */ /* 0x000fe20008410000 */
[----:B------:R-:W5:Y:S01]  /*0b70*/  LDS.128 R48, [R78+0x7000] ;  /* 0x007000004e307984 */ /* 0x000f620000000c00 */
[----:B------:R-:W-:Y:S01]  /*0b80*/  FMUL.FTZ R66, R66, UR4 ;  /* 0x0000000442427c20 */ /* 0x000fe20008410000 */
[----:B------:R-:W-:Y:S01]  /*0b90*/  FMUL.FTZ R67, R67, UR4 ;  /* 0x0000000443437c20 */ /* 0x000fe20008410000 */
[----:B------:R-:W-:Y:S01]  /*0ba0*/  F2FP.BF16.F32.PACK_AB R64, R65, R64 ;  /* 0x000000404140723e */ /* 0x000fe200000010ff */
[----:B------:R-:W5:Y:S03]  /*0bb0*/  LDS.128 R68, [R78+0x9800] ;  /* 0x009800004e447984 */ /* 0x000f660000000c00 */
[----:B------:R-:W-:Y:S01]  /*0bc0*/  F2FP.BF16.F32.PACK_AB R65, R67, R66 ;  /* 0x000000424341723e */ /* 0x000fe200000010ff */
[----:B0-----:R-:W-:Y:S01]  /*0bd0*/  FMUL.FTZ R4, R4, UR4 ;  /* 0x0000000404047c20 */ /* 0x001fe20008410000 */
        /* <DEDUP_REMOVED lines=31> */
[----:B------:R-:W-:Y:S01]  /*0dd0*/  F2FP.BF16.F32.PACK_AB R4, R5, R4 ;  /* 0x000000040504723e */ /* 0x000fe200000010ff */
[----:B------:R-:W-:Y:S01]  /*0de0*/  STSM.16.MT88.4 [R80+0x14000], R24 ;  /* 0x0140001850007844 */ /* 0x000fe20000004200 */
[----:B------:R-:W-:Y:S01]  /*0df0*/  F2FP.BF16.F32.PACK_AB R5, R7, R6 ;  /* 0x000000060705723e */ /* 0x000fe200000010ff */
        /* <DEDUP_REMOVED lines=10> */
[----:B------:R0:W-:Y:S01]  /*0ea0*/  STSM.16.MT88.4 [R80+0x19200], R4 ;  /* 0x0192000450007844 */ /* 0x0001e20000004200 */
[----:B------:R-:W-:Y:S01]  /*0eb0*/  F2FP.BF16.F32.PACK_AB R11, R19, R18 ;  /* 0x00000012130b723e */ /* 0x000fe200000010ff */
[----:B------:R-:W-:Y:S01]  /*0ec0*/  FMUL.FTZ R51, R51, UR4 ;  /* 0x0000000433337c20 */ /* 0x000fe20008410000 */
        /* <DEDUP_REMOVED lines=9> */
[----:B------:R-:W-:Y:S01]  /*0f60*/  FMUL.FTZ R71, R71, UR4 ;  /* 0x0000000447477c20 */ /* 0x000fe20008410000 */
[----:B------:R-:W-:Y:S01]  /*0f70*/  F2FP.BF16.F32.PACK_AB R17, R39, R38 ;  /* 0x000000262711723e */ /* 0x000fe200000010ff */
[----:B------:R2:W-:Y:S01]  /*0f80*/  STSM.16.MT88.4 [R80+0x19400], R12 ;  /* 0x0194000c50007844 */ /* 0x0005e20000004200 */
[----:B------:R-:W-:Y:S01]  /*0f90*/  F2FP.BF16.F32.PACK_AB R18, R41, R40 ;  /* 0x000000282912723e */ /* 0x000fe200000010ff */
[----:B0-----:R-:W-:Y:S01]  /*0fa0*/  FMUL.FTZ R4, R63, UR4 ;  /* 0x000000043f047c20 */ /* 0x001fe20008410000 */
[----:B------:R-:W-:Y:S01]  /*0fb0*/  F2FP.BF16.F32.PACK_AB R19, R43, R42 ;  /* 0x0000002a2b13723e */ /* 0x000fe200000010ff */
[----:B------:R-:W-:Y:S01]  /*0fc0*/  IMAD.MOV.U32 R21, RZ, RZ, RZ ;  /* 0x000000ffff157224 */ /* 0x000fe200078e00ff */
[----:B------:R-:W-:-:S02]  /*0fd0*/  F2FP.BF16.F32.PACK_AB R66, R69, R68 ;  /* 0x000000444542723e */ /* 0x000fc400000010ff */
[----:B------:R-:W-:Y:S01]  /*0fe0*/  F2FP.BF16.F32.PACK_AB R67, R71, R70 ;  /* 0x000000464743723e */ /* 0x000fe200000010ff */
[----:B------:R0:W-:Y:S01]  /*0ff0*/  STSM.16.MT88.4 [R80+0x14600], R16 ;  /* 0x0146001050007844 */ /* 0x0001e20000004200 */
[----:B-1----:R-:W-:Y:S01]  /*1000*/  IMAD R8, R72, 0x2, R79 ;  /* 0x0000000248087824 */ /* 0x002fe200078e024f */
[----:B------:R-:W-:Y:S01]  /*1010*/  LOP3.LUT R20, R77, 0xf8, RZ, 0xc0, !PT ;  /* 0x000000f84d147812 */ /* 0x000fe200078ec0ff */
[C---:B------:R-:W-:Y:S01]  /*1020*/  VIADD R9, R73.reuse, 0x10 ;  /* 0x0000001049097836 */ /* 0x040fe20000000000 */
[----:B------:R-:W-:Y:S01]  /*1030*/  IADD3 R10, P1, PT, R73, R2, RZ ;  /* 0x00000002490a7210 */ /* 0x000fe20007f3e0ff */
[----:B------:R-:W-:Y:S01]  /*1040*/  VIADD R79, R79, 0x14000 ;  /* 0x000140004f4f7836 */ /* 0x000fe20000000000 */
[----:B------:R-:W-:Y:S02]  /*1050*/  VIMNMX R22, PT, PT, R75, 0x50, PT ;  /* 0x000000504b167848 */ /* 0x000fe40003fe0100 */
[----:B--2---:R-:W-:Y:S02]  /*1060*/  F2FP.BF16.F32.PACK_AB R12, R49, R48 ;  /* 0x00000030310c723e */ /* 0x004fe400000010ff */
[----:B------:R-:W-:-:S02]  /*1070*/  F2FP.BF16.F32.PACK_AB R13, R51, R50 ;  /* 0x00000032330d723e */ /* 0x000fc400000010ff */
[----:B------:R-:W-:Y:S02]  /*1080*/  F2FP.BF16.F32.PACK_AB R14, R53, R52 ;  /* 0x00000034350e723e */ /* 0x000fe400000010ff */
[----:B------:R-:W-:Y:S01]  /*1090*/  F2FP.BF16.F32.PACK_AB R15, R55, R54 ;  /* 0x00000036370f723e */ /* 0x000fe200000010ff */
[----:B0-----:R-:W-:Y:S01]  /*10a0*/  FMUL.FTZ R17, R59, UR4 ;  /* 0x000000043b117c20 */ /* 0x001fe20008410000 */
[----:B------:R-:W-:Y:S01]  /*10b0*/  FMUL.FTZ R18, R60, UR4 ;  /* 0x000000043c127c20 */ /* 0x000fe20008410000 */
[----:B------:R-:W-:Y:S01]  /*10c0*/  FMUL.FTZ R19, R62, UR4 ;  /* 0x000000043e137c20 */ /* 0x000fe20008410000 */
[----:B------:R-:W-:Y:S01]  /*10d0*/  F2FP.BF16.F32.PACK_AB R16, R57, R56 ;  /* 0x000000383910723e */ /* 0x000fe200000010ff */
[----:B------:R0:W-:Y:S01]  /*10e0*/  STSM.16.MT88.4 [R80+0x19600], R12 ;  /* 0x0196000c50007844 */ /* 0x0001e20000004200 */
[----:B------:R-:W-:Y:S01]  /*10f0*/  F2FP.BF16.F32.PACK_AB R17, R17, R58 ;  /* 0x0000003a1111723e */ /* 0x000fe200000010ff */
[----:B------:R-:W1:Y:S01]  /*1100*/  LDCU UR4, c[0x0][0x3b4] ;  /* 0x00007680ff0477ac */ /* 0x000e620008000800 */
[----:B------:R-:W-:-:S02]  /*1110*/  F2FP.BF16.F32.PACK_AB R18, R61, R18 ;  /* 0x000000123d12723e */ /* 0x000fc400000010ff */
[----:B------:R-:W-:Y:S02]  /*1120*/  F2FP.BF16.F32.PACK_AB R19, R4, R19 ;  /* 0x000000130413723e */ /* 0x000fe400000010ff */
[C---:B------:R-:W-:Y:S02]  /*1130*/  IADD3 R2, PT, PT, R73.reuse, 0x8, RZ ;  /* 0x0000000849027810 */ /* 0x040fe40007ffe0ff */
[----:B------:R-:W-:Y:S01]  /*1140*/  IADD3.X R11, PT, PT, RZ, R3, RZ, P1, !PT ;  /* 0x00000003ff0b7210 */ /* 0x000fe20000ffe4ff */
[----:B------:R2:W-:Y:S04]  /*1150*/  STSM.16.MT88.4 [R80+0x14800], R16 ;  /* 0x0148001050007844 */ /* 0x0005e80000004200 */
[----:B------:R2:W-:Y:S01]  /*1160*/  STSM.16.MT88.4 [R80+0x19800], R64 ;  /* 0x0198004050007844 */ /* 0x0005e20000004200 */
[----:B------:R-:W-:Y:S01]  /*1170*/  IMAD.WIDE.U32 R74, R74, 0x50, R10 ;  /* 0x000000504a4a7825 */ /* 0x000fe200078e000a */
[C---:B0-----:R-:W-:Y:S01]  /*1180*/  IADD3 R13, PT, PT, R73.reuse, 0x28, RZ ;  /* 0x00000028490d7810 */ /* 0x041fe20007ffe0ff */
[----:B------:R-:W-:Y:S02]  /*1190*/  BAR.SYNC.DEFER_BLOCKING 0x0 ;  /* 0x0000000000007b1d */ /* 0x000fe40000010000 */
[----:B------:R-:W-:Y:S01]  /*11a0*/  VIADD R12, R73, 0x20 ;  /* 0x00000020490c7836 */ /* 0x000fe20000000000 */
[----:B-1----:R-:W-:-:S04]  /*11b0*/  ISETP.GE.AND P0, PT, R20, UR4, PT ;  /* 0x0000000414007c0c */ /* 0x002fc8000bf06270 */
[-C--:B------:R-:W-:Y:S01]  /*11c0*/  ISETP.GE.OR P2, PT, R2, R22.reuse, P0 ;  /* 0x000000160200720c */ /* 0x080fe20000746670 */
[C---:B------:R-:W-:Y:S01]  /*11d0*/  IMAD.WIDE.U32 R2, R76.reuse, UR6, R20 ;  /* 0x000000064c027c25 */ /* 0x040fe2000f8e0014 */
[-C--:B------:R-:W-:Y:S02]  /*11e0*/  ISETP.GE.OR P3, PT, R73, R22.reuse, P0 ;  /* 0x000000164900720c */ /* 0x080fe40000766670 */
[-C--:B------:R-:W-:Y:S01]  /*11f0*/  ISETP.GE.OR P1, PT, R9, R22.reuse, P0 ;  /* 0x000000160900720c */ /* 0x080fe20000726670 */
[----:B------:R-:W-:Y:S01]  /*1200*/  IMAD R3, R76, UR7, R3 ;  /* 0x000000074c037c24 */ /* 0x000fe2000f8e0203 */
[----:B------:R-:W-:Y:S02]  /*1210*/  IADD3 R9, PT, PT, R73, 0x18, RZ ;  /* 0x0000001849097810 */ /* 0x000fe40007ffe0ff */
[-C--:B------:R-:W-:Y:S01]  /*1220*/  ISETP.GE.OR P5, PT, R12, R22.reuse, P0 ;  /* 0x000000160c00720c */ /* 0x080fe200007a6670 */
[----:B------:R-:W-:Y:S01]  /*1230*/  IMAD.WIDE.U32 R2, R0, UR10, R2 ;  /* 0x0000000a00027c25 */ /* 0x000fe2000f8e0002 */
[----:B------:R-:W-:-:S02]  /*1240*/  ISETP.GE.OR P6, PT, R9, R22, P0 ;  /* 0x000000160900720c */ /* 0x000fc400007c6670 */
[----:B------:R-:W-:Y:S01]  /*1250*/  ISETP.GE.OR P4, PT, R13, R22, P0 ;  /* 0x000000160d00720c */ /* 0x000fe20000786670 */
[----:B------:R-:W-:Y:S01]  /*1260*/  IMAD R11, R0, UR11, R3 ;  /* 0x0000000b000b7c24 */ /* 0x000fe2000f8e0203 */
[----:B------:R-:W-:Y:S01]  /*1270*/  LEA R12, R72, R79, 0x1 ;  /* 0x0000004f480c7211 */ /* 0x000fe200078e08ff */
[----:B------:R-:W-:Y:S01]  /*1280*/  VIADD R9, R73, 0x30 ;  /* 0x0000003049097836 */ /* 0x000fe20000000000 */
[----:B------:R2:W0:Y:S01]  /*1290*/  LDS.128 R4, [R8+0x14900] ;  /* 0x0149000008047984 */ /* 0x0004220000000c00 */
[----:B------:R-:W-:Y:S08]  /*12a0*/  @P3 BRA `(.L_x_53) ;  /* 0x00000000002c3947 */ /* 0x000ff00003800000 */
[----:B------:R-:W1:Y:S01]  /*12b0*/  LDS.128 R12, [R12] ;  /* 0x000000000c0c7984 */ /* 0x000e620000000c00 */
[----:B------:R-:W2:Y:S01]  /*12c0*/  LDCU.64 UR4, c[0x0][0x3c0] ;  /* 0x00007800ff0477ac */ /* 0x000ea20008000a00 */
[----:B------:R-:W-:Y:S01]  /*12d0*/  MOV R10, R2 ;  /* 0x00000002000a7202 */ /* 0x000fe20000000f00 */
[----:B------:R-:W3:Y:S01]  /*12e0*/  LDCU.64 UR6, c[0x0][0x3a8] ;  /* 0x00007500ff0677ac */ /* 0x000ee20008000a00 */
[----:B--2---:R-:W-:-:S03]  /*12f0*/  IMAD R19, R75, UR4, RZ ;  /* 0x000000044b137c24 */ /* 0x004fc6000f8e02ff */
[----:B------:R-:W-:-:S04]  /*1300*/  IMAD.WIDE.U32 R16, R74, UR4, R10 ;  /* 0x000000044a107c25 */ /* 0x000fc8000f8e000a */
[----:B------:R-:W-:Y:S01]  /*1310*/  IMAD R19, R74, UR5, R19 ;  /* 0x000000054a137c24 */ /* 0x000fe2000f8e0213 */
[----:B---3--:R-:W-:-:S03]  /*1320*/  LEA R18, P3, R16, UR6, 0x1 ;  /* 0x0000000610127c11 */ /* 0x008fc6000f8608ff */
[----:B------:R-:W-:-:S05]  /*1330*/  IMAD.IADD R17, R17, 0x1, R19 ;  /* 0x0000000111117824 */ /* 0x000fca00078e0213 */
[----:B------:R-:W-:-:S05]  /*1340*/  LEA.HI.X R19, R16, UR7, R17, 0x1, P3 ;  /* 0x0000000710137c11 */ /* 0x000fca00098f0c11 */
[----:B-1----:R1:W-:Y:S02]  /*1350*/  STG.E.128 desc[UR8][R18.64], R12 ;  /* 0x0000000c12007986 */ /* 0x0023e4000c101d08 */
.L_x_53:
[----:B------:R-:W-:Y:S05]  /*1360*/  BSYNC.RECONVERGENT B0 ;  /* 0x0000000000007941 */ /* 0x000fea0003800200 */
.L_x_52:
[----:B-1----:R1:W3:Y:S01]  /*1370*/  LDS.128 R12, [R8+0x14100] ;  /* 0x01410000080c7984 */ /* 0x0022e20000000c00 */
[----:B------:R-:W-:Y:S01]  /*1380*/  BSSY.RECONVERGENT B0, `(.L_x_54) ;  /* 0x0000011000007945 */ /* 0x000fe20003800200 */
[----:B------:R-:W-:Y:S02]  /*1390*/  ISETP.GE.OR P3, PT, R9, R22, P0 ;  /* 0x000000160900720c */ /* 0x000fe40000766670 */
[----:B------:R-:W-:Y:S01]  /*13a0*/  IADD3 R0, PT, PT, R73, 0x38, RZ ;  /* 0x0000003849007810 */ /* 0x000fe20007ffe0ff */
[----:B------:R-:W-:Y:S10]  /*13b0*/  @P2 BRA `(.L_x_55) ;  /* 0x0000000000342947 */ /* 0x000ff40003800000 */
[----:B------:R-:W4:Y:S01]  /*13c0*/  LDCU.64 UR4, c[0x0][0x3c0] ;  /* 0x00007800ff0477ac */ /* 0x000f220008000a00 */
[----:B------:R-:W-:Y:S01]  /*13d0*/  IADD3 R9, P2, PT, R74, 0x8, RZ ;  /* 0x000000084a097810 */ /* 0x000fe20007f5e0ff */
[----:B--2---:R-:W-:Y:S01]  /*13e0*/  IMAD.MOV.U32 R17, RZ, RZ, R11 ;  /* 0x000000ffff117224 */ /* 0x004fe200078e000b */
[----:B------:R-:W2:Y:S03]  /*13f0*/  LDCU.64 UR6, c[0x0][0x3a8] ;  /* 0x00007500ff0677ac */ /* 0x000ea60008000a00 */
[----:B------:R-:W-:-:S04]  /*1400*/  IMAD.X R16, RZ, RZ, R75, P2 ;  /* 0x000000ffff107224 */ /* 0x000fc800010e064b */
[----:B----4-:R-:W-:Y:S01]  /*1410*/  IMAD R18, R16, UR4, RZ ;  /* 0x0000000410127c24 */ /* 0x010fe2000f8e02ff */
[----:B------:R-:W-:-:S05]  /*1420*/  MOV R16, R2 ;  /* 0x0000000200107202 */ /* 0x000fca0000000f00 */
[----:B------:R-:W-:-:S04]  /*1430*/  IMAD.WIDE.U32 R16, R9, UR4, R16 ;  /* 0x0000000409107c25 */ /* 0x000fc8000f8e0010 */
[----:B------:R-:W-:Y:S01]  /*1440*/  IMAD R9, R9, UR5, R18 ;  /* 0x0000000509097c24 */ /* 0x000fe2000f8e0212 */
[----:B--2---:R-:W-:-:S04]  /*1450*/  LEA R18, P2, R16, UR6, 0x1 ;  /* 0x0000000610127c11 */ /* 0x004fc8000f8408ff */
[----:B------:R-:W-:-:S04]  /*1460*/  IADD3 R9, PT, PT, R17, R9, RZ ;  /* 0x0000000911097210 */ /* 0x000fc80007ffe0ff */
[----:B------:R-:W-:-:S05]  /*1470*/  LEA.HI.X R19, R16, UR7, R9, 0x1, P2 ;  /* 0x0000000710137c11 */ /* 0x000fca00090f0c09 */
[----:B---3--:R4:W-:Y:S02]  /*1480*/  STG.E.128 desc[UR8][R18.64], R12 ;  /* 0x0000000c12007986 */ /* 0x0089e4000c101d08 */
.L_x_55:
[----:B------:R-:W-:Y:S05]  /*1490*/  BSYNC.RECONVERGENT B0 ;  /* 0x0000000000007941 */ /* 0x000fea0003800200 */
.L_x_54:
[----:B---34-:R3:W4:Y:S01]  /*14a0*/  LDS.128 R12, [R8+0x14200] ;  /* 0x01420000080c7984 */ /* 0x0187220000000c00 */
[----:B------:R-:W-:Y:S01]  /*14b0*/  BSSY.RECONVERGENT B0, `(.L_x_56) ;  /* 0x0000012000007945 */ /* 0x000fe20003800200 */
[----:B------:R-:W-:Y:S01]  /*14c0*/  ISETP.GE.OR P2, PT, R0, R22, P0 ;  /* 0x000000160000720c */ /* 0x000fe20000746670 */
[C---:B------:R-:W-:Y:S01]  /*14d0*/  VIADD R0, R73.reuse, 0x40 ;  /* 0x0000004049007836 */ /* 0x040fe20000000000 */
[----:B------:R-:W-:Y:S01]  /*14e0*/  IADD3 R73, PT, PT, R73, 0x48, RZ ;  /* 0x0000004849497810 */ /* 0x000fe20007ffe0ff */
[----:B------:R-:W-:Y:S10]  /*14f0*/  @P1 BRA `(.L_x_57) ;  /* 0x0000000000341947 */ /* 0x000ff40003800000 */
[----:B------:R-:W5:Y:S01]  /*1500*/  LDCU.64 UR4, c[0x0][0x3c0] ;  /* 0x00007800ff0477ac */ /* 0x000f620008000a00 */
[----:B------:R-:W-:Y:S01]  /*1510*/  IADD3 R9, P1, PT, R74, 0x10, RZ ;  /* 0x000000104a097810 */ /* 0x000fe20007f3e0ff */
[----:B--2---:R-:W-:Y:S01]  /*1520*/  IMAD.MOV.U32 R17, RZ, RZ, R11 ;  /* 0x000000ffff117224 */ /* 0x004fe200078e000b */
[----:B------:R-:W2:Y:S03]  /*1530*/  LDCU.64 UR6, c[0x0][0x3a8] ;  /* 0x00007500ff0677ac */ /* 0x000ea60008000a00 */
[----:B------:R-:W-:-:S04]  /*1540*/  IMAD.X R16, RZ, RZ, R75, P1 ;  /* 0x000000ffff107224 */ /* 0x000fc800008e064b */
[----:B-----5:R-:W-:Y:S01]  /*1550*/  IMAD R18, R16, UR4, RZ ;  /* 0x0000000410127c24 */ /* 0x020fe2000f8e02ff */
[----:B------:R-:W-:-:S05]  /*1560*/  MOV R16, R2 ;  /* 0x0000000200107202 */ /* 0x000fca0000000f00 */
[----:B------:R-:W-:-:S04]  /*1570*/  IMAD.WIDE.U32 R16, R9, UR4, R16 ;  /* 0x0000000409107c25 */ /* 0x000fc8000f8e0010 */
[----:B------:R-:W-:Y:S01]  /*1580*/  IMAD R9, R9, UR5, R18 ;  /* 0x0000000509097c24 */ /* 0x000fe2000f8e0212 */
[----:B--2---:R-:W-:-:S04]  /*1590*/  LEA R18, P1, R16, UR6, 0x1 ;  /* 0x0000000610127c11 */ /* 0x004fc8000f8208ff */
[----:B------:R-:W-:-:S04]  /*15a0*/  IADD3 R9, PT, PT, R17, R9, RZ ;  /* 0x0000000911097210 */ /* 0x000fc80007ffe0ff */
[----:B------:R-:W-:-:S05]  /*15b0*/  LEA.HI.X R19, R16, UR7, R9, 0x1, P1 ;  /* 0x0000000710137c11 */ /* 0x000fca00088f0c09 */
[----:B----4-:R2:W-:Y:S02]  /*15c0*/  STG.E.128 desc[UR8][R18.64], R12 ;  /* 0x0000000c12007986 */ /* 0x0105e4000c101d08 */
.L_x_57:
[----:B------:R-:W-:Y:S05]  /*15d0*/  BSYNC.RECONVERGENT B0 ;  /* 0x0000000000007941 */ /* 0x000fea0003800200 */
.L_x_56:
[----:B--2-4-:R2:W4:Y:S01]  /*15e0*/  LDS.128 R12, [R8+0x14300] ;  /* 0x01430000080c7984 */ /* 0x0145220000000c00 */
[----:B------:R-:W-:Y:S01]  /*15f0*/  BSSY.RECONVERGENT B0, `(.L_x_58) ;  /* 0x0000011000007945 */ /* 0x000fe20003800200 */
[-C--:B------:R-:W-:Y:S02]  /*1600*/  ISETP.GE.OR P1, PT, R0, R22.reuse, P0 ;  /* 0x000000160000720c */ /* 0x080fe40000726670 */
[----:B------:R-:W-:Y:S01]  /*1610*/  ISETP.GE.OR P0, PT, R73, R22, P0 ;  /* 0x000000164900720c */ /* 0x000fe20000706670 */
[----:B------:R-:W-:-:S12]  /*1620*/  @P6 BRA `(.L_x_59) ;  /* 0x0000000000346947 */ /* 0x000fd80003800000 */
[----:B------:R-:W5:Y:S01]  /*1630*/  LDCU.64 UR4, c[0x0][0x3c0] ;  /* 0x00007800ff0477ac */ /* 0x000f620008000a00 */
[----:B------:R-:W-:Y:S01]  /*1640*/  IADD3 R9, P6, PT, R74, 0x18, RZ ;  /* 0x000000184a097810 */ /* 0x000fe20007fde0ff */
[----:B------:R-:W-:Y:S01]  /*1650*/  IMAD.MOV.U32 R17, RZ, RZ, R11 ;  /* 0x000000ffff117224 */ /* 0x000fe200078e000b */
[----:B------:R-:W-:Y:S01]  /*1660*/  MOV R16, R2 ;  /* 0x0000000200107202 */ /* 0x000fe20000000f00 */
[----:B------:R-:W0:Y:S02]  /*1670*/  LDCU.64 UR6, c[0x0][0x3a8] ;  /* 0x00007500ff0677ac */ /* 0x000e240008000a00 */
[----:B------:R-:W-:-:S04]  /*1680*/  IMAD.X R0, RZ, RZ, R75, P6 ;  /* 0x000000ffff007224 */ /* 0x000fc800030e064b */
[----:B-----5:R-:W-:Y:S02]  /*1690*/  IMAD R0, R0, UR4, RZ ;  /* 0x0000000400007c24 */ /* 0x020fe4000f8e02ff */
[----:B------:R-:W-:-:S04]  /*16a0*/  IMAD.WIDE.U32 R16, R9, UR4, R16 ;  /* 0x0000000409107c25 */ /* 0x000fc8000f8e0010 */
[----:B------:R-:W-:Y:S01]  /*16b0*/  IMAD R9, R9, UR5, R0 ;  /* 0x0000000509097c24 */ /* 0x000fe2000f8e0200 */
[----:B0-----:R-:W-:-:S04]  /*16c0*/  LEA R18, P6, R16, UR6, 0x1 ;  /* 0x0000000610127c11 */ /* 0x001fc8000f8c08ff */
[----:B------:R-:W-:-:S04]  /*16d0*/  IADD3 R9, PT, PT, R17, R9, RZ ;  /* 0x0000000911097210 */ /* 0x000fc80007ffe0ff */
[----:B------:R-:W-:-:S05]  /*16e0*/  LEA.HI.X R19, R16, UR7, R9, 0x1, P6 ;  /* 0x0000000710137c11 */ /* 0x000fca000b0f0c09 */
[----:B----4-:R0:W-:Y:S02]  /*16f0*/  STG.E.128 desc[UR8][R18.64], R12 ;  /* 0x0000000c12007986 */ /* 0x0101e4000c101d08 */
.L_x_59:
[----:B------:R-:W-:Y:S05]  /*1700*/  BSYNC.RECONVERGENT B0 ;  /* 0x0000000000007941 */ /* 0x000fea0003800200 */
.L_x_58:
[----:B0---4-:R0:W4:Y:S01]  /*1710*/  LDS.128 R12, [R8+0x14400] ;  /* 0x01440000080c7984 */ /* 0x0111220000000c00 */
[----:B------:R-:W-:Y:S04]  /*1720*/  BSSY.RECONVERGENT B0, `(.L_x_60) ;  /* 0x000000f000007945 */ /* 0x000fe80003800200 */
[----:B------:R-:W-:Y:S05]  /*1730*/  @P5 BRA `(.L_x_61) ;  /* 0x0000000000345947 */ /* 0x000fea0003800000 */
[----:B------:R-:W5:Y:S01]  /*1740*/  LDCU.64 UR4, c[0x0][0x3c0] ;  /* 0x00007800ff0477ac */ /* 0x000f620008000a00 */
[----:B------:R-:W-:Y:S01]  /*1750*/  IADD3 R9, P5, PT, R74, 0x20, RZ ;  /* 0x000000204a097810 */ /* 0x000fe20007fbe0ff */
[----:B------:R-:W-:Y:S01]  /*1760*/  IMAD.MOV.U32 R17, RZ, RZ, R11 ;  /* 0x000000ffff117224 */ /* 0x000fe200078e000b */
[----:B------:R-:W-:Y:S01]  /*1770*/  MOV R16, R2 ;  /* 0x0000000200107202 */ /* 0x000fe20000000f00 */
[----:B------:R-:W1:Y:S02]  /*1780*/  LDCU.64 UR6, c[0x0][0x3a8] ;  /* 0x00007500ff0677ac */ /* 0x000e640008000a00 */
[----:B------:R-:W-:-:S04]  /*1790*/  IMAD.X R0, RZ, RZ, R75, P5 ;  /* 0x000000ffff007224 */ /* 0x000fc800028e064b */
[----:B-----5:R-:W-:Y:S02]  /*17a0*/  IMAD R0, R0, UR4, RZ ;  /* 0x0000000400007c24 */ /* 0x020fe4000f8e02ff */
[----:B------:R-:W-:-:S04]  /*17b0*/  IMAD.WIDE.U32 R16, R9, UR4, R16 ;  /* 0x0000000409107c25 */ /* 0x000fc8000f8e0010 */
[----:B------:R-:W-:Y:S01]  /*17c0*/  IMAD R9, R9, UR5, R0 ;  /* 0x0000000509097c24 */ /* 0x000fe2000f8e0200 */
[----:B-1----:R-:W-:-:S04]  /*17d0*/  LEA R18, P5, R16, UR6, 0x1 ;  /* 0x0000000610127c11 */ /* 0x002fc8000f8a08ff */
[----:B------:R-:W-:-:S04]  /*17e0*/  IADD3 R9, PT, PT, R17, R9, RZ ;  /* 0x0000000911097210 */ /* 0x000fc80007ffe0ff */
[----:B------:R-:W-:-:S05]  /*17f0*/  LEA.HI.X R19, R16, UR7, R9, 0x1, P5 ;  /* 0x0000000710137c11 */ /* 0x000fca000a8f0c09 */
[----:B----4-:R1:W-:Y:S02]  /*1800*/  STG.E.128 desc[UR8][R18.64], R12 ;  /* 0x0000000c12007986 */ /* 0x0103e4000c101d08 */
.L_x_61:
[----:B------:R-:W-:Y:S05]  /*1810*/  BSYNC.RECONVERGENT B0 ;  /* 0x0000000000007941 */ /* 0x000fea0003800200 */
.L_x_60:
[----:B-1--4-:R1:W4:Y:S01]  /*1820*/  LDS.128 R12, [R8+0x14500] ;  /* 0x01450000080c7984 */ /* 0x0123220000000c00 */
[----:B------:R-:W-:Y:S04]  /*1830*/  BSSY.RECONVERGENT B0, `(.L_x_62) ;  /* 0x000000f000007945 */ /* 0x000fe80003800200 */
[----:B------:R-:W-:Y:S05]  /*1840*/  @P4 BRA `(.L_x_63) ;  /* 0x0000000000344947 */ /* 0x000fea0003800000 */
[----:B------:R-:W5:Y:S01]  /*1850*/  LDCU.64 UR4, c[0x0][0x3c0] ;  /* 0x00007800ff0477ac */ /* 0x000f620008000a00 */
[----:B------:R-:W-:Y:S01]  /*1860*/  IADD3 R9, P4, PT, R74, 0x28, RZ ;  /* 0x000000284a097810 */ /* 0x000fe20007f9e0ff */
[----:B------:R-:W-:Y:S01]  /*1870*/  IMAD.MOV.U32 R16, RZ, RZ, R2 ;  /* 0x000000ffff107224 */ /* 0x000fe200078e0002 */
[----:B------:R-:W-:Y:S01]  /*1880*/  MOV R17, R11 ;  /* 0x0000000b00117202 */ /* 0x000fe20000000f00 */
[----:B------:R-:W0:Y:S01]  /*1890*/  LDCU.64 UR6, c[0x0][0x3a8] ;  /* 0x00007500ff0677ac */ /* 0x000e220008000a00 */
[----:B------:R-:W-:-:S05]  /*18a0*/  IADD3.X R0, PT, PT, RZ, R75, RZ, P4, !PT ;  /* 0x0000004bff007210 */ /* 0x000fca00027fe4ff */
[----:B-----5:R-:W-:Y:S02]  /*18b0*/  IMAD R0, R0, UR4, RZ ;  /* 0x0000000400007c24 */ /* 0x020fe4000f8e02ff */
[----:B------:R-:W-:-:S04]  /*18c0*/  IMAD.WIDE.U32 R16, R9, UR4, R16 ;  /* 0x0000000409107c25 */ /* 0x000fc8000f8e0010 */
[----:B------:R-:W-:Y:S01]  /*18d0*/  IMAD R9, R9, UR5, R0 ;  /* 0x0000000509097c24 */ /* 0x000fe2000f8e0200 */
[----:B0-----:R-:W-:-:S04]  /*18e0*/  LEA R18, P4, R16, UR6, 0x1 ;  /* 0x0000000610127c11 */ /* 0x001fc8000f8808ff */
[----:B------:R-:W-:-:S04]  /*18f0*/  IADD3 R9, PT, PT, R17, R9, RZ ;  /* 0x0000000911097210 */ /* 0x000fc80007ffe0ff */
[----:B------:R-:W-:-:S05]  /*1900*/  LEA.HI.X R19, R16, UR7, R9, 0x1, P4 ;  /* 0x0000000710137c11 */ /* 0x000fca000a0f0c09 */
[----:B----4-:R0:W-:Y:S02]  /*1910*/  STG.E.128 desc[UR8][R18.64], R12 ;  /* 0x0000000c12007986 */ /* 0x0101e4000c101d08 */
.L_x_63:
[----:B------:R-:W-:Y:S05]  /*1920*/  BSYNC.RECONVERGENT B0 ;  /* 0x0000000000007941 */ /* 0x000fea0003800200 */
.L_x_62:
[----:B0---4-:R0:W4:Y:S01]  /*1930*/  LDS.128 R12, [R8+0x14600] ;  /* 0x01460000080c7984 */ /* 0x0111220000000c00 */
[----:B------:R-:W-:Y:S04]  /*1940*/  BSSY.RECONVERGENT B0, `(.L_x_64) ;  /* 0x000000f000007945 */ /* 0x000fe80003800200 */
[----:B------:R-:W-:Y:S05]  /*1950*/  @P3 BRA `(.L_x_65) ;  /* 0x0000000000343947 */ /* 0x000fea0003800000 */
[----:B------:R-:W5:Y:S01]  /*1960*/  LDCU.64 UR4, c[0x0][0x3c0] ;  /* 0x00007800ff0477ac */ /* 0x000f620008000a00 */
[----:B------:R-:W-:Y:S02]  /*1970*/  IADD3 R9, P3, PT, R74, 0x30, RZ ;  /* 0x000000304a097810 */ /* 0x000fe40007f7e0ff */
[----:B------:R-:W-:Y:S01]  /*1980*/  MOV R16, R2 ;  /* 0x0000000200107202 */ /* 0x000fe20000000f00 */
[----:B------:R-:W1:Y:S01]  /*1990*/  LDCU.64 UR6, c[0x0][0x3a8] ;  /* 0x00007500ff0677ac */ /* 0x000e620008000a00 */
[----:B------:R-:W-:Y:S01]  /*19a0*/  MOV R17, R11 ;  /* 0x0000000b00117202 */ /* 0x000fe20000000f00 */
[----:B------:R-:W-:-:S04]  /*19b0*/  IMAD.X R0, RZ, RZ, R75, P3 ;  /* 0x000000ffff007224 */ /* 0x000fc800018e064b */
[----:B-----5:R-:W-:Y:S02]  /*19c0*/  IMAD R0, R0, UR4, RZ ;  /* 0x0000000400007c24 */ /* 0x020fe4000f8e02ff */
[----:B------:R-:W-:-:S04]  /*19d0*/  IMAD.WIDE.U32 R16, R9, UR4, R16 ;  /* 0x0000000409107c25 */ /* 0x000fc8000f8e0010 */
[----:B------:R-:W-:Y:S01]  /*19e0*/  IMAD R9, R9, UR5, R0 ;  /* 0x0000000509097c24 */ /* 0x000fe2000f8e0200 */
[----:B-1----:R-:W-:-:S03]  /*19f0*/  LEA R18, P3, R16, UR6, 0x1 ;  /* 0x0000000610127c11 */ /* 0x002fc6000f8608ff */
[----:B------:R-:W-:-:S05]  /*1a00*/  IMAD.IADD R9, R17, 0x1, R9 ;  /* 0x0000000111097824 */ /* 0x000fca00078e0209 */
[----:B------:R-:W-:-:S05]  /*1a10*/  LEA.HI.X R19, R16, UR7, R9, 0x1, P3 ;  /* 0x0000000710137c11 */ /* 0x000fca00098f0c09 */
[----:B----4-:R1:W-:Y:S02]  /*1a20*/  STG.E.128 desc[UR8][R18.64], R12 ;  /* 0x0000000c12007986 */ /* 0x0103e4000c101d08 */
.L_x_65:
[----:B------:R-:W-:Y:S05]  /*1a30*/  BSYNC.RECONVERGENT B0 ;  /* 0x0000000000007941 */ /* 0x000fea0003800200 */
.L_x_64:
        /* <DEDUP_REMOVED lines=16> */
.L_x_67:
[----:B------:R-:W-:Y:S05]  /*1b40*/  BSYNC.RECONVERGENT B0 ;  /* 0x0000000000007941 */ /* 0x000fea0003800200 */
.L_x_66:
[----:B0---4-:R0:W4:Y:S01]  /*1b50*/  LDS.128 R12, [R8+0x14800] ;  /* 0x01480000080c7984 */ /* 0x0111220000000c00 */
[----:B------:R-:W-:Y:S04]  /*1b60*/  BSSY.RECONVERGENT B0, `(.L_x_68) ;  /* 0x000000f000007945 */ /* 0x000fe80003800200 */
[----:B------:R-:W-:Y:S05]  /*1b70*/  @P1 BRA `(.L_x_69) ;  /* 0x0000000000341947 */ /* 0x000fea0003800000 */
[----:B------:R-:W5:Y:S01]  /*1b80*/  LDCU.64 UR4, c[0x0][0x3c0] ;  /* 0x00007800ff0477ac */ /* 0x000f620008000a00 */
[----:B------:R-:W-:Y:S01]  /*1b90*/  IADD3 R17, P1, PT, R74, 0x40, RZ ;  /* 0x000000404a117810 */ /* 0x000fe20007f3e0ff */
[----:B0123--:R-:W-:Y:S01]  /*1ba0*/  IMAD.MOV.U32 R8, RZ, RZ, R2 ;  /* 0x000000ffff087224 */ /* 0x00ffe200078e0002 */
        /* <DEDUP_REMOVED lines=10> */
.L_x_69:
[----:B------:R-:W-:Y:S05]  /*1c50*/  BSYNC.RECONVERGENT B0 ;  /* 0x0000000000007941 */ /* 0x000fea0003800200 */
.L_x_68:
[----:B------:R-:W-:Y:S05]  /*1c60*/  @P0 EXIT ;  /* 0x000000000000094d */ /* 0x000fea0003800000 */
[----:B------:R-:W5:Y:S01]  /*1c70*/  LDCU.64 UR4, c[0x0][0x3c0] ;  /* 0x00007800ff0477ac */ /* 0x000f620008000a00 */
[----:B------:R-:W-:Y:S02]  /*1c80*/  IADD3 R9, P0, PT, R74, 0x48, RZ ;  /* 0x000000484a097810 */ /* 0x000fe40007f1e0ff */
[----:B------:R-:W-:Y:S01]  /*1c90*/  MOV R3, R11 ;  /* 0x0000000b00037202 */ /* 0x000fe20000000f00 */
[----:B------:R-:W0:Y:S02]  /*1ca0*/  LDCU.64 UR6, c[0x0][0x3a8] ;  /* 0x00007500ff0677ac */ /* 0x000e240008000a00 */
[----:B------:R-:W-:-:S04]  /*1cb0*/  IMAD.X R74, RZ, RZ, R75, P0 ;  /* 0x000000ffff4a7224 */ /* 0x000fc800000e064b */
[----:B-----5:R-:W-:Y:S02]  /*1cc0*/  IMAD R74, R74, UR4, RZ ;  /* 0x000000044a4a7c24 */ /* 0x020fe4000f8e02ff */
[----:B------:R-:W-:-:S04]  /*1cd0*/  IMAD.WIDE.U32 R2, R9, UR4, R2 ;  /* 0x0000000409027c25 */ /* 0x000fc8000f8e0002 */
[----:B------:R-:W-:Y:S01]  /*1ce0*/  IMAD R9, R9, UR5, R74 ;  /* 0x0000000509097c24 */ /* 0x000fe2000f8e024a */
[----:B0123--:R-:W-:-:S04]  /*1cf0*/  LEA R8, P0, R2, UR6, 0x1 ;  /* 0x0000000602087c11 */ /* 0x00ffc8000f8008ff */
[----:B------:R-:W-:-:S04]  /*1d00*/  IADD3 R3, PT, PT, R3, R9, RZ ;  /* 0x0000000903037210 */ /* 0x000fc80007ffe0ff */
[----:B------:R-:W-:-:S05]  /*1d10*/  LEA.HI.X R9, R2, UR7, R3, 0x1, P0 ;  /* 0x0000000702097c11 */ /* 0x000fca00080f0c03 */
[----:B------:R-:W-:Y:S01]  /*1d20*/  STG.E.128 desc[UR8][R8.64], R4 ;  /* 0x0000000408007986 */ /* 0x000fe2000c101d08 */
[----:B------:R-:W-:Y:S05]  /*1d30*/  EXIT ;  /* 0x000000000000794d */ /* 0x000fea0003800000 */
.L_x_70:
        /* <DEDUP_REMOVED lines=12> */
.L_x_144:


//--------------------- .text._ZN7cutlass13device_kernelIN5flash32FlashAttnBwdPostprocessConvertdQIN4cute5tupleIJNS3_1CILi64EEENS5_ILi256EEEEEENS_10bfloat16_tEfNS_4arch4Sm90ELi256ENS3_8TiledMMAINS3_8MMA_AtomIJNS3_4SM904GMMA27MMA_64x64x16_F32BF16BF16_SSILNSF_5MajorE1ELSH_0ELNSF_7ScaleInE1ELSI_1EEEEEENS3_6LayoutINS4_IJNS5_ILi2EEENS5_ILi1EEESN_EEENS4_IJSN_NS5_ILi0EEESP_EEEEENS4_IJNS3_10UnderscoreESS_SS_EEEEELb1EEEEEvNT_6ParamsE --------------------------
	.section	.text._ZN7cutlass13device_kernelIN5flash32FlashAttnBwdPostprocessConvertdQIN4cute5tupleIJNS3_1CILi64EEENS5_ILi256EEEEEENS_10bfloat16_tEfNS_4arch4Sm90ELi256ENS3_8TiledMMAINS3_8MMA_AtomIJNS3_4SM904GMMA27MMA_64x64x16_F32BF16BF16_SSILNSF_5MajorE1ELSH_0ELNSF_7ScaleInE1ELSI_1EEEEEENS3_6LayoutINS4_IJNS5_ILi2EEENS5_ILi1EEESN_EEENS4_IJSN_NS5_ILi0EEESP_EEEEENS4_IJNS3_10UnderscoreESS_SS_EEEEELb1EEEEEvNT_6ParamsE,"ax",@progbits
	.align	128
.text._ZN7cutlass13device_kernelIN5flash32FlashAttnBwdPostprocessConvertdQIN4cute5tupleIJNS3_1CILi64EEENS5_ILi256EEEEEENS_10bfloat16_tEfNS_4arch4Sm90ELi256ENS3_8TiledMMAINS3_8MMA_AtomIJNS3_4SM904GMMA27MMA_64x64x16_F32BF16BF16_SSILNSF_5MajorE1ELSH_0ELNSF_7ScaleInE1ELSI_1EEEEEENS3_6LayoutINS4_IJNS5_ILi2EEENS5_ILi1EEESN_EEENS4_IJSN_NS5_ILi0EEESP_EEEEENS4_IJNS3_10UnderscoreESS_SS_EEEEELb1EEEEEvNT_6ParamsE:
        .type           _ZN7cutlass13device_kernelIN5flash32FlashAttnBwdPostprocessConvertdQIN4cute5tupleIJNS3_1CILi64EEENS5_ILi256EEEEEENS_10bfloat16_tEfNS_4arch4Sm90ELi256ENS3_8TiledMMAINS3_8MMA_AtomIJNS3_4SM904GMMA27MMA_64x64x16_F32BF16BF16_SSILNSF_5MajorE1ELSH_0ELNSF_7ScaleInE1ELSI_1EEEEEENS3_6LayoutINS4_IJNS5_ILi2EEENS5_ILi1EEESN_EEENS4_IJSN_NS5_ILi0EEESP_EEEEENS4_IJNS3_10UnderscoreESS_SS_EEEEELb1EEEEEvNT_6ParamsE,@function
        .size           _ZN7cutlass13device_kernelIN5flash32FlashAttnBwdPostprocessConvertdQIN4cute5tupleIJNS3_1CILi64EEENS5_ILi256EEEEEENS_10bfloat16_tEfNS_4arch4Sm90ELi256ENS3_8TiledMMAINS3_8MMA_AtomIJNS3_4SM904GMMA27MMA_64x64x16_F32BF16BF16_SSILNSF_5MajorE1ELSH_0ELNSF_7ScaleInE1ELSI_1EEEEEENS3_6LayoutINS4_IJNS5_ILi2EEENS5_ILi1EEESN_EEENS4_IJSN_NS5_ILi0EEESP_EEEEENS4_IJNS3_10UnderscoreESS_SS_EEEEELb1EEEEEvNT_6ParamsE,(.L_x_145 - _ZN7cutlass13device_kernelIN5flash32FlashAttnBwdPostprocessConvertdQIN4cute5tupleIJNS3_1CILi64EEENS5_ILi256EEEEEENS_10bfloat16_tEfNS_4arch4Sm90ELi256ENS3_8TiledMMAINS3_8MMA_AtomIJNS3_4SM904GMMA27MMA_64x64x16_F32BF16BF16_SSILNSF_5MajorE1ELSH_0ELNSF_7ScaleInE1ELSI_1EEEEEENS3_6LayoutINS4_IJNS5_ILi2EEENS5_ILi1EEESN_EEENS4_IJSN_NS5_ILi0EEESP_EEEEENS4_IJNS3_10UnderscoreESS_SS_EEEEELb1EEEEEvNT_6ParamsE)
        .other          _ZN7cutlass13device_kernelIN5flash32FlashAttnBwdPostprocessConvertdQIN4cute5tupleIJNS3_1CILi64EEENS5_ILi256EEEEEENS_10bfloat16_tEfNS_4arch4Sm90ELi256ENS3_8TiledMMAINS3_8MMA_AtomIJNS3_4SM904GMMA27MMA_64x64x16_F32BF16BF16_SSILNSF_5MajorE1ELSH_0ELNSF_7ScaleInE1ELSI_1EEEEEENS3_6LayoutINS4_IJNS5_ILi2EEENS5_ILi1EEESN_EEENS4_IJSN_NS5_ILi0EEESP_EEEEENS4_IJNS3_10UnderscoreESS_SS_EEEEELb1EEEEEvNT_6ParamsE,@"STO_CUDA_ENTRY STV_DEFAULT"
_ZN7cutlass13device_kernelIN5flash32FlashAttnBwdPostprocessConvertdQIN4cute5tupleIJNS3_1CILi64EEENS5_ILi256EEEEEENS_10bfloat16_tEfNS_4arch4Sm90ELi256ENS3_8TiledMMAINS3_8MMA_AtomIJNS3_4SM904GMMA27MMA_64x64x16_F32BF16BF16_SSILNSF_5MajorE1ELSH_0ELNSF_7ScaleInE1ELSI_1EEEEEENS3_6LayoutINS4_IJNS5_ILi2EEENS5_ILi1EEESN_EEENS4_IJSN_NS5_ILi0EEESP_EEEEENS4_IJNS3_10UnderscoreESS_SS_EEEEELb1EEEEEvNT_6ParamsE:
        /* <DEDUP_REMOVED lines=9> */
[----:B------:R-:W-:Y:S02]  /*0090*/  CS2R R8, SRZ ;  /* 0x0000000000087805 */ /* 0x000fe4000001ff00 */
[----:B------:R-:W-:Y:S01]  /*00a0*/  CS2R R74, SRZ ;  /* 0x00000000004a7805 */ /* 0x000fe2000001ff00 */
[----:B------:R-:W1:Y:S01]  /*00b0*/  LDCU UR6, c[0x0][0x3b0] ;  /* 0x00007600ff0677ac */ /* 0x000e620008000800 */
[----:B0-----:R-:W-:-:S04]  /*00c0*/  UISETP.NE.U32.AND UP0, UPT, UR4, URZ, UPT ;  /* 0x000000ff0400728c */ /* 0x001fc8000bf05070 */
[----:B------:R-:W-:Y:S01]  /*00d0*/  UISETP.NE.AND.EX UP0, UPT, UR5, URZ, UPT, UP0 ;  /* 0x000000ff0500728c */ /* 0x000fe2000bf05300 */
[----:B-1----:R-:W-:-:S08]  /*00e0*/  IMAD.U32 R58, RZ, RZ, UR6 ;  /* 0x00000006ff3a7e24 */ /* 0x002fd0000f8e00ff */
[----:B------:R-:W-:Y:S05]  /*00f0*/  BRA.U !UP0, `(.L_x_72) ;  /* 0x0000000108547547 */ /* 0x000fea000b800000 */
[----:B------:R-:W-:Y:S05]  /*0100*/  BRA `(.L_x_73) ;  /* 0x0000000000387947 */ /* 0x000fea0003800000 */
.L_x_71:
[----:B------:R-:W0:Y:S01]  /*0110*/  LDC.64 R2, c[0x0][0x3e0] ;  /* 0x0000f800ff027b82 */ /* 0x000e220000000a00 */
[----:B------:R-:W1:Y:S01]  /*0120*/  LDCU.64 UR4, c[0x0][0x3e8] ;  /* 0x00007d00ff0477ac */ /* 0x000e620008000a00 */
[----:B0-----:R-:W-:-:S05]  /*0130*/  IMAD.WIDE.U32 R2, R7, 0x4, R2 ;  /* 0x0000000407027825 */ /* 0x001fca00078e0002 */
[----:B------:R-:W2:Y:S01]  /*0140*/  LDG.E R74, desc[UR8][R2.64] ;  /* 0x00000008024a7981 */ /* 0x000ea2000c1e1900 */
[----:B-1----:R-:W-:-:S04]  /*0150*/  UISETP.NE.U32.AND UP0, UPT, UR4, URZ, UPT ;  /* 0x000000ff0400728c */ /* 0x002fc8000bf05070 */
[----:B------:R-:W-:Y:S01]  /*0160*/  UISETP.NE.AND.EX UP0, UPT, UR5, URZ, UPT, UP0 ;  /* 0x000000ff0500728c */ /* 0x000fe2000bf05300 */
[--C-:B--2---:R-:W-:Y:S01]  /*0170*/  IMAD R0, R7, 0x40, R74.reuse ;  /* 0x0000004007007824 */ /* 0x104fe200078e024a */
[----:B------:R-:W-:-:S04]  /*0180*/  SHF.R.S32.HI R75, RZ, 0x1f, R74 ;  /* 0x0000001fff4b7819 */ /* 0x000fc8000001144a */
[----:B------:R-:W-:-:S04]  /*0190*/  SHF.R.S32.HI R5, RZ, 0x1f, R0 ;  /* 0x0000001fff057819 */ /* 0x000fc80000011400 */
[----:B------:R-:W-:-:S04]  /*01a0*/  LEA.HI R5, R5, R0, RZ, 0x6 ;  /* 0x0000000005057211 */ /* 0x000fc800078f30ff */
[----:B------:R-:W-:-:S04]  /*01b0*/  SHF.L.U32 R5, R5, 0x8, RZ ;  /* 0x0000000805057819 */ /* 0x000fc800000006ff */
[----:B------:R-:W-:-:S04]  /*01c0*/  LOP3.LUT R8, R5, 0xffffc000, RZ, 0xc0, !PT ;  /* 0xffffc00005087812 */ /* 0x000fc800078ec0ff */
[----:B------:R-:W-:Y:S01]  /*01d0*/  SHF.R.S32.HI R9, RZ, 0x1f, R8 ;  /* 0x0000001fff097819 */ /* 0x000fe20000011408 */
[----:B------:R-:W-:Y:S06]  /*01e0*/  BRA.U !UP0, `(.L_x_74) ;  /* 0x0000000108107547 */ /* 0x000fec000b800000 */
.L_x_73:
[----:B------:R-:W0:Y:S02]  /*01f0*/  LDC.64 R58, c[0x0][0x3e8] ;  /* 0x0000fa00ff3a7b82 */ /* 0x000e240000000a00 */
[----:B0-----:R-:W-:-:S06]  /*0200*/  IMAD.WIDE.U32 R58, R7, 0x4, R58 ;  /* 0x00000004073a7825 */ /* 0x001fcc00078e003a */
[----:B------:R0:W5:Y:S01]  /*0210*/  LDG.E R58, desc[UR8][R58.64] ;  /* 0x000000083a3a7981 */ /* 0x000162000c1e1900 */
[----:B------:R-:W-:Y:S05]  /*0220*/  BRA `(.L_x_72) ;  /* 0x0000000000087947 */ /* 0x000fea0003800000 */
.L_x_74:
[----:B------:R-:W2:Y:S02]  /*0230*/  LDG.E R3, desc[UR8][R2.64+0x4] ;  /* 0x0000040802037981 */ /* 0x000ea4000c1e1900 */
[----:B--2---:R-:W-:-:S07]  /*0240*/  IMAD.IADD R58, R3, 0x1, -R74 ;  /* 0x00000001033a7824 */ /* 0x004fce00078e0a4a */
.L_x_72:
[----:B------:R-:W-:Y:S01]  /*0250*/  IMAD.SHL.U32 R5, R6, 0x40, RZ ;  /* 0x0000004006057824 */ /* 0x000fe200078e00ff */
[----:B------:R-:W-:-:S04]  /*0260*/  ISETP.NE.AND.EX P0, PT, R11, RZ, PT, P0 ;  /* 0x000000ff0b00720c */ /* 0x000fc80003f05300 */
[----:B-----5:R-:W-:-:S13]  /*0270*/  ISETP.GT.AND P2, PT, R58, R5, PT ;  /* 0x000000053a00720c */ /* 0x020fda0003f44270 */
[----:B------:R-:W-:Y:S05]  /*0280*/  @!P2 EXIT P0 ;  /* 0x000000000000a94d */ /* 0x000fea0000000000 */
[----:B------:R-:W1:Y:S01]  /*0290*/  S2R R3, SR_CTAID.Y ;  /* 0x0000000000037919 */ /* 0x000e620000002600 */
[----:B------:R-:W1:Y:S01]  /*02a0*/  LDC.64 R10, c[0x0][0x398] ;  /* 0x0000e600ff0a7b82 */ /* 0x000e620000000a00 */
[----:B------:R-:W-:Y:S01]  /*02b0*/  LEA R8, P0, R6, R8, 0xe ;  /* 0x0000000806087211 */ /* 0x000fe200078070ff */
[----:B------:R-:W-:Y:S01]  /*02c0*/  BSSY.RECONVERGENT B0, `(.L_x_75) ;  /* 0x0000024000007945 */ /* 0x000fe20003800200 */
[----:B------:R-:W2:Y:S01]  /*02d0*/  S2R R2, SR_TID.X ;  /* 0x0000000000027919 */ /* 0x000ea20000002100 */
[----:B------:R-:W-:Y:S02]  /*02e0*/  SEL R4, R7, RZ, !P1 ;  /* 0x000000ff07047207 */ /* 0x000fe40004800000 */
[----:B------:R-:W-:Y:S01]  /*02f0*/  IADD3.X R9, PT, PT, RZ, R9, RZ, P0, !PT ;  /* 0x00000009ff097210 */ /* 0x000fe200007fe4ff */
[----:B------:R-:W3:Y:S01]  /*0300*/  S2R R16, SR_CgaCtaId ;  /* 0x0000000000107919 */ /* 0x000ee20000008800 */
[----:B------:R-:W4:Y:S08]  /*0310*/  LDC.64 R12, c[0x0][0x3a0] ;  /* 0x0000e800ff0c7b82 */ /* 0x000f300000000a00 */
[----:B------:R-:W5:Y:S01]  /*0320*/  LDC.64 R14, c[0x0][0x380] ;  /* 0x0000e000ff0e7b82 */ /* 0x000f620000000a00 */
[----:B-1----:R-:W-:Y:S01]  /*0330*/  IMAD.WIDE.U32 R8, R3, R10, R8 ;  /* 0x0000000a03087225 */ /* 0x002fe200078e0008 */
[----:B--2---:R-:W-:-:S03]  /*0340*/  ISETP.NE.AND P0, PT, R2, RZ, PT ;  /* 0x000000ff0200720c */ /* 0x004fc60003f05270 */
[----:B------:R-:W-:Y:S02]  /*0350*/  IMAD R9, R3, R11, R9 ;  /* 0x0000000b03097224 */ /* 0x000fe400078e0209 */
[----:B----4-:R-:W-:-:S04]  /*0360*/  IMAD.WIDE.U32 R8, R4, R12, R8 ;  /* 0x0000000c04087225 */ /* 0x010fc800078e0008 */
[----:B------:R-:W-:Y:S01]  /*0370*/  IMAD R0, R4, R13, R9 ;  /* 0x0000000d04007224 */ /* 0x000fe200078e0209 */
[----:B-----5:R-:W-:-:S04]  /*0380*/  LEA R14, P1, R8, R14, 0x2 ;  /* 0x0000000e080e7211 */ /* 0x020fc800078210ff */
[----:B------:R-:W-:Y:S01]  /*0390*/  LEA.HI.X R0, R8, R15, R0, 0x2, P1 ;  /* 0x0000000f08007211 */ /* 0x000fe200008f1400 */
[----:B---3--:R-:W-:Y:S08]  /*03a0*/  @P0 BRA `(.L_x_76) ;  /* 0x0000000000540947 */ /* 0x008ff00003800000 */
[----:B------:R-:W1:Y:S01]  /*03b0*/  S2UR UR7, SR_CgaCtaId ;  /* 0x00000000000779c3 */ /* 0x000e620000008800 */
[----:B------:R-:W-:Y:S01]  /*03c0*/  UMOV UR6, 0x400 ;  /* 0x0000040000067882 */ /* 0x000fe20000000000 */
[----:B------:R-:W-:Y:S01]  /*03d0*/  UMOV UR4, 0x1 ;  /* 0x0000000100047882 */ /* 0x000fe20000000000 */
[----:B------:R-:W-:Y:S01]  /*03e0*/  IMAD.MOV.U32 R7, RZ, RZ, 0x10000 ;  /* 0x00010000ff077424 */ /* 0x000fe200078e00ff */
[----:B------:R-:W-:-:S04]  /*03f0*/  UIADD3 UR4, UPT, UPT, -UR4, 0x100000, URZ ;  /* 0x0010000004047890 */ /* 0x000fc8000fffe1ff */
[----:B------:R-:W-:Y:S02]  /*0400*/  USHF.L.U32 UR5, UR4, 0xb, URZ ;  /* 0x0000000b04057899 */ /* 0x000fe400080006ff */
[----:B------:R-:W-:Y:S01]  /*0410*/  USHF.L.U32 UR4, UR4, 0x1, URZ ;  /* 0x0000000104047899 */ /* 0x000fe200080006ff */
[----:B------:R-:W-:Y:S01]  /*0420*/  PLOP3.LUT P0, PT, PT, PT, PT, 0x80, 0x8 ;  /* 0x000000000008781c */ /* 0x000fe20003f0f070 */
[----:B------:R-:W-:Y:S01]  /*0430*/  UMOV UR10, 0x1000 ;  /* 0x00001000000a7882 */ /* 0x000fe20000000000 */
[----:B-1----:R-:W-:-:S04]  /*0440*/  ULEA UR6, UR7, UR6, 0x18 ;  /* 0x0000000607067291 */ /* 0x002fc8000f8ec0ff */
[----:B------:R-:W-:Y:S01]  /*0450*/  UIADD3 UR7, UPT, UPT, UR6, 0x18000, URZ ;  /* 0x0001800006077890 */ /* 0x000fe2000fffe0ff */
[----:B------:R-:W1:Y:S07]  /*0460*/  FENCE.VIEW.ASYNC.S ;  /* 0x00000000000073c6 */ /* 0x000e6e0000000000 */
[----:B-1----:R1:W2:Y:S02]  /*0470*/  SYNCS.EXCH.64 URZ, [UR6+0x18000], UR4 ;  /* 0x0180000406ff75b2 */ /* 0x0022a40008000100 */
[----:B-1----:R-:W-:-:S02]  /*0480*/  R2UR UR4, R14 ;  /* 0x000000000e0472ca */ /* 0x002fc400000e0000 */
[----:B------:R-:W-:Y:S01]  /*0490*/  R2UR UR5, R0 ;  /* 0x00000000000572ca */ /* 0x000fe200000e0000 */
[----:B--2---:R1:W-:-:S14]  /*04a0*/  SYNCS.ARRIVE.TRANS64 RZ, [UR6+0x18000], R7 ;  /* 0x01800007ffff79a7 */ /* 0x0043dc0008000006 */
.L_x_77:
[----:B------:R-:W-:Y:S01]  /*04b0*/  @P0 ELECT P1, URZ, PT ;  /* 0x0000000000ff082f */ /* 0x000fe20003820000 */
[----:B------:R2:W-:-:S12]  /*04c0*/  UBLKCP.S.G [UR6], [UR4], UR10 ;  /* 0x00000006040073ba */ /* 0x0005d8000800020a */
[----:B------:R-:W-:Y:S02]  /*04d0*/  @P1 PLOP3.LUT P0, PT, P1, PT, PT, 0x8, 0x80 ;  /* 0x000000000080181c */ /* 0x000fe40000f0e170 */
[----:B------:R-:W-:-:S11]  /*04e0*/  PLOP3.LUT P1, PT, PT, PT, PT, 0x8, 0x80 ;  /* 0x000000000080781c */ /* 0x000fd60003f2e170 */
[----:B--2---:R-:W-:Y:S05]  /*04f0*/  @P0 BRA.U.ANY `(.L_x_77) ;  /* 0xfffffffd00ec0947 */ /* 0x004fea000393ffff */
.L_x_76:
[----:B------:R-:W-:Y:S05]  /*0500*/  BSYNC.RECONVERGENT B0 ;  /* 0x0000000000007941 */ /* 0x000fea0003800200 */
.L_x_75:
[----:B------:R-:W-:Y:S01]  /*0510*/  BAR.SYNC.DEFER_BLOCKING 0x0 ;  /* 0x0000000000007b1d */ /* 0x000fe20000010000 */
[----:B-1----:R-:W-:Y:S02]  /*0520*/  MOV R7, 0x400 ;  /* 0x0000040000077802 */ /* 0x002fe40000000f00 */
[----:B------:R-:W-:Y:S02]  /*0530*/  SHF.L.U32 R0, RZ, 0x1f, RZ ;  /* 0x0000001fff007819 */ /* 0x000fe400000006ff */
[----:B------:R-:W-:-:S07]  /*0540*/  LEA R45, R16, R7, 0x18 ;  /* 0x00000007102d7211 */ /* 0x000fce00078ec0ff */
.L_x_78:
[----:B-1----:R1:W2:Y:S02]  /*0550*/  SYNCS.PHASECHK.TRANS64.TRYWAIT P0, [R45+URZ+0x18000], R0 ;  /* 0x018000002d0075a7 */ /* 0x0022a400080011ff */
[----:B--2---:R-:W-:Y:S05]  /*0560*/  @!P0 NANOSLEEP.SYNCS 0x989680 ;  /* 0x009896800000895d */ /* 0x004fea0003900000 */
[----:B------:R-:W2:Y:S02]  /*0570*/  @!P0 SYNCS.PHASECHK.TRANS64 P0, [R45+URZ+0x18000], R0 ;  /* 0x018000002d0085a7 */ /* 0x000ea400080010ff */
[----:B--2---:R-:W-:Y:S05]  /*0580*/  @!P0 BRA `(.L_x_78) ;  /* 0xfffffffc00f08947 */ /* 0x004fea000383ffff */
[C---:B------:R-:W-:Y:S01]  /*0590*/  IMAD.SHL.U32 R7, R2.reuse, 0x10, RZ ;  /* 0x0000001002077824 */ /* 0x040fe200078e00ff */
[C---:B-1----:R-:W-:Y:S01]  /*05a0*/  SHF.L.U32 R0, R2.reuse, 0x8, RZ ;  /* 0x0000000802007819 */ /* 0x042fe200000006ff */
[C---:B------:R-:W-:Y:S01]  /*05b0*/  IMAD.SHL.U32 R25, R2.reuse, 0x400, RZ ;  /* 0x0000040002197824 */ /* 0x040fe200078e00ff */
[----:B------:R-:W-:Y:S01]  /*05c0*/  SHF.L.U32 R16, R2, 0x1, RZ ;  /* 0x0000000102107819 */ /* 0x000fe200000006ff */
[----:B------:R-:W1:Y:S01]  /*05d0*/  LDCU UR4, c[0x0][0x3d8] ;  /* 0x00007b00ff0477ac */ /* 0x000e620008000800 */
[----:B------:R-:W-:Y:S01]  /*05e0*/  LOP3.LUT R7, R7, 0x7f0, RZ, 0xc0, !PT ;  /* 0x000007f007077812 */ /* 0x000fe200078ec0ff */
[----:B------:R-:W-:Y:S01]  /*05f0*/  BSSY.RECONVERGENT B0, `(.L_x_79) ;  /* 0x00000b6000007945 */ /* 0x000fe20003800200 */
[----:B------:R-:W-:Y:S01]  /*0600*/  SHF.R.U32.HI R21, RZ, 0x2, R2 ;  /* 0x00000002ff157819 */ /* 0x000fe20000011602 */
[----:B------:R-:W2:Y:S01]  /*0610*/  LDCU.64 UR6, c[0x0][0x3c8] ;  /* 0x00007900ff0677ac */ /* 0x000ea20008000a00 */
[----:B------:R-:W-:Y:S02]  /*0620*/  LOP3.LUT R0, R7, 0x38000, R0, 0xf8, !PT ;  /* 0x0003800007007812 */ /* 0x000fe400078ef800 */
[----:B------:R-:W-:Y:S01]  /*0630*/  SHF.R.U32.HI R7, RZ, 0x1, R2 ;  /* 0x00000001ff077819 */ /* 0x000fe20000011602 */
[----:B------:R-:W3:Y:S01]  /*0640*/  LDCU.64 UR10, c[0x0][0x3d0] ;  /* 0x00007a00ff0a77ac */ /* 0x000ee20008000a00 */
[----:B------:R-:W-:Y:S01]  /*0650*/  LOP3.LUT R20, R16, 0x1c0, RZ, 0xc0, !PT ;  /* 0x000001c010147812 */ /* 0x000fe200078ec0ff */
[----:B------:R-:W-:Y:S01]  /*0660*/  IMAD.IADD R57, R45, 0x1, R0 ;  /* 0x000000012d397824 */ /* 0x000fe200078e0200 */
[----:B------:R-:W-:Y:S01]  /*0670*/  LOP3.LUT R7, R7, 0x30, RZ, 0xc0, !PT ;  /* 0x0000003007077812 */ /* 0x000fe200078ec0ff */
[----:B------:R-:W-:Y:S01]  /*0680*/  IMAD.SHL.U32 R0, R2, 0x40, RZ ;  /* 0x0000004002007824 */ /* 0x000fe200078e00ff */
[----:B------:R-:W-:-:S02]  /*0690*/  LOP3.LUT R26, R20, 0x38, R21, 0xf8, !PT ;  /* 0x00000038141a7812 */ /* 0x000fc400078ef815 */
[----:B------:R-:W-:Y:S01]  /*06a0*/  LOP3.LUT R7, R7, 0x8, R2, 0xf8, !PT ;  /* 0x0000000807077812 */ /* 0x000fe200078ef802 */
[----:B------:R-:W1:Y:S01]  /*06b0*/  LDS.128 R28, [R57+0x800] ;  /* 0x00080000391c7984 */ /* 0x000e620000000c00 */
[----:B------:R-:W-:Y:S02]  /*06c0*/  LOP3.LUT R43, R25, 0x6000, RZ, 0xc0, !PT ;  /* 0x00006000192b7812 */ /* 0x000fe400078ec0ff */
[----:B------:R-:W-:Y:S01]  /*06d0*/  LOP3.LUT R24, R7, 0x1c0, R0, 0xf8, !PT ;  /* 0x000001c007187812 */ /* 0x000fe200078ef800 */
[----:B------:R-:W4:Y:S01]  /*06e0*/  LDS.128 R8, [R57] ;  /* 0x0000000039087984 */ /* 0x000f220000000c00 */
[C---:B------:R-:W-:Y:S01]  /*06f0*/  SHF.L.U32 R7, R2.reuse, 0x3, RZ ;  /* 0x0000000302077819 */ /* 0x040fe200000006ff */
[----:B------:R-:W-:Y:S01]  /*0700*/  IMAD.SHL.U32 R0, R2, 0x20, RZ ;  /* 0x0000002002007824 */ /* 0x000fe200078e00ff */
[----:B------:R-:W-:Y:S01]  /*0710*/  VIADDMNMX R58, R58, -R5, 0x40, PT ;  /* 0x000000403a3a7446 */ /* 0x000fe20003800905 */
[----:B------:R-:W5:Y:S01]  /*0720*/  LDS.128 R36, [R57+0x1800] ;  /* 0x0018000039247984 */ /* 0x000f620000000c00 */
[----:B------:R-:W-:-:S02]  /*0730*/  LOP3.LUT R40, R26, 0x38, R7, 0x78, !PT ;  /* 0x000000381a287812 */ /* 0x000fc400078e7807 */
[----:B------:R-:W-:Y:S01]  /*0740*/  LOP3.LUT R41, R24, 0x38, R7, 0x78, !PT ;  /* 0x0000003818297812 */ /* 0x000fe200078e7807 */
[----:B------:R-:W0:Y:S01]  /*0750*/  LDS.128 R16, [R57+0x2800] ;  /* 0x0028000039107984 */ /* 0x000e220000000c00 */
[----:B------:R-:W-:Y:S02]  /*0760*/  LEA R40, R40, R43, 0x1 ;  /* 0x0000002b28287211 */ /* 0x000fe400078e08ff */
[----:B------:R-:W-:Y:S01]  /*0770*/  LOP3.LUT R41, R41, 0x7200, R0, 0xf8, !PT ;  /* 0x0000720029297812 */ /* 0x000fe200078ef800 */
[----:B------:R-:W2:Y:S02]  /*0780*/  LDS.128 R12, [R57+0x2000] ;  /* 0x00200000390c7984 */ /* 0x000ea40000000c00 */
[----:B------:R-:W-:Y:S01]  /*0790*/  IMAD.IADD R0, R45, 0x1, R40 ;  /* 0x000000012d007824 */ /* 0x000fe200078e0228 */
[----:B------:R-:W-:Y:S01]  /*07a0*/  LEA R56, R41, R45, 0x1 ;  /* 0x0000002d29387211 */ /* 0x000fe200078e08ff */
[----:B------:R-:W3:Y:S04]  /*07b0*/  LDS.128 R32, [R57+0x1000] ;  /* 0x0010000039207984 */ /* 0x000ee80000000c00 */
[----:B------:R-:W3:Y:S04]  /*07c0*/  LDS.128 R20, [R57+0x3000] ;  /* 0x0030000039147984 */ /* 0x000ee80000000c00 */
[----:B------:R-:W3:Y:S01]  /*07d0*/  LDS.128 R24, [R57+0x3800] ;  /* 0x0038000039187984 */ /* 0x000ee20000000c00 */
[----:B-1----:R-:W-:Y:S01]  /*07e0*/  FMUL.FTZ R28, R28, UR4 ;  /* 0x000000041c1c7c20 */ /* 0x002fe20008410000 */
        /* <DEDUP_REMOVED lines=11> */
[----:B------:R-:W1:Y:S01]  /*08a0*/  LDS.128 R8, [R57+0x4000] ;  /* 0x0040000039087984 */ /* 0x000e620000000c00 */
[----:B0-----:R-:W-:Y:S01]  /*08b0*/  FMUL.FTZ R51, R16, UR4 ;  /* 0x0000000410337c20 */ /* 0x001fe20008410000 */
[----:B------:R-:W-:Y:S01]  /*08c0*/  FMUL.FTZ R52, R17, UR4 ;  /* 0x0000000411347c20 */ /* 0x000fe20008410000 */
[----:B------:R-:W-:Y:S01]  /*08d0*/  FMUL.FTZ R53, R18, UR4 ;  /* 0x0000000412357c20 */ /* 0x000fe20008410000 */
[----:B------:R-:W-:Y:S01]  /*08e0*/  FMUL.FTZ R60, R19, UR4 ;  /* 0x00000004133c7c20 */ /* 0x000fe20008410000 */
[----:B--2---:R-:W-:Y:S01]  /*08f0*/  FMUL.FTZ R48, R12, UR4 ;  /* 0x000000040c307c20 */ /* 0x004fe20008410000 */
[----:B------:R-:W-:Y:S01]  /*0900*/  FMUL.FTZ R61, R13, UR4 ;  /* 0x000000040d3d7c20 */ /* 0x000fe20008410000 */
[----:B------:R-:W-:Y:S01]  /*0910*/  FMUL.FTZ R49, R14, UR4 ;  /* 0x000000040e317c20 */ /* 0x000fe20008410000 */
[----:B------:R-:W-:Y:S01]  /*0920*/  FMUL.FTZ R50, R15, UR4 ;  /* 0x000000040f327c20 */ /* 0x000fe20008410000 */
[----:B------:R-:W0:Y:S01]  /*0930*/  LDS.128 R16, [R57+0x5000] ;  /* 0x0050000039107984 */ /* 0x000e220000000c00 */
[----:B---3--:R-:W-:Y:S01]  /*0940*/  FMUL.FTZ R62, R34, UR4 ;  /* 0x00000004223e7c20 */ /* 0x008fe20008410000 */
[----:B------:R-:W-:Y:S01]  /*0950*/  FMUL.FTZ R41, R32, UR4 ;  /* 0x0000000420297c20 */ /* 0x000fe20008410000 */
[----:B------:R-:W-:Y:S01]  /*0960*/  FMUL.FTZ R54, R20, UR4 ;  /* 0x0000000414367c20 */ /* 0x000fe20008410000 */
[----:B------:R-:W2:Y:S01]  /*0970*/  LDS.128 R12, [R57+0x4800] ;  /* 0x00480000390c7984 */ /* 0x000ea20000000c00 */
[----:B------:R-:W-:Y:S01]  /*0980*/  FMUL.FTZ R59, R21, UR4 ;  /* 0x00000004153b7c20 */ /* 0x000fe20008410000 */
[----:B------:R-:W-:Y:S01]  /*0990*/  FMUL.FTZ R55, R22, UR4 ;  /* 0x0000000416377c20 */ /* 0x000fe20008410000 */
[----:B------:R-:W-:Y:S01]  /*09a0*/  FMUL.FTZ R68, R23, UR4 ;  /* 0x0000000417447c20 */ /* 0x000fe20008410000 */
[----:B------:R-:W-:Y:S01]  /*09b0*/  FMUL.FTZ R67, R35, UR4 ;  /* 0x0000000423437c20 */ /* 0x000fe20008410000 */
[----:B------:R-:W3:Y:S01]  /*09c0*/  LDS.128 R20, [R57+0x5800] ;  /* 0x0058000039147984 */ /* 0x000ee20000000c00 */
[----:B------:R-:W-:Y:S01]  /*09d0*/  FMUL.FTZ R66, R24, UR4 ;  /* 0x0000000418427c20 */ /* 0x000fe20008410000 */
[----:B------:R-:W-:Y:S01]  /*09e0*/  FMUL.FTZ R71, R25, UR4 ;  /* 0x0000000419477c20 */ /* 0x000fe20008410000 */
[----:B------:R-:W-:Y:S01]  /*09f0*/  FMUL.FTZ R70, R26, UR4 ;  /* 0x000000041a467c20 */ /* 0x000fe20008410000 */
[----:B------:R-:W-:Y:S01]  /*0a00*/  FMUL.FTZ R73, R27, UR4 ;  /* 0x000000041b497c20 */ /* 0x000fe20008410000 */
[----:B------:R-:W-:Y:S01]  /*0a10*/  F2FP.BF16.F32.PACK_AB R34, R29, R28 ;  /* 0x0000001c1d22723e */ /* 0x000fe200000010ff */
[----:B------:R-:W4:Y:S01]  /*0a20*/  LDS.128 R24, [R57+0x6000] ;  /* 0x0060000039187984 */ /* 0x000f220000000c00 */
[----:B------:R-:W-:Y:S01]  /*0a30*/  F2FP.BF16.F32.PACK_AB R32, R65, R46 ;  /* 0x0000002e4120723e */ /* 0x000fe200000010ff */
[----:B------:R-:W-:Y:S01]  /*0a40*/  FMUL.FTZ R64, R33, UR4 ;  /* 0x0000000421407c20 */ /* 0x000fe20008410000 */
[----:B------:R-:W-:Y:S01]  /*0a50*/  F2FP.BF16.F32.PACK_AB R35, R47, R40 ;  /* 0x000000282f23723e */ /* 0x000fe200000010ff */
[----:B------:R-:W5:Y:S01]  /*0a60*/  LDS.128 R28, [R57+0x6800] ;  /* 0x00680000391c7984 */ /* 0x000f620000000c00 */
[----:B------:R-:W-:-:S02]  /*0a70*/  F2FP.BF16.F32.PACK_AB R42, R45, R42 ;  /* 0x0000002a2d2a723e */ /* 0x000fc400000010ff */
[----:B------:R-:W-:Y:S01]  /*0a80*/  F2FP.BF16.F32.PACK_AB R43, R44, R43 ;  /* 0x0000002b2c2b723e */ /* 0x000fe200000010ff */
[----:B------:R-:W5:Y:S01]  /*0a90*/  LDS.128 R36, [R57+0x7000] ;  /* 0x0070000039247984 */ /* 0x000f620000000c00 */
[----:B------:R-:W-:Y:S02]  /*0aa0*/  F2FP.BF16.F32.PACK_AB R49, R50, R49 ;  /* 0x000000313231723e */ /* 0x000fe400000010ff */
[----:B------:R-:W-:Y:S01]  /*0ab0*/  F2FP.BF16.F32.PACK_AB R33, R69, R63 ;  /* 0x0000003f4521723e */ /* 0x000fe200000010ff */
[----:B------:R-:W5:Y:S01]  /*0ac0*/  LDS.128 R44, [R57+0x7800] ;  /* 0x00780000392c7984 */ /* 0x000f620000000c00 */
[----:B------:R-:W-:Y:S02]  /*0ad0*/  F2FP.BF16.F32.PACK_AB R40, R64, R41 ;  /* 0x000000294028723e */ /* 0x000fe400000010ff */
[----:B------:R-:W-:Y:S01]  /*0ae0*/  F2FP.BF16.F32.PACK_AB R50, R52, R51 ;  /* 0x000000333432723e */ /* 0x000fe200000010ff */
[----:B-1----:R-:W-:Y:S01]  /*0af0*/  FMUL.FTZ R8, R8, UR4 ;  /* 0x0000000408087c20 */ /* 0x002fe20008410000 */
[----:B------:R-:W-:Y:S01]  /*0b00*/  FMUL.FTZ R9, R9, UR4 ;  /* 0x0000000409097c20 */ /* 0x000fe20008410000 */
[----:B------:R-:W-:Y:S01]  /*0b10*/  FMUL.FTZ R10, R10, UR4 ;  /* 0x000000040a0a7c20 */ /* 0x000fe20008410000 */
[----:B------:R-:W-:Y:S01]  /*0b20*/  FMUL.FTZ R11, R11, UR4 ;  /* 0x000000040b0b7c20 */ /* 0x000fe20008410000 */
[----:B------:R-:W-:Y:S01]  /*0b30*/  F2FP.BF16.F32.PACK_AB R41, R67, R62 ;  /* 0x0000003e4329723e */ /* 0x000fe200000010ff */
[----:B------:R-:W-:Y:S01]  /*0b40*/  STSM.16.MT88.4 [R56+0x10000], R32 ;  /* 0x0100002038007844 */ /* 0x000fe20000004200 */
[----:B------:R-:W-:-:S02]  /*0b50*/  F2FP.BF16.F32.PACK_AB R51, R60, R53 ;  /* 0x000000353c33723e */ /* 0x000fc400000010ff */
[----:B------:R-:W-:Y:S01]  /*0b60*/  F2FP.BF16.F32.PACK_AB R48, R61, R48 ;  /* 0x000000303d30723e */ /* 0x000fe200000010ff */
        /* <DEDUP_REMOVED lines=8> */
[----:B------:R-:W-:Y:S01]  /*0bf0*/  F2FP.BF16.F32.PACK_AB R52, R59, R54 ;  /* 0x000000363b34723e */ /* 0x000fe200000010ff */
[----:B---3--:R-:W-:Y:S01]  /*0c00*/  FMUL.FTZ R20, R20, UR4 ;  /* 0x0000000414147c20 */ /* 0x008fe20008410000 */
[----:B------:R-:W-:Y:S01]  /*0c10*/  FMUL.FTZ R21, R21, UR4 ;  /* 0x0000000415157c20 */ /* 0x000fe20008410000 */
[----:B------:R-:W-:Y:S01]  /*0c20*/  FMUL.FTZ R22, R22, UR4 ;  /* 0x0000000416167c20 */ /* 0x000fe20008410000 */
[----:B------:R-:W-:Y:S01]  /*0c30*/  FMUL.FTZ R23, R23, UR4 ;  /* 0x0000000417177c20 */ /* 0x000fe20008410000 */
[----:B------:R-:W-:Y:S01]  /*0c40*/  F2FP.BF16.F32.PACK_AB R53, R68, R55 ;  /* 0x000000374435723e */ /* 0x000fe200000010ff */
[----:B------:R-:W-:Y:S01]  /*0c50*/  STSM.16.MT88.4 [R56+0x10800], R40 ;  /* 0x0108002838007844 */ /* 0x000fe20000004200 */
        /* <DEDUP_REMOVED lines=19> */
[----:B------:R-:W0:Y:S01]  /*0d90*/  LDCU UR4, c[0x0][0x3b4] ;  /* 0x00007680ff0477ac */ /* 0x000e220008000800 */
[----:B------:R-:W-:-:S02]  /*0da0*/  F2FP.BF16.F32.PACK_AB R55, R73, R70 ;  /* 0x000000464937723e */ /* 0x000fc400000010ff */
[----:B------:R-:W-:Y:S02]  /*0db0*/  F2FP.BF16.F32.PACK_AB R9, R11, R10 ;  /* 0x0000000a0b09723e */ /* 0x000fe400000010ff */
[----:B------:R-:W-:Y:S01]  /*0dc0*/  F2FP.BF16.F32.PACK_AB R16, R17, R16 ;  /* 0x000000101110723e */ /* 0x000fe200000010ff */
[----:B------:R-:W-:Y:S01]  /*0dd0*/  STSM.16.MT88.4 [R56+0x11800], R52 ;  /* 0x0118003438007844 */ /* 0x000fe20000004200 */
[----:B------:R-:W-:Y:S02]  /*0de0*/  F2FP.BF16.F32.PACK_AB R10, R13, R12 ;  /* 0x0000000c0d0a723e */ /* 0x000fe400000010ff */
[----:B------:R-:W-:Y:S02]  /*0df0*/  F2FP.BF16.F32.PACK_AB R11, R15, R14 ;  /* 0x0000000e0f0b723e */ /* 0x000fe400000010ff */
[----:B------:R-:W-:Y:S02]  /*0e00*/  F2FP.BF16.F32.PACK_AB R17, R19, R18 ;  /* 0x000000121311723e */ /* 0x000fe400000010ff */
[----:B------:R-:W-:Y:S01]  /*0e10*/  F2FP.BF16.F32.PACK_AB R18, R21, R20 ;  /* 0x000000141512723e */ /* 0x000fe200000010ff */
[----:B------:R1:W-:Y:S01]  /*0e20*/  STSM.16.MT88.4 [R56+0x14000], R8 ;  /* 0x0140000838007844 */ /* 0x0003e20000004200 */
[----:B------:R-:W-:-:S02]  /*0e30*/  F2FP.BF16.F32.PACK_AB R19, R23, R22 ;  /* 0x000000161713723e */ /* 0x000fc400000010ff */
[----:B------:R-:W-:Y:S02]  /*0e40*/  F2FP.BF16.F32.PACK_AB R20, R25, R24 ;  /* 0x000000181914723e */ /* 0x000fe400000010ff */
[----:B------:R-:W-:Y:S01]  /*0e50*/  F2FP.BF16.F32.PACK_AB R21, R27, R26 ;  /* 0x0000001a1b15723e */ /* 0x000fe200000010ff */
[----:B------:R-:W-:Y:S01]  /*0e60*/  STSM.16.MT88.4 [R56+0x14800], R16 ;  /* 0x0148001038007844 */ /* 0x000fe20000004200 */
[----:B------:R-:W-:Y:S01]  /*0e70*/  F2FP.BF16.F32.PACK_AB R22, R29, R28 ;  /* 0x0000001c1d16723e */ /* 0x000fe200000010ff */
[----:B------:R-:W-:Y:S01]  /*0e80*/  HFMA2 R29, -RZ, RZ, 0, 0 ;  /* 0x00000000ff1d7431 */ /* 0x000fe200000001ff */
[----:B------:R-:W-:Y:S02]  /*0e90*/  F2FP.BF16.F32.PACK_AB R23, R31, R30 ;  /* 0x0000001e1f17723e */ /* 0x000fe400000010ff */
[----:B------:R-:W-:Y:S02]  /*0ea0*/  F2FP.BF16.F32.PACK_AB R24, R37, R36 ;  /* 0x000000242518723e */ /* 0x000fe400000010ff */
[----:B------:R-:W-:Y:S01]  /*0eb0*/  F2FP.BF16.F32.PACK_AB R25, R39, R38 ;  /* 0x000000262719723e */ /* 0x000fe200000010ff */
[----:B------:R2:W-:Y:S01]  /*0ec0*/  STSM.16.MT88.4 [R56+0x15000], R20 ;  /* 0x0150001438007844 */ /* 0x0005e20000004200 */
[----:B------:R-:W-:-:S02]  /*0ed0*/  F2FP.BF16.F32.PACK_AB R26, R45, R44 ;  /* 0x0000002c2d1a723e */ /* 0x000fc400000010ff */
[----:B------:R-:W-:Y:S02]  /*0ee0*/  F2FP.BF16.F32.PACK_AB R27, R47, R46 ;  /* 0x0000002e2f1b723e */ /* 0x000fe400000010ff */
[----:B------:R-:W-:Y:S02]  /*0ef0*/  SHF.R.U32.HI R31, RZ, 0x5, R2 ;  /* 0x00000005ff1f7819 */ /* 0x000fe40000011602 */
[----:B------:R-:W-:Y:S01]  /*0f00*/  LOP3.LUT R28, R7, 0xf8, RZ, 0xc0, !PT ;  /* 0x000000f8071c7812 */ /* 0x000fe200078ec0ff */
[----:B------:R3:W-:Y:S01]  /*0f10*/  STSM.16.MT88.4 [R56+0x15800], R24 ;  /* 0x0158001838007844 */ /* 0x0007e20000004200 */
[----:B------:R-:W-:Y:S01]  /*0f20*/  BAR.SYNC.DEFER_BLOCKING 0x0 ;  /* 0x0000000000007b1d */ /* 0x000fe20000010000 */
[C---:B-1----:R-:W-:Y:S01]  /*0f30*/  IADD3 R8, P1, PT, R31.reuse, R74, RZ ;  /* 0x0000004a1f087210 */ /* 0x042fe20007f3e0ff */
[----:B------:R-:W-:Y:S01]  /*0f40*/  VIADD R2, R31, 0x8 ;  /* 0x000000081f027836 */ /* 0x000fe20000000000 */
[----:B0-----:R-:W-:Y:S01]  /*0f50*/  ISETP.GE.AND P0, PT, R28, UR4, PT ;  /* 0x000000041c007c0c */ /* 0x001fe2000bf06270 */
[----:B------:R-:W-:Y:S01]  /*0f60*/  IMAD.WIDE.U32 R10, R3, UR6, R28 ;  /* 0x00000006030a7c25 */ /* 0x000fe2000f8e001c */
[----:B------:R-:W-:-:S02]  /*0f70*/  IADD3.X R9, PT, PT, RZ, R75, RZ, P1, !PT ;  /* 0x0000004bff097210 */ /* 0x000fc40000ffe4ff */
[CC--:B------:R-:W-:Y:S01]  /*0f80*/  ISETP.GE.OR P1, PT, R31.reuse, R58.reuse, P0 ;  /* 0x0000003a1f00720c */ /* 0x0c0fe20000726670 */
[----:B------:R-:W-:Y:S01]  /*0f90*/  VIADD R5, R31, 0x10 ;  /* 0x000000101f057836 */ /* 0x000fe20000000000 */
[-C--:B------:R-:W-:Y:S01]  /*0fa0*/  ISETP.GE.OR P6, PT, R2, R58.reuse, P0 ;  /* 0x0000003a0200720c */ /* 0x080fe200007c6670 */
[----:B------:R-:W-:Y:S01]  /*0fb0*/  IMAD R11, R3, UR7, R11 ;  /* 0x00000007030b7c24 */ /* 0x000fe2000f8e020b */
[C---:B--2---:R-:W-:Y:S01]  /*0fc0*/  IADD3 R20, PT, PT, R31.reuse, 0x30, RZ ;  /* 0x000000301f147810 */ /* 0x044fe20007ffe0ff */
[----:B------:R-:W-:Y:S01]  /*0fd0*/  VIADD R2, R31, 0x18 ;  /* 0x000000181f027836 */ /* 0x000fe20000000000 */
[-C--:B------:R-:W-:Y:S01]  /*0fe0*/  ISETP.GE.OR P5, PT, R5, R58.reuse, P0 ;  /* 0x0000003a0500720c */ /* 0x080fe200007a6670 */
[C---:B------:R-:W-:Y:S01]  /*0ff0*/  VIADD R3, R31.reuse, 0x28 ;  /* 0x000000281f037836 */ /* 0x040fe20000000000 */
[----:B------:R-:W-:Y:S01]  /*1000*/  IADD3 R5, PT, PT, R31, 0x20, RZ ;  /* 0x000000201f057810 */ /* 0x000fe20007ffe0ff */
[----:B------:R-:W-:Y:S01]  /*1010*/  IMAD.WIDE.U32 R6, R6, 0x40, R8 ;  /* 0x0000004006067825 */ /* 0x000fe200078e0008 */
[----:B------:R-:W-:-:S02]  /*1020*/  ISETP.GE.OR P4, PT, R2, R58, P0 ;  /* 0x0000003a0200720c */ /* 0x000fc40000786670 */
[-C--:B------:R-:W-:Y:S01]  /*1030*/  ISETP.GE.OR P2, PT, R3, R58.reuse, P0 ;  /* 0x0000003a0300720c */ /* 0x080fe20000746670 */
[C---:B------:R-:W-:Y:S01]  /*1040*/  IMAD.WIDE.U32 R2, R4.reuse, UR10, R10 ;  /* 0x0000000a04027c25 */ /* 0x040fe2000f8e000a */
[----:B------:R-:W-:Y:S01]  /*1050*/  ISETP.GE.OR P3, PT, R5, R58, P0 ;  /* 0x0000003a0500720c */ /* 0x000fe20000766670 */
[----:B------:R3:W0:Y:S02]  /*1060*/  LDS.128 R12, [R0+0x11c00] ;  /* 0x011c0000000c7984 */ /* 0x0006240000000c00 */
[----:B------:R-:W-:Y:S02]  /*1070*/  IMAD R5, R4, UR11, R3 ;  /* 0x0000000b04057c24 */ /* 0x000fe4000f8e0203 */
[----:B------:R-:W-:Y:S01]  /*1080*/  VIADD R31, R31, 0x38 ;  /* 0x000000381f1f7836 */ /* 0x000fe20000000000 */
[----:B------:R-:W-:Y:S07]  /*1090*/  @P1 BRA `(.L_x_80) ;  /* 0x00000000002c1947 */ /* 0x000fee0003800000 */
[----:B------:R-:W1:Y:S01]  /*10a0*/  LDS.128 R8, [R0+0x10000] ;  /* 0x0100000000087984 */ /* 0x000e620000000c00 */
[----:B------:R-:W2:Y:S01]  /*10b0*/  LDCU.64 UR4, c[0x0][0x3c0] ;  /* 0x00007800ff0477ac */ /* 0x000ea20008000a00 */
[----:B------:R-:W-:Y:S01]  /*10c0*/  MOV R4, R2 ;  /* 0x0000000200047202 */ /* 0x000fe20000000f00 */
[----:B------:R-:W4:Y:S01]  /*10d0*/  LDCU.64 UR6, c[0x0][0x3a8] ;  /* 0x00007500ff0677ac */ /* 0x000f220008000a00 */
[----:B--2---:R-:W-:-:S03]  /*10e0*/  IMAD R19, R7, UR4, RZ ;  /* 0x0000000407137c24 */ /* 0x004fc6000f8e02ff */
[----:B------:R-:W-:-:S04]  /*10f0*/  IMAD.WIDE.U32 R16, R6, UR4, R4 ;  /* 0x0000000406107c25 */ /* 0x000fc8000f8e0004 */
[----:B------:R-:W-:Y:S01]  /*1100*/  IMAD R19, R6, UR5, R19 ;  /* 0x0000000506137c24 */ /* 0x000fe2000f8e0213 */
[----:B----4-:R-:W-:-:S03]  /*1110*/  LEA R18, P1, R16, UR6, 0x1 ;  /* 0x0000000610127c11 */ /* 0x010fc6000f8208ff */
[----:B------:R-:W-:-:S05]  /*1120*/  IMAD.IADD R17, R17, 0x1, R19 ;  /* 0x0000000111117824 */ /* 0x000fca00078e0213 */
[----:B------:R-:W-:-:S05]  /*1130*/  LEA.HI.X R19, R16, UR7, R17, 0x1, P1 ;  /* 0x0000000710137c11 */ /* 0x000fca00088f0c11 */
[----:B-1----:R1:W-:Y:S02]  /*1140*/  STG.E.128 desc[UR8][R18.64], R8 ;  /* 0x0000000812007986 */ /* 0x0023e4000c101d08 */
.L_x_80:
[----:B------:R-:W-:Y:S05]  /*1150*/  BSYNC.RECONVERGENT B0 ;  /* 0x0000000000007941 */ /* 0x000fea0003800200 */
.L_x_79:
[----:B-1----:R1:W2:Y:S01]  /*1160*/  LDS.128 R8, [R0+0x10400] ;  /* 0x0104000000087984 */ /* 0x0022a20000000c00 */
[----:B------:R-:W-:Y:S01]  /*1170*/  BSSY.RECONVERGENT B0, `(.L_x_81) ;  /* 0x0000011000007945 */ /* 0x000fe20003800200 */
[-C--:B------:R-:W-:Y:S02]  /*1180*/  ISETP.GE.OR P1, PT, R20, R58.reuse, P0 ;  /* 0x0000003a1400720c */ /* 0x080fe40000726670 */
[----:B------:R-:W-:Y:S01]  /*1190*/  ISETP.GE.OR P0, PT, R31, R58, P0 ;  /* 0x0000003a1f00720c */ /* 0x000fe20000706670 */
[----:B------:R-:W-:-:S12]  /*11a0*/  @P6 BRA `(.L_x_82) ;  /* 0x0000000000346947 */ /* 0x000fd80003800000 */
[----:B------:R-:W4:Y:S01]  /*11b0*/  LDCU.64 UR4, c[0x0][0x3c0] ;  /* 0x00007800ff0477ac */ /* 0x000f220008000a00 */
[----:B------:R-:W-:Y:S02]  /*11c0*/  IADD3 R19, P6, PT, R6, 0x8, RZ ;  /* 0x0000000806137810 */ /* 0x000fe40007fde0ff */
[----:B------:R-:W-:Y:S01]  /*11d0*/  MOV R17, R5 ;  /* 0x0000000500117202 */ /* 0x000fe20000000f00 */
[----:B------:R-:W5:Y:S01]  /*11e0*/  LDCU.64 UR6, c[0x0][0x3a8] ;  /* 0x00007500ff0677ac */ /* 0x000f620008000a00 */
[----:B------:R-:W-:-:S05]  /*11f0*/  IADD3.X R16, PT, PT, RZ, R7, RZ, P6, !PT ;  /* 0x00000007ff107210 */ /* 0x000fca00037fe4ff */
[----:B----4-:R-:W-:Y:S02]  /*1200*/  IMAD R18, R16, UR4, RZ ;  /* 0x0000000410127c24 */ /* 0x010fe4000f8e02ff */
[----:B------:R-:W-:-:S04]  /*1210*/  IMAD.MOV.U32 R16, RZ, RZ, R2 ;  /* 0x000000ffff107224 */ /* 0x000fc800078e0002 */
[----:B------:R-:W-:-:S04]  /*1220*/  IMAD.WIDE.U32 R16, R19, UR4, R16 ;  /* 0x0000000413107c25 */ /* 0x000fc8000f8e0010 */
[----:B------:R-:W-:Y:S01]  /*1230*/  IMAD R19, R19, UR5, R18 ;  /* 0x0000000513137c24 */ /* 0x000fe2000f8e0212 */
[----:B-----5:R-:W-:-:S03]  /*1240*/  LEA R18, P6, R16, UR6, 0x1 ;  /* 0x0000000610127c11 */ /* 0x020fc6000f8c08ff */
[----:B------:R-:W-:-:S05]  /*1250*/  IMAD.IADD R17, R17, 0x1, R19 ;  /* 0x0000000111117824 */ /* 0x000fca00078e0213 */
[----:B------:R-:W-:-:S05]  /*1260*/  LEA.HI.X R19, R16, UR7, R17, 0x1, P6 ;  /* 0x0000000710137c11 */ /* 0x000fca000b0f0c11 */
[----:B--2---:R4:W-:Y:S02]  /*1270*/  STG.E.128 desc[UR8][R18.64], R8 ;  /* 0x0000000812007986 */ /* 0x0049e4000c101d08 */
.L_x_82:
[----:B------:R-:W-:Y:S05]  /*1280*/  BSYNC.RECONVERGENT B0 ;  /* 0x0000000000007941 */ /* 0x000fea0003800200 */
.L_x_81:
[----:B--2-4-:R2:W4:Y:S01]  /*1290*/  LDS.128 R8, [R0+0x10800] ;  /* 0x0108000000087984 */ /* 0x0145220000000c00 */
[----:B------:R-:W-:Y:S04]  /*12a0*/  BSSY.RECONVERGENT B0, `(.L_x_83) ;  /* 0x000000f000007945 */ /* 0x000fe80003800200 */
[----:B------:R-:W-:Y:S05]  /*12b0*/  @P5 BRA `(.L_x_84) ;  /* 0x0000000000345947 */ /* 0x000fea0003800000 */
[----:B------:R-:W5:Y:S01]  /*12c0*/  LDCU.64 UR4, c[0x0][0x3c0] ;  /* 0x00007800ff0477ac */ /* 0x000f620008000a00 */
[----:B------:R-:W-:Y:S02]  /*12d0*/  IADD3 R19, P5, PT, R6, 0x10, RZ ;  /* 0x0000001006137810 */ /* 0x000fe40007fbe0ff */
[----:B------:R-:W-:Y:S01]  /*12e0*/  MOV R17, R5 ;  /* 0x0000000500117202 */ /* 0x000fe20000000f00 */
[----:B------:R-:W0:Y:S01]  /*12f0*/  LDCU.64 UR6, c[0x0][0x3a8] ;  /* 0x00007500ff0677ac */ /* 0x000e220008000a00 */
[----:B------:R-:W-:-:S05]  /*1300*/  IADD3.X R16, PT, PT, RZ, R7, RZ, P5, !PT ;  /* 0x00000007ff107210 */ /* 0x000fca0002ffe4ff */
[----:B-----5:R-:W-:Y:S02]  /*1310*/  IMAD R18, R16, UR4, RZ ;  /* 0x0000000410127c24 */ /* 0x020fe4000f8e02ff */
[----:B------:R-:W-:-:S04]  /*1320*/  IMAD.MOV.U32 R16, RZ, RZ, R2 ;  /* 0x000000ffff107224 */ /* 0x000fc800078e0002 */
[----:B------:R-:W-:-:S04]  /*1330*/  IMAD.WIDE.U32 R16, R19, UR4, R16 ;  /* 0x0000000413107c25 */ /* 0x000fc8000f8e0010 */
[----:B------:R-:W-:Y:S01]  /*1340*/  IMAD R19, R19, UR5, R18 ;  /* 0x0000000513137c24 */ /* 0x000fe2000f8e0212 */
[----:B0-----:R-:W-:-:S03]  /*1350*/  LEA R18, P5, R16, UR6, 0x1 ;  /* 0x0000000610127c11 */ /* 0x001fc6000f8a08ff */
[----:B------:R-:W-:-:S05]  /*1360*/  IMAD.IADD R17, R17, 0x1, R19 ;  /* 0x0000000111117824 */ /* 0x000fca00078e0213 */
[----:B------:R-:W-:-:S05]  /*1370*/  LEA.HI.X R19, R16, UR7, R17, 0x1, P5 ;  /* 0x0000000710137c11 */ /* 0x000fca000a8f0c11 */
[----:B----4-:R0:W-:Y:S02]  /*1380*/  STG.E.128 desc[UR8][R18.64], R8 ;  /* 0x0000000812007986 */ /* 0x0101e4000c101d08 */
.L_x_84:
[----:B------:R-:W-:Y:S05]  /*1390*/  BSYNC.RECONVERGENT B0 ;  /* 0x0000000000007941 */ /* 0x000fea0003800200 */
.L_x_83:
[----:B0---4-:R0:W4:Y:S01]  /*13a0*/  LDS.128 R8, [R0+0x10c00] ;  /* 0x010c000000087984 */ /* 0x0111220000000c00 */
[----:B------:R-:W-:Y:S04]  /*13b0*/  BSSY.RECONVERGENT B0, `(.L_x_85) ;  /* 0x000000f000007945 */ /* 0x000fe80003800200 */
[----:B------:R-:W-:Y:S05]  /*13c0*/  @P4 BRA `(.L_x_86) ;  /* 0x0000000000344947 */ /* 0x000fea0003800000 */
[----:B------:R-:W5:Y:S01]  /*13d0*/  LDCU.64 UR4, c[0x0][0x3c0] ;  /* 0x00007800ff0477ac */ /* 0x000f620008000a00 */
[----:B------:R-:W-:Y:S02]  /*13e0*/  IADD3 R19, P4, PT, R6, 0x18, RZ ;  /* 0x0000001806137810 */ /* 0x000fe40007f9e0ff */
[----:B------:R-:W-:Y:S01]  /*13f0*/  MOV R17, R5 ;  /* 0x0000000500117202 */ /* 0x000fe20000000f00 */
[----:B------:R-:W1:Y:S01]  /*1400*/  LDCU.64 UR6, c[0x0][0x3a8] ;  /* 0x00007500ff0677ac */ /* 0x000e620008000a00 */
[----:B------:R-:W-:-:S05]  /*1410*/  IADD3.X R16, PT, PT, RZ, R7, RZ, P4, !PT ;  /* 0x00000007ff107210 */ /* 0x000fca00027fe4ff */
[----:B-----5:R-:W-:Y:S02]  /*1420*/  IMAD R18, R16, UR4, RZ ;  /* 0x0000000410127c24 */ /* 0x020fe4000f8e02ff */
[----:B------:R-:W-:-:S04]  /*1430*/  IMAD.MOV.U32 R16, RZ, RZ, R2 ;  /* 0x000000ffff107224 */ /* 0x000fc800078e0002 */
[----:B------:R-:W-:-:S04]  /*1440*/  IMAD.WIDE.U32 R16, R19, UR4, R16 ;  /* 0x0000000413107c25 */ /* 0x000fc8000f8e0010 */
[----:B------:R-:W-:Y:S01]  /*1450*/  IMAD R19, R19, UR5, R18 ;  /* 0x0000000513137c24 */ /* 0x000fe2000f8e0212 */
[----:B-1----:R-:W-:-:S03]  /*1460*/  LEA R18, P4, R16, UR6, 0x1 ;  /* 0x0000000610127c11 */ /* 0x002fc6000f8808ff */
[----:B------:R-:W-:-:S05]  /*1470*/  IMAD.IADD R17, R17, 0x1, R19 ;  /* 0x0000000111117824 */ /* 0x000fca00078e0213 */
[----:B------:R-:W-:-:S05]  /*1480*/  LEA.HI.X R19, R16, UR7, R17, 0x1, P4 ;  /* 0x0000000710137c11 */ /* 0x000fca000a0f0c11 */
[----:B----4-:R1:W-:Y:S02]  /*1490*/  STG.E.128 desc[UR8][R18.64], R8 ;  /* 0x0000000812007986 */ /* 0x0103e4000c101d08 */
.L_x_86:
[----:B------:R-:W-:Y:S05]  /*14a0*/  BSYNC.RECONVERGENT B0 ;  /* 0x0000000000007941 */ /* 0x000fea0003800200 */
.L_x_85:
[----:B-1--4-:R1:W4:Y:S01]  /*14b0*/  LDS.128 R8, [R0+0x11000] ;  /* 0x0110000000087984 */ /* 0x0123220000000c00 */
        /* <DEDUP_REMOVED lines=15> */
.L_x_88:
[----:B------:R-:W-:Y:S05]  /*15b0*/  BSYNC.RECONVERGENT B0 ;  /* 0x0000000000007941 */ /* 0x000fea0003800200 */
.L_x_87:
        /* <DEDUP_REMOVED lines=16> */
.L_x_90:
[----:B------:R-:W-:Y:S05]  /*16c0*/  BSYNC.RECONVERGENT B0 ;  /* 0x0000000000007941 */ /* 0x000fea0003800200 */
.L_x_89:
[----:B-1--4-:R1:W4:Y:S01]  /*16d0*/  LDS.128 R8, [R0+0x11800] ;  /* 0x0118000000087984 */ /* 0x0123220000000c00 */
[----:B------:R-:W-:Y:S04]  /*16e0*/  BSSY.RECONVERGENT B0, `(.L_x_91) ;  /* 0x000000f000007945 */ /* 0x000fe80003800200 */
[----:B------:R-:W-:Y:S05]  /*16f0*/  @P1 BRA `(.L_x_92) ;  /* 0x0000000000341947 */ /* 0x000fea0003800000 */
[----:B------:R-:W5:Y:S01]  /*1700*/  LDCU.64 UR4, c[0x0][0x3c0] ;  /* 0x00007800ff0477ac */ /* 0x000f620008000a00 */
[----:B------:R-:W-:Y:S01]  /*1710*/  IADD3 R19, P1, PT, R6, 0x30, RZ ;  /* 0x0000003006137810 */ /* 0x000fe20007f3e0ff */
[----:B------:R-:W-:Y:S01]  /*1720*/  IMAD.MOV.U32 R16, RZ, RZ, R2 ;  /* 0x000000ffff107224 */ /* 0x000fe200078e0002 */
[----:B------:R-:W-:Y:S01]  /*1730*/  MOV R17, R5 ;  /* 0x0000000500117202 */ /* 0x000fe20000000f00 */
[----:B------:R-:W5:Y:S01]  /*1740*/  LDCU.64 UR6, c[0x0][0x3a8] ;  /* 0x00007500ff0677ac */ /* 0x000f620008000a00 */
[----:B0123--:R-:W-:-:S05]  /*1750*/  IADD3.X R0, PT, PT, RZ, R7, RZ, P1, !PT ;  /* 0x00000007ff007210 */ /* 0x00ffca0000ffe4ff */
[----:B-----5:R-:W-:Y:S02]  /*1760*/  IMAD R0, R0, UR4, RZ ;  /* 0x0000000400007c24 */ /* 0x020fe4000f8e02ff */
[----:B------:R-:W-:-:S04]  /*1770*/  IMAD.WIDE.U32 R16, R19, UR4, R16 ;  /* 0x0000000413107c25 */ /* 0x000fc8000f8e0010 */
[----:B------:R-:W-:Y:S01]  /*1780*/  IMAD R19, R19, UR5, R0 ;  /* 0x0000000513137c24 */ /* 0x000fe2000f8e0200 */
[----:B------:R-:W-:-:S03]  /*1790*/  LEA R18, P1, R16, UR6, 0x1 ;  /* 0x0000000610127c11 */ /* 0x000fc6000f8208ff */
[----:B------:R-:W-:-:S05]  /*17a0*/  IMAD.IADD R17, R17, 0x1, R19 ;  /* 0x0000000111117824 */ /* 0x000fca00078e0213 */
[----:B------:R-:W-:-:S05]  /*17b0*/  LEA.HI.X R19, R16, UR7, R17, 0x1, P1 ;  /* 0x0000000710137c11 */ /* 0x000fca00088f0c11 */
[----:B----4-:R0:W-:Y:S02]  /*17c0*/  STG.E.128 desc[UR8][R18.64], R8 ;  /* 0x0000000812007986 */ /* 0x0101e4000c101d08 */
.L_x_92:
[----:B------:R-:W-:Y:S05]  /*17d0*/  BSYNC.RECONVERGENT B0 ;  /* 0x0000000000007941 */ /* 0x000fea0003800200 */
.L_x_91:
[----:B------:R-:W-:Y:S05]  /*17e0*/  @P0 EXIT ;  /* 0x000000000000094d */ /* 0x000fea0003800000 */
[----:B------:R-:W5:Y:S01]  /*17f0*/  LDCU.64 UR4, c[0x0][0x3c0] ;  /* 0x00007800ff0477ac */ /* 0x000f620008000a00 */
[----:B0---4-:R-:W-:Y:S01]  /*1800*/  IADD3 R9, P0, PT, R6, 0x38, RZ ;  /* 0x0000003806097810 */ /* 0x011fe20007f1e0ff */
[----:B------:R-:W-:Y:S01]  /*1810*/  IMAD.MOV.U32 R3, RZ, RZ, R5 ;  /* 0x000000ffff037224 */ /* 0x000fe200078e0005 */
[----:B------:R-:W0:Y:S02]  /*1820*/  LDCU.64 UR6, c[0x0][0x3a8] ;  /* 0x00007500ff0677ac */ /* 0x000e240008000a00 */
[----:B------:R-:W-:-:S05]  /*1830*/  IADD3.X R6, PT, PT, RZ, R7, RZ, P0, !PT ;  /* 0x00000007ff067210 */ /* 0x000fca00007fe4ff */
[----:B-----5:R-:W-:Y:S02]  /*1840*/  IMAD R6, R6, UR4, RZ ;  /* 0x0000000406067c24 */ /* 0x020fe4000f8e02ff */
[----:B------:R-:W-:-:S04]  /*1850*/  IMAD.WIDE.U32 R2, R9, UR4, R2 ;  /* 0x0000000409027c25 */ /* 0x000fc8000f8e0002 */
[----:B------:R-:W-:Y:S01]  /*1860*/  IMAD R9, R9, UR5, R6 ;  /* 0x0000000509097c24 */ /* 0x000fe2000f8e0206 */
[----:B0-----:R-:W-:-:S04]  /*1870*/  LEA R4, P0, R2, UR6, 0x1 ;  /* 0x0000000602047c11 */ /* 0x001fc8000f8008ff */
[----:B------:R-:W-:-:S04]  /*1880*/  IADD3 R3, PT, PT, R3, R9, RZ ;  /* 0x0000000903037210 */ /* 0x000fc80007ffe0ff */
[----:B------:R-:W-:-:S05]  /*1890*/  LEA.HI.X R5, R2, UR7, R3, 0x1, P0 ;  /* 0x0000000702057c11 */ /* 0x000fca00080f0c03 */
[----:B------:R-:W-:Y:S01]  /*18a0*/  STG.E.128 desc[UR8][R4.64], R12 ;  /* 0x0000000c04007986 */ /* 0x000fe2000c101d08 */
[----:B------:R-:W-:Y:S05]  /*18b0*/  EXIT ;  /* 0x000000000000794d */ /* 0x000fea0003800000 */
.L_x_93:
        /* <DEDUP_REMOVED lines=12> */
.L_x_145:


//--------------------- .text._ZN7cutlass13device_kernelIN5flash11enable_sm90INS1_16FlashAttnBwdSm90INS1_25CollectiveMainloopBwdSm90ILi2ELi1ELi1EN4cute5tupleIJNS5_1CILi1EEES8_S8_EEENS6_IJNS7_ILi64EEENS7_ILi80EEENS7_ILi256EEEEEENS_10bfloat16_tEfNS_4arch4Sm90ELb1ELb0ELb0ELb1ELb0ELb0ELb1ELb1ELi2ELi1ELi1ELi1ELb0EEENS1_24CollectiveEpilogueBwdGQAISD_fSG_Li256ELb1ELb0EEENS1_25SingleTileBwdLPTSchedulerILb1ELi80ELb0EEEEEEEEEvNT_6ParamsE --------------------------
	.section	.text._ZN7cutlass13device_kernelIN5flash11enable_sm90INS1_16FlashAttnBwdSm90INS1_25CollectiveMainloopBwdSm90ILi2ELi1ELi1EN4cute5tupleIJNS5_1CILi1EEES8_S8_EEENS6_IJNS7_ILi64EEENS7_ILi80EEENS7_ILi256EEEEEENS_10bfloat16_tEfNS_4arch4Sm90ELb1ELb0ELb0ELb1ELb0ELb0ELb1ELb1ELi2ELi1ELi1ELi1ELb0EEENS1_24CollectiveEpilogueBwdGQAISD_fSG_Li256ELb1ELb0EEENS1_25SingleTileBwdLPTSchedulerILb1ELi80ELb0EEEEEEEEEvNT_6ParamsE,"ax",@progbits
	.align	128
.text._ZN7cutlass13device_kernelIN5flash11enable_sm90INS1_16FlashAttnBwdSm90INS1_25CollectiveMainloopBwdSm90ILi2ELi1ELi1EN4cute5tupleIJNS5_1CILi1EEES8_S8_EEENS6_IJNS7_ILi64EEENS7_ILi80EEENS7_ILi256EEEEEENS_10bfloat16_tEfNS_4arch4Sm90ELb1ELb0ELb0ELb1ELb0ELb0ELb1ELb1ELi2ELi1ELi1ELi1ELb0EEENS1_24CollectiveEpilogueBwdGQAISD_fSG_Li256ELb1ELb0EEENS1_25SingleTileBwdLPTSchedulerILb1ELi80ELb0EEEEEEEEEvNT_6ParamsE:
        .type           _ZN7cutlass13device_kernelIN5flash11enable_sm90INS1_16FlashAttnBwdSm90INS1_25CollectiveMainloopBwdSm90ILi2ELi1ELi1EN4cute5tupleIJNS5_1CILi1EEES8_S8_EEENS6_IJNS7_ILi64EEENS7_ILi80EEENS7_ILi256EEEEEENS_10bfloat16_tEfNS_4arch4Sm90ELb1ELb0ELb0ELb1ELb0ELb0ELb1ELb1ELi2ELi1ELi1ELi1ELb0EEENS1_24CollectiveEpilogueBwdGQAISD_fSG_Li256ELb1ELb0EEENS1_25SingleTileBwdLPTSchedulerILb1ELi80ELb0EEEEEEEEEvNT_6ParamsE,@function
        .size           _ZN7cutlass13device_kernelIN5flash11enable_sm90INS1_16FlashAttnBwdSm90INS1_25CollectiveMainloopBwdSm90ILi2ELi1ELi1EN4cute5tupleIJNS5_1CILi1EEES8_S8_EEENS6_IJNS7_ILi64EEENS7_ILi80EEENS7_ILi256EEEEEENS_10bfloat16_tEfNS_4arch4Sm90ELb1ELb0ELb0ELb1ELb0ELb0ELb1ELb1ELi2ELi1ELi1ELi1ELb0EEENS1_24CollectiveEpilogueBwdGQAISD_fSG_Li256ELb1ELb0EEENS1_25SingleTileBwdLPTSchedulerILb1ELi80ELb0EEEEEEEEEvNT_6ParamsE,(.L_x_146 - _ZN7cutlass13device_kernelIN5flash11enable_sm90INS1_16FlashAttnBwdSm90INS1_25CollectiveMainloopBwdSm90ILi2ELi1ELi1EN4cute5tupleIJNS5_1CILi1EEES8_S8_EEENS6_IJNS7_ILi64EEENS7_ILi80EEENS7_ILi256EEEEEENS_10bfloat16_tEfNS_4arch4Sm90ELb1ELb0ELb0ELb1ELb0ELb0ELb1ELb1ELi2ELi1ELi1ELi1ELb0EEENS1_24CollectiveEpilogueBwdGQAISD_fSG_Li256ELb1ELb0EEENS1_25SingleTileBwdLPTSchedulerILb1ELi80ELb0EEEEEEEEEvNT_6ParamsE)
        .other          _ZN7cutlass13device_kernelIN5flash11enable_sm90INS1_16FlashAttnBwdSm90INS1_25CollectiveMainloopBwdSm90ILi2ELi1ELi1EN4cute5tupleIJNS5_1CILi1EEES8_S8_EEENS6_IJNS7_ILi64EEENS7_ILi80EEENS7_ILi256EEEEEENS_10bfloat16_tEfNS_4arch4Sm90ELb1ELb0ELb0ELb1ELb0ELb0ELb1ELb1ELi2ELi1ELi1ELi1ELb0EEENS1_24CollectiveEpilogueBwdGQAISD_fSG_Li256ELb1ELb0EEENS1_25SingleTileBwdLPTSchedulerILb1ELi80ELb0EEEEEEEEEvNT_6ParamsE,@"STO_CUDA_ENTRY STV_DEFAULT"
_ZN7cutlass13device_kernelIN5flash11enable_sm90INS1_16FlashAttnBwdSm90INS1_25CollectiveMainloopBwdSm90ILi2ELi1ELi1EN4cute5tupleIJNS5_1CILi1EEES8_S8_EEENS6_IJNS7_ILi64EEENS7_ILi80EEENS7_ILi256EEEEEENS_10bfloat16_tEfNS_4arch4Sm90ELb1ELb0ELb0ELb1ELb0ELb0ELb1ELb1ELi2ELi1ELi1ELi1ELb0EEENS1_24CollectiveEpilogueBwdGQAISD_fSG_Li256ELb1ELb0EEENS1_25SingleTileBwdLPTSchedulerILb1ELi80ELb0EEEEEEEEEvNT_6ParamsE:
[----:B------:R-:W-:Y:S01]  /*0000*/  LDC R1, c[0x0][0x37c] ;  /* 0x0000df00ff017b82 */ /* 0x000fe20000000800 */
[----:B------:R-:W-:Y:S05]  /*0010*/  EXIT ;  /* 0x000000000000794d */ /* 0x000fea0003800000 */
.L_x_94:
        /* <DEDUP_REMOVED lines=14> */
.L_x_146:


//--------------------- .text._ZN7cutlass13device_kernelIN5flash22FlashAttnBwdPreprocessIN4cute5tupleIJNS3_1CILi64EEENS5_ILi256EEEEEENS_10bfloat16_tEfNS_4arch4Sm90ELb1ELb1EEEEEvNT_6ParamsE --------------------------
	.section	.text._ZN7cutlass13device_kernelIN5flash22FlashAttnBwdPreprocessIN4cute5tupleIJNS3_1CILi64EEENS5_ILi256EEEEEENS_10bfloat16_tEfNS_4arch4Sm90ELb1ELb1EEEEEvNT_6ParamsE,"ax",@progbits
	.align	128
.text._ZN7cutlass13device_kernelIN5flash22FlashAttnBwdPreprocessIN4cute5tupleIJNS3_1CILi64EEENS5_ILi256EEEEEENS_10bfloat16_tEfNS_4arch4Sm90ELb1ELb1EEEEEvNT_6ParamsE:
        .type           _ZN7cutlass13device_kernelIN5flash22FlashAttnBwdPreprocessIN4cute5tupleIJNS3_1CILi64EEENS5_ILi256EEEEEENS_10bfloat16_tEfNS_4arch4Sm90ELb1ELb1EEEEEvNT_6ParamsE,@function
        .size           _ZN7cutlass13device_kernelIN5flash22FlashAttnBwdPreprocessIN4cute5tupleIJNS3_1CILi64EEENS5_ILi256EEEEEENS_10bfloat16_tEfNS_4arch4Sm90ELb1ELb1EEEEEvNT_6ParamsE,(.L_x_147 - _ZN7cutlass13device_kernelIN5flash22FlashAttnBwdPreprocessIN4cute5tupleIJNS3_1CILi64EEENS5_ILi256EEEEEENS_10bfloat16_tEfNS_4arch4Sm90ELb1ELb1EEEEEvNT_6ParamsE)
        .other          _ZN7cutlass13device_kernelIN5flash22FlashAttnBwdPreprocessIN4cute5tupleIJNS3_1CILi64EEENS5_ILi256EEEEEENS_10bfloat16_tEfNS_4arch4Sm90ELb1ELb1EEEEEvNT_6ParamsE,@"STO_CUDA_ENTRY STV_DEFAULT"
_ZN7cutlass13device_kernelIN5flash22FlashAttnBwdPreprocessIN4cute5tupleIJNS3_1CILi64EEENS5_ILi256EEEEEENS_10bfloat16_tEfNS_4arch4Sm90ELb1ELb1EEEEEvNT_6ParamsE:
[----:B------:R-:W-:Y:S01]  /*0000*/  LDC R1, c[0x0][0x37c] ;  /* 0x0000df00ff017b82 */ /* 0x000fe20000000800 */
[----:B------:R-:W0:Y:S07]  /*0010*/  LDCU.64 UR10, c[0x0][0x460] ;  /* 0x00008c00ff0a77ac */ /* 0x000e2e0008000a00 */
[----:B------:R-:W1:Y:S01]  /*0020*/  S2UR UR16, SR_CTAID.X ;  /* 0x00000000001079c3 */ /* 0x000e620000002500 */
[----:B------:R-:W2:Y:S07]  /*0030*/  LDCU.64 UR12, c[0x0][0x358] ;  /* 0x00006b00ff0c77ac */ /* 0x000eae0008000a00 */
[----:B------:R-:W3:Y:S08]  /*0040*/  S2UR UR15, SR_CTAID.Y ;  /* 0x00000000000f79c3 */ /* 0x000ef00000002600 */
[----:B------:R-:W4:Y:S01]  /*0050*/  S2UR UR14, SR_CTAID.Z ;  /* 0x00000000000e79c3 */ /* 0x000f220000002700 */
[----:B0-----:R-:W-:-:S04]  /*0060*/  UISETP.NE.U32.AND UP1, UPT, UR10, URZ, UPT ;  /* 0x000000ff0a00728c */ /* 0x001fc8000bf25070 */
[----:B------:R-:W-:-:S09]  /*0070*/  UISETP.NE.AND.EX UP2, UPT, UR11, URZ, UPT, UP1 ;  /* 0x000000ff0b00728c */ /* 0x000fd2000bf45310 */
[----:B-12---:R-:W-:Y:S05]  /*0080*/  BRA.U UP2, `(.L_x_95) ;  /* 0x0000000102247547 */ /* 0x006fea000b800000 */
[----:B------:R-:W0:Y:S01]  /*0090*/  LDCU.64 UR6, c[0x0][0x468] ;  /* 0x00008d00ff0677ac */ /* 0x000e220008000a00 */
[----:B------:R-:W1:Y:S01]  /*00a0*/  LDCU UR5, c[0x0][0x388] ;  /* 0x00007100ff0577ac */ /* 0x000e620008000800 */
[----:B------:R-:W-:Y:S01]  /*00b0*/  UMOV UR4, URZ ;  /* 0x000000ff00047c82 */ /* 0x000fe20008000000 */
[----:B0-----:R-:W-:-:S03]  /*00c0*/  UISETP.NE.U32.AND UP0, UPT, UR6, URZ, UPT ;  /* 0x000000ff0600728c */ /* 0x001fc6000bf05070 */
[----:B------:R-:W-:Y:S01]  /*00d0*/  UMOV UR6, URZ ;  /* 0x000000ff00067c82 */ /* 0x000fe20008000000 */
[----:B------:R-:W-:-:S03]  /*00e0*/  UISETP.NE.AND.EX UP0, UPT, UR7, URZ, UPT, UP0 ;  /* 0x000000ff0700728c */ /* 0x000fc6000bf05300 */
[----:B------:R-:W-:-:S06]  /*00f0*/  UMOV UR7, URZ ;  /* 0x000000ff00077c82 */ /* 0x000fcc0008000000 */
[----:B-1----:R-:W-:Y:S05]  /*0100*/  BRA.U !UP0, `(.L_x_96) ;  /* 0x0000000108687547 */ /* 0x002fea000b800000 */
[----:B------:R-:W-:Y:S05]  /*0110*/  BRA `(.L_x_97) ;  /* 0x00000000003c7947 */ /* 0x000fea0003800000 */
.L_x_95:
[----:B------:R-:W4:Y:S01]  /*0120*/  LDCU.64 UR4, c[0x0][0x460] ;  /* 0x00008c00ff0477ac */ /* 0x000f220008000a00 */
[----:B------:R-:W0:Y:S01]  /*0130*/  LDCU.64 UR8, c[0x0][0x468] ;  /* 0x00008d00ff0877ac */ /* 0x000e220008000a00 */
[----:B----4-:R-:W-:-:S06]  /*0140*/  UIMAD.WIDE.U32 UR4, UR14, 0x4, UR4 ;  /* 0x000000040e0478a5 */ /* 0x010fcc000f8e0004 */
[----:B------:R-:W-:Y:S02]  /*0150*/  IMAD.U32 R2, RZ, RZ, UR4 ;  /* 0x00000004ff027e24 */ /* 0x000fe4000f8e00ff */
[----:B------:R-:W-:-:S05]  /*0160*/  IMAD.U32 R3, RZ, RZ, UR5 ;  /* 0x00000005ff037e24 */ /* 0x000fca000f8e00ff */
[----:B------:R-:W2:Y:S01]  /*0170*/  LDG.E R0, desc[UR12][R2.64] ;  /* 0x0000000c02007981 */ /* 0x000ea2000c1e1900 */
[----:B0-----:R-:W-:-:S04]  /*0180*/  UISETP.NE.U32.AND UP0, UPT, UR8, URZ, UPT ;  /* 0x000000ff0800728c */ /* 0x001fc8000bf05070 */
[----:B------:R-:W-:Y:S01]  /*0190*/  UISETP.NE.AND.EX UP0, UPT, UR9, URZ, UPT, UP0 ;  /* 0x000000ff0900728c */ /* 0x000fe2000bf05300 */
[----:B--2---:R-:W-:-:S13]  /*01a0*/  R2UR UR6, R0 ;  /* 0x00000000000672ca */ /* 0x004fda00000e0000 */
[----:B------:R-:W-:Y:S02]  /*01b0*/  ULEA UR4, UR14, UR6, 0x6 ;  /* 0x000000060e047291 */ /* 0x000fe4000f8e30ff */
[----:B------:R-:W-:Y:S02]  /*01c0*/  USHF.R.S32.HI UR7, URZ, 0x1f, UR6 ;  /* 0x0000001fff077899 */ /* 0x000fe40008011406 */
[----:B------:R-:W-:-:S04]  /*01d0*/  USHF.R.S32.HI UR5, URZ, 0x1f, UR4 ;  /* 0x0000001fff057899 */ /* 0x000fc80008011404 */
[----:B------:R-:W-:-:S04]  /*01e0*/  ULEA.HI UR4, UR5, UR4, URZ, 0x6 ;  /* 0x0000000405047291 */ /* 0x000fc8000f8f30ff */
[----:B------:R-:W-:Y:S01]  /*01f0*/  ULOP3.LUT UR4, UR4, 0xffffffc0, URZ, 0xc0, !UPT ;  /* 0xffffffc004047892 */ /* 0x000fe2000f8ec0ff */
[----:B------:R-:W-:Y:S11]  /*0200*/  BRA.U !UP0, `(.L_x_98) ;  /* 0x00000001081c7547 */ /* 0x000ff6000b800000 */
.L_x_97:
[----:B------:R-:W4:Y:S02]  /*0210*/  LDCU.64 UR8, c[0x0][0x468] ;  /* 0x00008d00ff0877ac */ /* 0x000f240008000a00 */
[----:B----4-:R-:W-:-:S06]  /*0220*/  UIMAD.WIDE.U32 UR8, UR14, 0x4, UR8 ;  /* 0x000000040e0878a5 */ /* 0x010fcc000f8e0008 */
[----:B------:R-:W-:Y:S01]  /*0230*/  IMAD.U32 R2, RZ, RZ, UR8 ;  /* 0x00000008ff027e24 */ /* 0x000fe2000f8e00ff */
[----:B------:R-:W-:-:S05]  /*0240*/  MOV R3, UR9 ;  /* 0x0000000900037c02 */ /* 0x000fca0008000f00 */
[----:B------:R-:W2:Y:S02]  /*0250*/  LDG.E R2, desc[UR12][R2.64] ;  /* 0x0000000c02027981 */ /* 0x000ea4000c1e1900 */
[----:B--2---:R-:W-:Y:S01]  /*0260*/  R2UR UR5, R2 ;  /* 0x00000000020572ca */ /* 0x004fe200000e0000 */
[----:B------:R-:W-:-:S14]  /*0270*/  BRA `(.L_x_96) ;  /* 0x00000000000c7947 */ /* 0x000fdc0003800000 */
.L_x_98:
[----:B------:R-:W2:Y:S02]  /*0280*/  LDG.E R2, desc[UR12][R2.64+0x4] ;  /* 0x0000040c02027981 */ /* 0x000ea4000c1e1900 */
[----:B--2---:R-:W-:-:S13]  /*0290*/  R2UR UR5, R2 ;  /* 0x00000000020572ca */ /* 0x004fda00000e0000 */
[----:B------:R-:W-:-:S12]  /*02a0*/  UIADD3 UR5, UPT, UPT, -UR6, UR5, URZ ;  /* 0x0000000506057290 */ /* 0x000fd8000fffe1ff */
.L_x_96:
[----:B------:R-:W-:Y:S01]  /*02b0*/  USHF.L.U32 UR8, UR16, 0x6, URZ ;  /* 0x0000000610087899 */ /* 0x000fe200080006ff */
[----:B------:R-:W0:Y:S01]  /*02c0*/  S2R R64, SR_TID.X ;  /* 0x0000000000407919 */ /* 0x000e220000002100 */
[----:B------:R-:W-:Y:S02]  /*02d0*/  PLOP3.LUT P0, PT, PT, PT, UP1, 0x80, 0x8 ;  /* 0x000000000008781c */ /* 0x000fe40003f0f018 */
[----:B------:R-:W-:Y:S02]  /*02e0*/  UISETP.GT.AND UP0, UPT, UR5, UR8, UPT ;  /* 0x000000080500728c */ /* 0x000fe4000bf04270 */
[----:B------:R-:W-:-:S04]  /*02f0*/  ISETP.NE.AND.EX P0, PT, RZ, UR11, PT, P0 ;  /* 0x0000000bff007c0c */ /* 0x000fc8000bf05300 */
[----:B------:R-:W-:-:S13]  /*0300*/  PLOP3.LUT P1, PT, PT, PT, UP0, 0x80, 0x8 ;  /* 0x000000000008781c */ /* 0x000fda0003f2f008 */
[----:B---34-:R-:W-:Y:S05]  /*0310*/  @!P1 EXIT P0 ;  /* 0x000000000000994d */ /* 0x018fea0000000000 */
[----:B------:R-:W-:Y:S01]  /*0320*/  UIADD3 UR18, UPT, UPT, -UR8, UR5, URZ ;  /* 0x0000000508127290 */ /* 0x000fe2000fffe1ff */
[----:B------:R-:W1:Y:S01]  /*0330*/  LDC.64 R4, c[0x0][0x400] ;  /* 0x00010000ff047b82 */ /* 0x000e620000000a00 */
[----:B0-----:R-:W-:Y:S01]  /*0340*/  SHF.R.U32.HI R6, RZ, 0x4, R64 ;  /* 0x00000004ff067819 */ /* 0x001fe20000011640 */
[----:B------:R-:W-:Y:S01]  /*0350*/  IMAD.MOV.U32 R65, RZ, RZ, RZ ;  /* 0x000000ffff417224 */ /* 0x000fe200078e00ff */
[----:B------:R-:W-:Y:S01]  /*0360*/  USEL UR17, UR14, URZ, !UP2 ;  /* 0x000000ff0e117287 */ /* 0x000fe2000d000000 */
[----:B------:R-:W-:Y:S01]  /*0370*/  MOV R7, UR16 ;  /* 0x0000001000077c02 */ /* 0x000fe20008000f00 */
[----:B------:R-:W-:Y:S01]  /*0380*/  BSSY.RECONVERGENT B0, `(.L_x_99) ;  /* 0x0000038000007945 */ /* 0x000fe20003800200 */
[----:B------:R-:W-:Y:S02]  /*0390*/  ISETP.GE.AND P0, PT, R64, UR18, PT ;  /* 0x0000001240007c0c */ /* 0x000fe4000bf06270 */
[----:B------:R-:W-:Y:S01]  /*03a0*/  CS2R R72, SRZ ;  /* 0x0000000000487805 */ /* 0x000fe2000001ff00 */
[----:B------:R-:W0:Y:S01]  /*03b0*/  LDC.64 R10, c[0x0][0x3a0] ;  /* 0x0000e800ff0a7b82 */ /* 0x000e220000000a00 */
[----:B------:R-:W-:-:S02]  /*03c0*/  IADD3 R66, P3, PT, R6, UR6, RZ ;  /* 0x0000000606427c10 */ /* 0x000fc4000ff7e0ff */
[----:B------:R-:W-:Y:S02]  /*03d0*/  CS2R R74, SRZ ;  /* 0x00000000004a7805 */ /* 0x000fe4000001ff00 */
[----:B------:R-:W-:Y:S02]  /*03e0*/  ISETP.GT.U32.OR P0, PT, R64, 0x3f, P0 ;  /* 0x0000003f4000780c */ /* 0x000fe40000704470 */
[----:B------:R-:W-:Y:S02]  /*03f0*/  CS2R R44, SRZ ;  /* 0x00000000002c7805 */ /* 0x000fe4000001ff00 */
[C---:B------:R-:W-:Y:S01]  /*0400*/  IADD3 R0, PT, PT, R6.reuse, 0x10, RZ ;  /* 0x0000001006007810 */ /* 0x040fe20007ffe0ff */
[----:B------:R-:W-:Y:S01]  /*0410*/  IMAD.X R67, RZ, RZ, UR7, P3 ;  /* 0x00000007ff437e24 */ /* 0x000fe200098e06ff */
[----:B------:R-:W-:Y:S01]  /*0420*/  ISETP.GE.AND P3, PT, R6, UR18, PT ;  /* 0x0000001206007c0c */ /* 0x000fe2000bf66270 */
[----:B------:R-:W2:Y:S01]  /*0430*/  LDC.64 R8, c[0x0][0x408] ;  /* 0x00010200ff087b82 */ /* 0x000ea20000000a00 */
[----:B------:R-:W-:Y:S01]  /*0440*/  CS2R R46, SRZ ;  /* 0x00000000002e7805 */ /* 0x000fe2000001ff00 */
[----:B------:R-:W-:Y:S01]  /*0450*/  IMAD.WIDE.U32 R66, R7, 0x40, R66 ;  /* 0x0000004007427825 */ /* 0x000fe200078e0042 */
[----:B------:R-:W-:-:S02]  /*0460*/  CS2R R56, SRZ ;  /* 0x0000000000387805 */ /* 0x000fc4000001ff00 */
[----:B------:R-:W-:Y:S02]  /*0470*/  CS2R R58, SRZ ;  /* 0x00000000003a7805 */ /* 0x000fe4000001ff00 */
[----:B------:R-:W-:Y:S02]  /*0480*/  CS2R R36, SRZ ;  /* 0x0000000000247805 */ /* 0x000fe4000001ff00 */
[----:B------:R-:W-:Y:S02]  /*0490*/  CS2R R38, SRZ ;  /* 0x0000000000267805 */ /* 0x000fe4000001ff00 */
[----:B------:R-:W-:Y:S01]  /*04a0*/  CS2R R28, SRZ ;  /* 0x00000000001c7805 */ /* 0x000fe2000001ff00 */
[C---:B------:R-:W-:Y:S01]  /*04b0*/  @!P0 VIADD R2, R64.reuse, UR8 ;  /* 0x0000000840028c36 */ /* 0x040fe20008000000 */
[----:B------:R-:W3:Y:S01]  /*04c0*/  LDC.64 R14, c[0x0][0x3a8] ;  /* 0x0000ea00ff0e7b82 */ /* 0x000ee20000000a00 */
[----:B------:R-:W-:Y:S01]  /*04d0*/  IMAD.SHL.U32 R64, R64, 0x8, RZ ;  /* 0x0000000840407824 */ /* 0x000fe200078e00ff */
[----:B------:R-:W-:Y:S01]  /*04e0*/  CS2R R30, SRZ ;  /* 0x00000000001e7805 */ /* 0x000fe2000001ff00 */
[----:B------:R-:W-:Y:S01]  /*04f0*/  VIADD R16, R6, 0x30 ;  /* 0x0000003006107836 */ /* 0x000fe20000000000 */
[----:B------:R-:W-:-:S02]  /*0500*/  @!P0 IADD3 R2, P1, PT, R2, UR6, RZ ;  /* 0x0000000602028c10 */ /* 0x000fc4000ff3e0ff */
[----:B------:R-:W-:-:S03]  /*0510*/  LOP3.LUT R64, R64, 0x78, RZ, 0xc0, !PT ;  /* 0x0000007840407812 */ /* 0x000fc600078ec0ff */
[----:B------:R-:W-:Y:S01]  /*0520*/  @!P0 IMAD.X R3, RZ, RZ, UR7, P1 ;  /* 0x00000007ff038e24 */ /* 0x000fe200088e06ff */
[----:B------:R-:W-:Y:S01]  /*0530*/  ISETP.GE.AND P1, PT, R0, UR18, PT ;  /* 0x0000001200007c0c */ /* 0x000fe2000bf26270 */
[----:B------:R-:W-:Y:S01]  /*0540*/  VIADD R0, R6, 0x20 ;  /* 0x0000002006007836 */ /* 0x000fe20000000000 */
[----:B------:R-:W-:Y:S01]  /*0550*/  LOP3.LUT R80, R64, 0x80, RZ, 0xfc, !PT ;  /* 0x0000008040507812 */ /* 0x000fe200078efcff */
[----:B-1----:R-:W-:-:S03]  /*0560*/  @!P0 IMAD.WIDE.U32 R2, R4, UR15, R2 ;  /* 0x0000000f04028c25 */ /* 0x002fc6000f8e0002 */
[----:B------:R-:W-:Y:S01]  /*0570*/  ISETP.GE.AND P2, PT, R0, UR18, PT ;  /* 0x0000001200007c0c */ /* 0x000fe2000bf46270 */
[----:B------:R-:W-:Y:S02]  /*0580*/  @!P0 IMAD R3, R5, UR15, R3 ;  /* 0x0000000f05038c24 */ /* 0x000fe4000f8e0203 */
[----:B0-----:R-:W-:-:S04]  /*0590*/  IMAD.WIDE.U32 R4, R10, UR15, R64 ;  /* 0x0000000f0a047c25 */ /* 0x001fc8000f8e0040 */
[----:B------:R-:W-:Y:S01]  /*05a0*/  IMAD R5, R11, UR15, R5 ;  /* 0x0000000f0b057c24 */ /* 0x000fe2000f8e0205 */
[----:B------:R-:W-:Y:S01]  /*05b0*/  CS2R R10, SRZ ;  /* 0x00000000000a7805 */ /* 0x000fe2000001ff00 */
[----:B--2---:R-:W-:-:S04]  /*05c0*/  @!P0 IMAD.WIDE.U32 R2, R8, UR17, R2 ;  /* 0x0000001108028c25 */ /* 0x004fc8000f8e0002 */
[----:B---3--:R-:W-:-:S04]  /*05d0*/  IMAD.WIDE.U32 R12, R14, UR17, R4 ;  /* 0x000000110e0c7c25 */ /* 0x008fc8000f8e0004 */
[----:B------:R-:W-:Y:S01]  /*05e0*/  @!P0 IMAD R0, R9, UR17, R3 ;  /* 0x0000001109008c24 */ /* 0x000fe2000f8e0203 */
[----:B------:R-:W-:Y:S01]  /*05f0*/  CS2R R8, SRZ ;  /* 0x0000000000087805 */ /* 0x000fe2000001ff00 */
[----:B------:R-:W-:Y:S01]  /*0600*/  IMAD R15, R15, UR17, R13 ;  /* 0x000000110f0f7c24 */ /* 0x000fe2000f8e020d */
[----:B------:R-:W-:Y:S06]  /*0610*/  @P3 BRA `(.L_x_100) ;  /* 0x0000000000383947 */ /* 0x000fec0003800000 */
[----:B------:R-:W0:Y:S01]  /*0620*/  LDCU.64 UR8, c[0x0][0x398] ;  /* 0x00007300ff0877ac */ /* 0x000e220008000a00 */
[----:B------:R-:W-:Y:S01]  /*0630*/  IMAD.MOV.U32 R14, RZ, RZ, R12 ;  /* 0x000000ffff0e7224 */ /* 0x000fe200078e000c */
[----:B------:R-:W1:Y:S01]  /*0640*/  LDCU UR6, c[0x0][0x38c] ;  /* 0x00007180ff0677ac */ /* 0x000e620008000800 */
[----:B------:R-:W2:Y:S01]  /*0650*/  LDCU.64 UR10, c[0x0][0x380] ;  /* 0x00007000ff0a77ac */ /* 0x000ea20008000a00 */
[----:B0-----:R-:W-:Y:S02]  /*0660*/  IMAD R7, R67, UR8, RZ ;  /* 0x0000000843077c24 */ /* 0x001fe4000f8e02ff */
[----:B------:R-:W-:Y:S01]  /*0670*/  IMAD.WIDE.U32 R4, R66, UR8, R14 ;  /* 0x0000000842047c25 */ /* 0x000fe2000f8e000e */
[----:B-1----:R-:W-:-:S03]  /*0680*/  ISETP.GE.AND P4, PT, R64, UR6, PT ;  /* 0x0000000640007c0c */ /* 0x002fc6000bf86270 */
[----:B------:R-:W-:Y:S01]  /*0690*/  IMAD R7, R66, UR9, R7 ;  /* 0x0000000942077c24 */ /* 0x000fe2000f8e0207 */
[----:B------:R-:W-:Y:S02]  /*06a0*/  ISETP.GE.AND P5, PT, R80, UR6, PT ;  /* 0x0000000650007c0c */ /* 0x000fe4000bfa6270 */
[----:B--2---:R-:W-:Y:S01]  /*06b0*/  LEA R6, P6, R4, UR10, 0x1 ;  /* 0x0000000a04067c11 */ /* 0x004fe2000f8c08ff */
[----:B------:R-:W-:-:S05]  /*06c0*/  IMAD.IADD R5, R5, 0x1, R7 ;  /* 0x0000000105057824 */ /* 0x000fca00078e0207 */
[----:B------:R-:W-:-:S05]  /*06d0*/  LEA.HI.X R7, R4, UR11, R5, 0x1, P6 ;  /* 0x0000000b04077c11 */ /* 0x000fca000b0f0c05 */
[----:B------:R0:W5:Y:S04]  /*06e0*/  @!P4 LDG.E.128 R72, desc[UR12][R6.64] ;  /* 0x0000000c0648c981 */ /* 0x000168000c1e1d00 */
[----:B------:R0:W5:Y:S02]  /*06f0*/  @!P5 LDG.E.128 R44, desc[UR12][R6.64+0x100] ;  /* 0x0001000c062cd981 */ /* 0x000164000c1e1d00 */
.L_x_100:
[----:B------:R-:W-:Y:S05]  /*0700*/  BSYNC.RECONVERGENT B0 ;  /* 0x0000000000007941 */ /* 0x000fea0003800200 */
.L_x_99:
[----:B------:R-:W-:Y:S04]  /*0710*/  BSSY.RECONVERGENT B0, `(.L_x_101) ;  /* 0x0000013000007945 */ /* 0x000fe80003800200 */
[----:B------:R-:W-:Y:S05]  /*0720*/  @P1 BRA `(.L_x_102) ;  /* 0x0000000000441947 */ /* 0x000fea0003800000 */
[----:B------:R-:W1:Y:S01]  /*0730*/  LDCU.64 UR8, c[0x0][0x398] ;  /* 0x00007300ff0877ac */ /* 0x000e620008000a00 */
[----:B0-----:R-:W-:Y:S01]  /*0740*/  IADD3 R7, P4, PT, R66, 0x10, RZ ;  /* 0x0000001042077810 */ /* 0x001fe20007f9e0ff */
[----:B------:R-:W-:Y:S01]  /*0750*/  IMAD.MOV.U32 R5, RZ, RZ, R15 ;  /* 0x000000ffff057224 */ /* 0x000fe200078e000f */
[----:B------:R-:W0:Y:S02]  /*0760*/  LDCU UR6, c[0x0][0x38c] ;  /* 0x00007180ff0677ac */ /* 0x000e240008000800 */
[----:B------:R-:W-:Y:S01]  /*0770*/  IADD3.X R4, PT, PT, RZ, R67, RZ, P4, !PT ;  /* 0x00000043ff047210 */ /* 0x000fe200027fe4ff */
[----:B------:R-:W2:Y:S04]  /*0780*/  LDCU.64 UR10, c[0x0][0x380] ;  /* 0x00007000ff0a77ac */ /* 0x000ea80008000a00 */
[----:B-1----:R-:W-:-:S02]  /*0790*/  IMAD R6, R4, UR8, RZ ;  /* 0x0000000804067c24 */ /* 0x002fc4000f8e02ff */
[----:B------:R-:W-:Y:S01]  /*07a0*/  IMAD.MOV.U32 R4, RZ, RZ, R12 ;  /* 0x000000ffff047224 */ /* 0x000fe200078e000c */
[----:B0-----:R-:W-:-:S03]  /*07b0*/  ISETP.GE.AND P5, PT, R64, UR6, PT ;  /* 0x0000000640007c0c */ /* 0x001fc6000bfa6270 */
[----:B------:R-:W-:Y:S01]  /*07c0*/  IMAD.WIDE.U32 R4, R7, UR8, R4 ;  /* 0x0000000807047c25 */ /* 0x000fe2000f8e0004 */
[----:B------:R-:W-:-:S03]  /*07d0*/  ISETP.GE.AND P6, PT, R80, UR6, PT ;  /* 0x0000000650007c0c */ /* 0x000fc6000bfc6270 */
[----:B------:R-:W-:Y:S01]  /*07e0*/  IMAD R7, R7, UR9, R6 ;  /* 0x0000000907077c24 */ /* 0x000fe2000f8e0206 */
[----:B--2---:R-:W-:-:S03]  /*07f0*/  LEA R6, P4, R4, UR10, 0x1 ;  /* 0x0000000a04067c11 */ /* 0x004fc6000f8808ff */
[----:B------:R-:W-:-:S05]  /*0800*/  IMAD.IADD R5, R5, 0x1, R7 ;  /* 0x0000000105057824 */ /* 0x000fca00078e0207 */
[----:B------:R-:W-:-:S05]  /*0810*/  LEA.HI.X R7, R4, UR11, R5, 0x1, P4 ;  /* 0x0000000b04077c11 */ /* 0x000fca000a0f0c05 */
[----:B------:R1:W5:Y:S04]  /*0820*/  @!P5 LDG.E.128 R56, desc[UR12][R6.64] ;  /* 0x0000000c0638d981 */ /* 0x000368000c1e1d00 */
[----:B------:R1:W5:Y:S02]  /*0830*/  @!P6 LDG.E.128 R36, desc[UR12][R6.64+0x100] ;  /* 0x0001000c0624e981 */ /* 0x000364000c1e1d00 */
.L_x_102:
[----:B------:R-:W-:Y:S05]  /*0840*/  BSYNC.RECONVERGENT B0 ;  /* 0x0000000000007941 */ /* 0x000fea0003800200 */
.L_x_101:
[----:B------:R-:W-:Y:S04]  /*0850*/  BSSY.RECONVERGENT B0, `(.L_x_103) ;  /* 0x0000013000007945 */ /* 0x000fe80003800200 */
[----:B------:R-:W-:Y:S05]  /*0860*/  @P2 BRA `(.L_x_104) ;  /* 0x0000000000442947 */ /* 0x000fea0003800000 */
[----:B------:R-:W2:Y:S01]  /*0870*/  LDCU.64 UR8, c[0x0][0x398] ;  /* 0x00007300ff0877ac */ /* 0x000ea20008000a00 */
[----:B01----:R-:W-:Y:S01]  /*0880*/  IADD3 R7, P4, PT, R66, 0x20, RZ ;  /* 0x0000002042077810 */ /* 0x003fe20007f9e0ff */
[----:B------:R-:W-:Y:S01]  /*0890*/  IMAD.MOV.U32 R5, RZ, RZ, R15 ;  /* 0x000000ffff057224 */ /* 0x000fe200078e000f */
[----:B------:R-:W0:Y:S02]  /*08a0*/  LDCU UR6, c[0x0][0x38c] ;  /* 0x00007180ff0677ac */ /* 0x000e240008000800 */
[----:B------:R-:W-:Y:S01]  /*08b0*/  IADD3.X R4, PT, PT, RZ, R67, RZ, P4, !PT ;  /* 0x00000043ff047210 */ /* 0x000fe200027fe4ff */
[----:B------:R-:W1:Y:S04]  /*08c0*/  LDCU.64 UR10, c[0x0][0x380] ;  /* 0x00007000ff0a77ac */ /* 0x000e680008000a00 */
[----:B--2---:R-:W-:-:S02]  /*08d0*/  IMAD R6, R4, UR8, RZ ;  /* 0x0000000804067c24 */ /* 0x004fc4000f8e02ff */
[----:B------:R-:W-:Y:S01]  /*08e0*/  IMAD.MOV.U32 R4, RZ, RZ, R12 ;  /* 0x000000ffff047224 */ /* 0x000fe200078e000c */
[----:B0-----:R-:W-:-:S03]  /*08f0*/  ISETP.GE.AND P5, PT, R64, UR6, PT ;  /* 0x0000000640007c0c */ /* 0x001fc6000bfa6270 */
[----:B------:R-:W-:Y:S01]  /*0900*/  IMAD.WIDE.U32 R4, R7, UR8, R4 ;  /* 0x0000000807047c25 */ /* 0x000fe2000f8e0004 */
[----:B------:R-:W-:-:S03]  /*0910*/  ISETP.GE.AND P6, PT, R80, UR6, PT ;  /* 0x0000000650007c0c */ /* 0x000fc6000bfc6270 */
[----:B------:R-:W-:Y:S01]  /*0920*/  IMAD R7, R7, UR9, R6 ;  /* 0x0000000907077c24 */ /* 0x000fe2000f8e0206 */
[----:B-1----:R-:W-:-:S03]  /*0930*/  LEA R6, P4, R4, UR10, 0x1 ;  /* 0x0000000a04067c11 */ /* 0x002fc6000f8808ff */
[----:B------:R-:W-:-:S05]  /*0940*/  IMAD.IADD R5, R5, 0x1, R7 ;  /* 0x0000000105057824 */ /* 0x000fca00078e0207 */
[----:B------:R-:W-:-:S05]  /*0950*/  LEA.HI.X R7, R4, UR11, R5, 0x1, P4 ;  /* 0x0000000b04077c11 */ /* 0x000fca000a0f0c05 */
[----:B------:R2:W5:Y:S04]  /*0960*/  @!P5 LDG.E.128 R8, desc[UR12][R6.64] ;  /* 0x0000000c0608d981 */ /* 0x000568000c1e1d00 */
[----:B------:R2:W5:Y:S02]  /*0970*/  @!P6 LDG.E.128 R28, desc[UR12][R6.64+0x100] ;  /* 0x0001000c061ce981 */ /* 0x000564000c1e1d00 */
.L_x_104:
[----:B------:R-:W-:Y:S05]  /*0980*/  BSYNC.RECONVERGENT B0 ;  /* 0x0000000000007941 */ /* 0x000fea0003800200 */
.L_x_103:
[----:B------:R-:W-:Y:S01]  /*0990*/  ISETP.GE.AND P4, PT, R16, UR18, PT ;  /* 0x0000001210007c0c */ /* 0x000fe2000bf86270 */
[----:B------:R-:W-:Y:S01]  /*09a0*/  BSSY.RECONVERGENT B0, `(.L_x_105) ;  /* 0x0000016000007945 */ /* 0x000fe20003800200 */
[----:B------:R-:W-:Y:S02]  /*09b0*/  CS2R R4, SRZ ;  /* 0x0000000000047805 */ /* 0x000fe4000001ff00 */
[----:B012---:R-:W-:Y:S02]  /*09c0*/  CS2R R6, SRZ ;  /* 0x0000000000067805 */ /* 0x007fe4000001ff00 */
[----:B------:R-:W-:Y:S02]  /*09d0*/  CS2R R20, SRZ ;  /* 0x0000000000147805 */ /* 0x000fe4000001ff00 */
[----:B------:R-:W-:-:S05]  /*09e0*/  CS2R R22, SRZ ;  /* 0x0000000000167805 */ /* 0x000fca000001ff00 */
[----:B------:R-:W-:Y:S05]  /*09f0*/  @P4 BRA `(.L_x_106) ;  /* 0x0000000000404947 */ /* 0x000fea0003800000 */
[----:B------:R-:W0:Y:S01]  /*0a00*/  LDCU.64 UR8, c[0x0][0x398] ;  /* 0x00007300ff0877ac */ /* 0x000e220008000a00 */
[----:B------:R-:W-:Y:S01]  /*0a10*/  IADD3 R17, P5, PT, R66, 0x30, RZ ;  /* 0x0000003042117810 */ /* 0x000fe20007fbe0ff */
[----:B------:R-:W1:Y:S03]  /*0a20*/  LDCU.64 UR10, c[0x0][0x380] ;  /* 0x00007000ff0a77ac */ /* 0x000e660008000a00 */
[----:B------:R-:W-:Y:S01]  /*0a30*/  IADD3.X R13, PT, PT, RZ, R67, RZ, P5, !PT ;  /* 0x00000043ff0d7210 */ /* 0x000fe20002ffe4ff */
[----:B------:R-:W2:Y:S04]  /*0a40*/  LDCU UR6, c[0x0][0x38c] ;  /* 0x00007180ff0677ac */ /* 0x000ea80008000800 */
[----:B0-----:R-:W-:-:S02]  /*0a50*/  IMAD R14, R13, UR8, RZ ;  /* 0x000000080d0e7c24 */ /* 0x001fc4000f8e02ff */
[----:B------:R-:W-:Y:S02]  /*0a60*/  IMAD.MOV.U32 R13, RZ, RZ, R15 ;  /* 0x000000ffff0d7224 */ /* 0x000fe400078e000f */
[----:B------:R-:W-:Y:S01]  /*0a70*/  IMAD.WIDE.U32 R12, R17, UR8, R12 ;  /* 0x00000008110c7c25 */ /* 0x000fe2000f8e000c */
[----:B--2---:R-:W-:-:S03]  /*0a80*/  ISETP.GE.AND P5, PT, R64, UR6, PT ;  /* 0x0000000640007c0c */ /* 0x004fc6000bfa6270 */
[----:B------:R-:W-:Y:S01]  /*0a90*/  IMAD R17, R17, UR9, R14 ;  /* 0x0000000911117c24 */ /* 0x000fe2000f8e020e */
[----:B-1----:R-:W-:-:S03]  /*0aa0*/  LEA R14, P6, R12, UR10, 0x1 ;  /* 0x0000000a0c0e7c11 */ /* 0x002fc6000f8c08ff */
[----:B------:R-:W-:-:S05]  /*0ab0*/  IMAD.IADD R13, R13, 0x1, R17 ;  /* 0x000000010d0d7824 */ /* 0x000fca00078e0211 */
[----:B------:R-:W-:Y:S02]  /*0ac0*/  LEA.HI.X R15, R12, UR11, R13, 0x1, P6 ;  /* 0x0000000b0c0f7c11 */ /* 0x000fe4000b0f0c0d */
[----:B------:R-:W-:-:S03]  /*0ad0*/  ISETP.GE.AND P6, PT, R80, UR6, PT ;  /* 0x0000000650007c0c */ /* 0x000fc6000bfc6270 */
[----:B------:R0:W5:Y:S10]  /*0ae0*/  @!P5 LDG.E.128 R4, desc[UR12][R14.64] ;  /* 0x0000000c0e04d981 */ /* 0x000174000c1e1d00 */
[----:B------:R0:W5:Y:S02]  /*0af0*/  @!P6 LDG.E.128 R20, desc[UR12][R14.64+0x100] ;  /* 0x0001000c0e14e981 */ /* 0x000164000c1e1d00 */
.L_x_106:
[----:B------:R-:W-:Y:S05]  /*0b00*/  BSYNC.RECONVERGENT B0 ;  /* 0x0000000000007941 */ /* 0x000fea0003800200 */
.L_x_105:
[----:B0-----:R-:W0:Y:S01]  /*0b10*/  LDC.64 R14, c[0x0][0x3c0] ;  /* 0x0000f000ff0e7b82 */ /* 0x001e220000000a00 */
[----:B------:R-:W-:Y:S01]  /*0b20*/  BSSY.RECONVERGENT B0, `(.L_x_107) ;  /* 0x0000024000007945 */ /* 0x000fe20003800200 */
[----:B------:R-:W-:Y:S02]  /*0b30*/  CS2R R60, SRZ ;  /* 0x00000000003c7805 */ /* 0x000fe4000001ff00 */
[----:B------:R-:W-:Y:S02]  /*0b40*/  CS2R R62, SRZ ;  /* 0x00000000003e7805 */ /* 0x000fe4000001ff00 */
[----:B------:R-:W-:Y:S02]  /*0b50*/  CS2R R48, SRZ ;  /* 0x0000000000307805 */ /* 0x000fe4000001ff00 */
[----:B------:R-:W-:Y:S02]  /*0b60*/  CS2R R50, SRZ ;  /* 0x0000000000327805 */ /* 0x000fe4000001ff00 */
[----:B------:R-:W-:-:S02]  /*0b70*/  CS2R R40, SRZ ;  /* 0x0000000000287805 */ /* 0x000fc4000001ff00 */
[----:B------:R-:W-:Y:S01]  /*0b80*/  CS2R R42, SRZ ;  /* 0x00000000002a7805 */ /* 0x000fe2000001ff00 */
[----:B------:R-:W1:Y:S01]  /*0b90*/  LDC.64 R70, c[0x0][0x3c8] ;  /* 0x0000f200ff467b82 */ /* 0x000e620000000a00 */
[----:B------:R-:W-:Y:S02]  /*0ba0*/  CS2R R52, SRZ ;  /* 0x0000000000347805 */ /* 0x000fe4000001ff00 */
[----:B------:R-:W-:Y:S02]  /*0bb0*/  CS2R R54, SRZ ;  /* 0x0000000000367805 */ /* 0x000fe4000001ff00 */
[----:B------:R-:W-:Y:S02]  /*0bc0*/  CS2R R32, SRZ ;  /* 0x0000000000207805 */ /* 0x000fe4000001ff00 */
[----:B------:R-:W-:Y:S02]  /*0bd0*/  CS2R R34, SRZ ;  /* 0x0000000000227805 */ /* 0x000fe4000001ff00 */
[----:B------:R-:W-:-:S02]  /*0be0*/  CS2R R16, SRZ ;  /* 0x0000000000107805 */ /* 0x000fc4000001ff00 */
[----:B------:R-:W-:Y:S02]  /*0bf0*/  CS2R R18, SRZ ;  /* 0x0000000000127805 */ /* 0x000fe4000001ff00 */
[----:B------:R-:W-:Y:S02]  /*0c00*/  CS2R R24, SRZ ;  /* 0x0000000000187805 */ /* 0x000fe4000001ff00 */
[----:B------:R-:W-:Y:S01]  /*0c10*/  CS2R R26, SRZ ;  /* 0x00000000001a7805 */ /* 0x000fe2000001ff00 */
[----:B0-----:R-:W-:-:S04]  /*0c20*/  IMAD.WIDE.U32 R12, R14, UR15, R64 ;  /* 0x0000000f0e0c7c25 */ /* 0x001fc8000f8e0040 */
[----:B------:R-:W-:Y:S01]  /*0c30*/  IMAD R13, R15, UR15, R13 ;  /* 0x0000000f0f0d7c24 */ /* 0x000fe2000f8e020d */
[----:B------:R-:W-:Y:S01]  /*0c40*/  CS2R R14, SRZ ;  /* 0x00000000000e7805 */ /* 0x000fe2000001ff00 */
[----:B-1----:R-:W-:Y:S01]  /*0c50*/  IMAD.WIDE.U32 R68, R70, UR17, R12 ;  /* 0x0000001146447c25 */ /* 0x002fe2000f8e000c */
[----:B------:R-:W-:-:S03]  /*0c60*/  CS2R R12, SRZ ;  /* 0x00000000000c7805 */ /* 0x000fc6000001ff00 */
[----:B------:R-:W-:Y:S01]  /*0c70*/  IMAD R71, R71, UR17, R69 ;  /* 0x0000001147477c24 */ /* 0x000fe2000f8e0245 */
[----:B------:R-:W-:Y:S06]  /*0c80*/  @P3 BRA `(.L_x_108) ;  /* 0x0000000000343947 */ /* 0x000fec0003800000 */
[----:B------:R-:W0:Y:S01]  /*0c90*/  LDCU.128 UR8, c[0x0][0x3b0] ;  /* 0x00007600ff0877ac */ /* 0x000e220008000c00 */
[----:B------:R-:W-:Y:S01]  /*0ca0*/  IMAD.MOV.U32 R70, RZ, RZ, R68 ;  /* 0x000000ffff467224 */ /* 0x000fe200078e0044 */
[----:B------:R-:W1:Y:S01]  /*0cb0*/  LDCU UR6, c[0x0][0x38c] ;  /* 0x00007180ff0677ac */ /* 0x000e620008000800 */
[----:B0-----:R-:W-:Y:S02]  /*0cc0*/  IMAD R79, R67, UR10, RZ ;  /* 0x0000000a434f7c24 */ /* 0x001fe4000f8e02ff */
[----:B------:R-:W-:Y:S01]  /*0cd0*/  IMAD.WIDE.U32 R76, R66, UR10, R70 ;  /* 0x0000000a424c7c25 */ /* 0x000fe2000f8e0046 */
[----:B-1----:R-:W-:-:S03]  /*0ce0*/  ISETP.GE.AND P5, PT, R64, UR6, PT ;  /* 0x0000000640007c0c */ /* 0x002fc6000bfa6270 */
[----:B------:R-:W-:Y:S01]  /*0cf0*/  IMAD R79, R66, UR11, R79 ;  /* 0x0000000b424f7c24 */ /* 0x000fe2000f8e024f */
[----:B------:R-:W-:Y:S02]  /*0d00*/  ISETP.GE.AND P6, PT, R80, UR6, PT ;  /* 0x0000000650007c0c */ /* 0x000fe4000bfc6270 */
[----:B------:R-:W-:Y:S02]  /*0d10*/  LEA R78, P3, R76, UR8, 0x1 ;  /* 0x000000084c4e7c11 */ /* 0x000fe4000f8608ff */
[----:B------:R-:W-:-:S04]  /*0d20*/  IADD3 R77, PT, PT, R77, R79, RZ ;  /* 0x0000004f4d4d7210 */ /* 0x000fc80007ffe0ff */
[----:B------:R-:W-:-:S05]  /*0d30*/  LEA.HI.X R79, R76, UR9, R77, 0x1, P3 ;  /* 0x000000094c4f7c11 */ /* 0x000fca00098f0c4d */
[----:B------:R0:W5:Y:S04]  /*0d40*/  @!P5 LDG.E.128 R60, desc[UR12][R78.64] ;  /* 0x0000000c4e3cd981 */ /* 0x000168000c1e1d00 */
[----:B------:R0:W5:Y:S02]  /*0d50*/  @!P6 LDG.E.128 R48, desc[UR12][R78.64+0x100] ;  /* 0x0001000c4e30e981 */ /* 0x000164000c1e1d00 */
.L_x_108:
[----:B------:R-:W-:Y:S05]  /*0d60*/  BSYNC.RECONVERGENT B0 ;  /* 0x0000000000007941 */ /* 0x000fea0003800200 */
.L_x_107:
[----:B------:R-:W-:Y:S04]  /*0d70*/  BSSY.RECONVERGENT B0, `(.L_x_109) ;  /* 0x0000012000007945 */ /* 0x000fe80003800200 */
[----:B------:R-:W-:Y:S05]  /*0d80*/  @P1 BRA `(.L_x_110) ;  /* 0x0000000000401947 */ /* 0x000fea0003800000 */
[----:B------:R-:W1:Y:S01]  /*0d90*/  LDCU.128 UR8, c[0x0][0x3b0] ;  /* 0x00007600ff0877ac */ /* 0x000e620008000c00 */
[----:B0-----:R-:W-:Y:S01]  /*0da0*/  IADD3 R79, P1, PT, R66, 0x10, RZ ;  /* 0x00000010424f7810 */ /* 0x001fe20007f3e0ff */
[----:B------:R-:W-:Y:S01]  /*0db0*/  IMAD.MOV.U32 R76, RZ, RZ, R68 ;  /* 0x000000ffff4c7224 */ /* 0x000fe200078e0044 */
[----:B------:R-:W0:Y:S01]  /*0dc0*/  LDCU UR6, c[0x0][0x38c] ;  /* 0x00007180ff0677ac */ /* 0x000e220008000800 */
[----:B------:R-:W-:Y:S02]  /*0dd0*/  IMAD.MOV.U32 R77, RZ, RZ, R71 ;  /* 0x000000ffff4d7224 */ /* 0x000fe400078e0047 */
[----:B------:R-:W-:-:S04]  /*0de0*/  IMAD.X R78, RZ, RZ, R67, P1 ;  /* 0x000000ffff4e7224 */ /* 0x000fc800008e0643 */
[----:B-1----:R-:W-:Y:S02]  /*0df0*/  IMAD R78, R78, UR10, RZ ;  /* 0x0000000a4e4e7c24 */ /* 0x002fe4000f8e02ff */
        /* <DEDUP_REMOVED lines=9> */
.L_x_110:
[----:B------:R-:W-:Y:S05]  /*0e90*/  BSYNC.RECONVERGENT B0 ;  /* 0x0000000000007941 */ /* 0x000fea0003800200 */
.L_x_109:
[----:B------:R-:W-:Y:S04]  /*0ea0*/  BSSY.RECONVERGENT B0, `(.L_x_111) ;  /* 0x0000012000007945 */ /* 0x000fe80003800200 */
[----:B------:R-:W-:Y:S05]  /*0eb0*/  @P2 BRA `(.L_x_112) ;  /* 0x0000000000402947 */ /* 0x000fea0003800000 */
[----:B------:R-:W2:Y:S01]  /*0ec0*/  LDCU.128 UR8, c[0x0][0x3b0] ;  /* 0x00007600ff0877ac */ /* 0x000ea20008000c00 */
[----:B01----:R-:W-:Y:S01]  /*0ed0*/  IADD3 R79, P1, PT, R66, 0x20, RZ ;  /* 0x00000020424f7810 */ /* 0x003fe20007f3e0ff */
[----:B------:R-:W-:Y:S01]  /*0ee0*/  IMAD.MOV.U32 R76, RZ, RZ, R68 ;  /* 0x000000ffff4c7224 */ /* 0x000fe200078e0044 */
[----:B------:R-:W0:Y:S01]  /*0ef0*/  LDCU UR6, c[0x0][0x38c] ;  /* 0x00007180ff0677ac */ /* 0x000e220008000800 */
[----:B------:R-:W-:Y:S02]  /*0f00*/  IMAD.MOV.U32 R77, RZ, RZ, R71 ;  /* 0x000000ffff4d7224 */ /* 0x000fe400078e0047 */
[----:B------:R-:W-:-:S04]  /*0f10*/  IMAD.X R78, RZ, RZ, R67, P1 ;  /* 0x000000ffff4e7224 */ /* 0x000fc800008e0643 */
        /* <DEDUP_REMOVED lines=10> */
.L_x_112:
[----:B------:R-:W-:Y:S05]  /*0fc0*/  BSYNC.RECONVERGENT B0 ;  /* 0x0000000000007941 */ /* 0x000fea0003800200 */
.L_x_111:
[----:B------:R-:W-:Y:S04]  /*0fd0*/  BSSY.RECONVERGENT B0, `(.L_x_113) ;  /* 0x0000012000007945 */ /* 0x000fe80003800200 */
[----:B------:R-:W-:Y:S05]  /*0fe0*/  @P4 BRA `(.L_x_114) ;  /* 0x0000000000404947 */ /* 0x000fea0003800000 */
[----:B------:R-:W3:Y:S01]  /*0ff0*/  LDCU.128 UR8, c[0x0][0x3b0] ;  /* 0x00007600ff0877ac */ /* 0x000ee20008000c00 */
[----:B------:R-:W-:Y:S01]  /*1000*/  IADD3 R69, P1, PT, R66, 0x30, RZ ;  /* 0x0000003042457810 */ /* 0x000fe20007f3e0ff */
[----:B------:R-:W-:Y:S01]  /*1010*/  IMAD.MOV.U32 R66, RZ, RZ, R68 ;  /* 0x000000ffff427224 */ /* 0x000fe200078e0044 */
[----:B------:R-:W4:Y:S03]  /*1020*/  LDCU UR6, c[0x0][0x38c] ;  /* 0x00007180ff0677ac */ /* 0x000f260008000800 */
[----:B------:R-:W-:Y:S02]  /*1030*/  IMAD.X R65, RZ, RZ, R67, P1 ;  /* 0x000000ffff417224 */ /* 0x000fe400008e0643 */
[----:B------:R-:W-:Y:S02]  /*1040*/  IMAD.MOV.U32 R67, RZ, RZ, R71 ;  /* 0x000000ffff437224 */ /* 0x000fe400078e0047 */
[----:B---3--:R-:W-:-:S02]  /*1050*/  IMAD R65, R65, UR10, RZ ;  /* 0x0000000a41417c24 */ /* 0x008fc4000f8e02ff */
        /* <DEDUP_REMOVED lines=9> */
.L_x_114:
[----:B------:R-:W-:Y:S05]  /*10f0*/  BSYNC.RECONVERGENT B0 ;  /* 0x0000000000007941 */ /* 0x000fea0003800200 */
.L_x_113:
[----:B---3-5:R-:W-:Y:S01]  /*1100*/  IMAD.U32 R64, R60, 0x10000, RZ ;  /* 0x000100003c407824 */ /* 0x028fe200078e00ff */
[----:B------:R-:W-:Y:S01]  /*1110*/  LOP3.LUT R84, R56, 0xffff0000, RZ, 0xc0, !PT ;  /* 0xffff000038547812 */ /* 0x000fe200078ec0ff */
[----:B------:R-:W-:Y:S01]  /*1120*/  IMAD.U32 R80, R48, 0x10000, RZ ;  /* 0x0001000030507824 */ /* 0x000fe200078e00ff */
[----:B------:R-:W-:Y:S01]  /*1130*/  LOP3.LUT R89, R12, 0xffff0000, RZ, 0xc0, !PT ;  /* 0xffff00000c597812 */ /* 0x000fe200078ec0ff */
[C---:B012---:R-:W-:Y:S01]  /*1140*/  IMAD.U32 R79, R49.reuse, 0x10000, RZ ;  /* 0x00010000314f7824 */ /* 0x047fe200078e00ff */
[----:B------:R-:W-:Y:S01]  /*1150*/  LOP3.LUT R65, R72, 0xffff0000, RZ, 0xc0, !PT ;  /* 0xffff000048417812 */ /* 0x000fe200078ec0ff */
[----:B------:R-:W-:Y:S01]  /*1160*/  IMAD.U32 R88, R12, 0x10000, RZ ;  /* 0x000100000c587824 */ /* 0x000fe200078e00ff */
[----:B------:R-:W-:Y:S01]  /*1170*/  LOP3.LUT R60, R60, 0xffff0000, RZ, 0xc0, !PT ;  /* 0xffff00003c3c7812 */ /* 0x000fe200078ec0ff */
[----:B------:R-:W-:Y:S01]  /*1180*/  FMUL.FTZ R114, R84, R89 ;  /* 0x0000005954727220 */ /* 0x000fe20000410000 */
[----:B------:R-:W-:Y:S01]  /*1190*/  LOP3.LUT R81, R48, 0xffff0000, RZ, 0xc0, !PT ;  /* 0xffff000030517812 */ /* 0x000fe200078ec0ff */
[----:B------:R-:W-:Y:S01]  /*11a0*/  IMAD.U32 R48, R50, 0x10000, RZ ;  /* 0x0001000032307824 */ /* 0x000fe200078e00ff */
        /* <DEDUP_REMOVED lines=8> */
[C---:B------:R-:W-:Y:S01]  /*1230*/  SHF.L.U32 R49, R51.reuse, 0x10, RZ ;  /* 0x0000001033317819 */ /* 0x040fe200000006ff */
        /* <DEDUP_REMOVED lines=8> */
[C---:B------:R-:W-:Y:S01]  /*12c0*/  IMAD.U32 R40, R41.reuse, 0x10000, RZ ;  /* 0x0001000029287824 */ /* 0x040fe200078e00ff */
[----:B------:R-:W-:Y:S01]  /*12d0*/  LOP3.LUT R98, R41, 0xffff0000, RZ, 0xc0, !PT ;  /* 0xffff000029627812 */ /* 0x000fe200078ec0ff */
[----:B------:R-:W-:Y:S01]  /*12e0*/  FFMA.FTZ R51, R51, R88, R114 ;  /* 0x0000005833337223 */ /* 0x000fe20000010072 */
[----:B------:R-:W-:Y:S01]  /*12f0*/  LOP3.LUT R99, R42, 0xffff0000, RZ, 0xc0, !PT ;  /* 0xffff00002a637812 */ /* 0x000fe200078ec0ff */
[----:B------:R-:W-:Y:S01]  /*1300*/  IMAD.U32 R102, R52, 0x10000, RZ ;  /* 0x0001000034667824 */ /* 0x000fe200078e00ff */
[----:B------:R-:W-:Y:S01]  /*1310*/  LOP3.LUT R89, R32, 0xffff0000, RZ, 0xc0, !PT ;  /* 0xffff000020597812 */ /* 0x000fe200078ec0ff */
[----:B------:R-:W-:Y:S01]  /*1320*/  FFMA.FTZ R67, R67, R64, R116 ;  /* 0x0000004043437223 */ /* 0x000fe20000010074 */
[C---:B------:R-:W-:Y:S01]  /*1330*/  SHF.L.U32 R41, R43.reuse, 0x10, RZ ;  /* 0x000000102b297819 */ /* 0x040fe200000006ff */
[----:B------:R-:W-:Y:S01]  /*1340*/  IMAD.U32 R116, R4, 0x10000, RZ ;  /* 0x0001000004747824 */ /* 0x000fe200078e00ff */
        /* <DEDUP_REMOVED lines=10> */
[----:B------:R-:W-:Y:S01]  /*13f0*/  SHF.L.U32 R88, R16, 0x10, RZ ;  /* 0x0000001010587819 */ /* 0x000fe200000006ff */
[----:B------:R-:W-:Y:S01]  /*1400*/  FFMA.FTZ R111, R43, R102, R112 ;  /* 0x000000662b6f7223 */ /* 0x000fe20000010070 */
[----:B------:R-:W-:Y:S01]  /*1410*/  LOP3.LUT R3, R73, 0xffff0000, RZ, 0xc0, !PT ;  /* 0xffff000049037812 */ /* 0x000fe200078ec0ff */
[----:B------:R-:W-:Y:S01]  /*1420*/  IMAD.U32 R73, R61, 0x10000, RZ ;  /* 0x000100003d497824 */ /* 0x000fe200078e00ff */
[----:B------:R-:W-:Y:S01]  /*1430*/  SHF.L.U32 R103, R53, 0x10, RZ ;  /* 0x0000001035677819 */ /* 0x000fe200000006ff */
[----:B------:R-:W-:Y:S01]  /*1440*/  IMAD.U32 R87, R13, 0x10000, RZ ;  /* 0x000100000d577824 */ /* 0x000fe200078e00ff */
[----:B------:R-:W-:Y:S01]  /*1450*/  SHF.L.U32 R4, R5, 0x10, RZ ;  /* 0x0000001005047819 */ /* 0x000fe200000006ff */
[----:B------:R-:W-:-:S02]  /*1460*/  IMAD.U32 R8, R9, 0x10000, RZ ;  /* 0x0001000009087824 */ /* 0x000fc400078e00ff */
[----:B------:R-:W-:Y:S01]  /*1470*/  FFMA.FTZ R35, R116, R88, R35 ;  /* 0x0000005874237223 */ /* 0x000fe20000010023 */
[----:B------:R-:W-:Y:S01]  /*1480*/  IMAD.U32 R43, R17, 0x10000, RZ ;  /* 0x00010000112b7824 */ /* 0x000fe200078e00ff */
        /* <DEDUP_REMOVED lines=15> */
[----:B------:R-:W-:-:S02]  /*1580*/  IMAD.U32 R90, R14, 0x10000, RZ ;  /* 0x000100000e5a7824 */ /* 0x000fc400078e00ff */
[----:B------:R-:W-:Y:S01]  /*1590*/  FFMA.FTZ R3, R3, R72, R88 ;  /* 0x0000004803037223 */ /* 0x000fe20000010058 */
[----:B------:R-:W-:Y:S02]  /*15a0*/  IMAD.U32 R52, R54, 0x10000, RZ ;  /* 0x0001000036347824 */ /* 0x000fe400078e00ff */
[----:B------:R-:W-:Y:S01]  /*15b0*/  FFMA.FTZ R12, R57, R12, R112 ;  /* 0x0000000c390c7223 */ /* 0x000fe20000010070 */
[----:B------:R-:W-:Y:S02]  /*15c0*/  IMAD.U32 R64, R6, 0x10000, RZ ;  /* 0x0001000006407824 */ /* 0x000fe400078e00ff */
[----:B------:R-:W-:Y:S01]  /*15d0*/  FFMA.FTZ R100, R100, R53, R103 ;  /* 0x0000003564647223 */ /* 0x000fe20000010067 */
[----:B------:R-:W-:Y:S02]  /*15e0*/  IMAD.U32 R17, R18, 0x10000, RZ ;  /* 0x0001000012117824 */ /* 0x000fe400078e00ff */
        /* <DEDUP_REMOVED lines=41> */
[----:B------:R-:W-:Y:S01]  /*1880*/  LOP3.LUT R18, R19, 0xffff0000, RZ, 0xc0, !PT ;  /* 0xffff000013127812 */ /* 0x000fe200078ec0ff */
        /* <DEDUP_REMOVED lines=70> */
[----:B------:R-:W0:Y:S01]  /*1cf0*/  @!P0 LDC.64 R4, c[0x0][0x3f8] ;  /* 0x0000fe00ff048b82 */ /* 0x000e220000000a00 */
[----:B------:R-:W-:Y:S01]  /*1d00*/  FFMA.FTZ R22, R23, R8, R22 ;  /* 0x0000000817167223 */ /* 0x000fe20000010016 */
[----:B------:R-:W1:Y:S04]  /*1d10*/  SHFL.BFLY PT, R3, R46, 0x8, 0x1f ;  /* 0x0d001f002e037f89 */ /* 0x000e6800000e0000 */
[----:B------:R-:W2:Y:S04]  /*1d20*/  SHFL.BFLY PT, R7, R38, 0x8, 0x1f ;  /* 0x0d001f0026077f89 */ /* 0x000ea800000e0000 */
[----:B------:R-:W3:Y:S04]  /*1d30*/  SHFL.BFLY PT, R9, R30, 0x8, 0x1f ;  /* 0x0d001f001e097f89 */ /* 0x000ee800000e0000 */
[----:B------:R-:W4:Y:S01]  /*1d40*/  SHFL.BFLY PT, R11, R22, 0x8, 0x1f ;  /* 0x0d001f00160b7f89 */ /* 0x000f2200000e0000 */
[----:B0-----:R-:W-:Y:S01]  /*1d50*/  @!P0 LEA R4, P1, R2, R4, 0x2 ;  /* 0x0000000402048211 */ /* 0x001fe200078210ff */
[----:B-1----:R-:W-:-:S03]  /*1d60*/  FADD.FTZ R3, R46, R3 ;  /* 0x000000032e037221 */ /* 0x002fc60000010000 */
[----:B------:R-:W-:Y:S01]  /*1d70*/  @!P0 LEA.HI.X R5, R2, R5, R0, 0x2, P1 ;  /* 0x0000000502058211 */ /* 0x000fe200008f1400 */
[----:B--2---:R-:W-:Y:S01]  /*1d80*/  FADD.FTZ R7, R38, R7 ;  /* 0x0000000726077221 */ /* 0x004fe20000010000 */
[----:B---3--:R-:W-:Y:S01]  /*1d90*/  FADD.FTZ R8, R30, R9 ;  /* 0x000000091e087221 */ /* 0x008fe20000010000 */
[----:B----4-:R-:W-:Y:S01]  /*1da0*/  FADD.FTZ R12, R22, R11 ;  /* 0x0000000b160c7221 */ /* 0x010fe20000010000 */
[----:B------:R-:W0:Y:S01]  /*1db0*/  SHFL.BFLY PT, R2, R3, 0x4, 0x1f ;  /* 0x0c801f0003027f89 */ /* 0x000e2200000e0000 */
[----:B------:R-:W-:-:S03]  /*1dc0*/  MOV R0, 0x7f800000 ;  /* 0x7f80000000007802 */ /* 0x000fc60000000f00 */
[----:B------:R-:W1:Y:S04]  /*1dd0*/  SHFL.BFLY PT, R6, R7, 0x4, 0x1f ;  /* 0x0c801f0007067f89 */ /* 0x000e6800000e0000 */
[----:B------:R-:W2:Y:S04]  /*1de0*/  SHFL.BFLY PT, R9, R8, 0x4, 0x1f ;  /* 0x0c801f0008097f89 */ /* 0x000ea800000e0000 */
[----:B------:R-:W3:Y:S04]  /*1df0*/  SHFL.BFLY PT, R11, R12, 0x4, 0x1f ;  /* 0x0c801f000c0b7f89 */ /* 0x000ee800000e0000 */
[----:B------:R4:W5:Y:S01]  /*1e00*/  @!P0 LDG.E R0, desc[UR12][R4.64] ;  /* 0x0000000c04008981 */ /* 0x000962000c1e1900 */
[----:B------:R-:W-:Y:S01]  /*1e10*/  USHF.L.U32 UR21, UR16, 0x6, URZ ;  /* 0x0000000610157899 */ /* 0x000fe200080006ff */
[----:B------:R-:W-:Y:S01]  /*1e20*/  BSSY.RECONVERGENT B0, `(.L_x_115) ;  /* 0x0000038000007945 */ /* 0x000fe20003800200 */
[----:B------:R-:W-:Y:S01]  /*1e30*/  USHF.R.S32.HI UR20, URZ, 0x1f, UR4 ;  /* 0x0000001fff147899 */ /* 0x000fe20008011404 */
[----:B------:R-:W3:Y:S01]  /*1e40*/  S2R R14, SR_TID.X ;  /* 0x00000000000e7919 */ /* 0x000ee20000002100 */
[----:B0-----:R-:W-:Y:S01]  /*1e50*/  FADD.FTZ R2, R3, R2 ;  /* 0x0000000203027221 */ /* 0x001fe20000010000 */
[----:B-1----:R-:W-:-:S04]  /*1e60*/  FADD.FTZ R6, R7, R6 ;  /* 0x0000000607067221 */ /* 0x002fc80000010000 */
[----:B----4-:R-:W0:Y:S01]  /*1e70*/  SHFL.BFLY PT, R5, R2, 0x2, 0x1f ;  /* 0x0c401f0002057f89 */ /* 0x010e2200000e0000 */
[----:B--2---:R-:W-:-:S03]  /*1e80*/  FADD.FTZ R10, R8, R9 ;  /* 0x00000009080a7221 */ /* 0x004fc60000010000 */
[----:B------:R-:W1:Y:S01]  /*1e90*/  SHFL.BFLY PT, R9, R6, 0x2, 0x1f ;  /* 0x0c401f0006097f89 */ /* 0x000e6200000e0000 */
[----:B---3--:R-:W-:-:S03]  /*1ea0*/  FADD.FTZ R13, R12, R11 ;  /* 0x0000000b0c0d7221 */ /* 0x008fc60000010000 */
[----:B------:R-:W2:Y:S04]  /*1eb0*/  SHFL.BFLY PT, R11, R10, 0x2, 0x1f ;  /* 0x0c401f000a0b7f89 */ /* 0x000ea800000e0000 */
[----:B------:R-:W3:Y:S01]  /*1ec0*/  SHFL.BFLY PT, R4, R13, 0x2, 0x1f ;  /* 0x0c401f000d047f89 */ /* 0x000ee200000e0000 */
[----:B------:R-:W-:Y:S02]  /*1ed0*/  IMAD.SHL.U32 R7, R14, 0x8, RZ ;  /* 0x000000080e077824 */ /* 0x000fe400078e00ff */
[----:B0-----:R-:W-:-:S03]  /*1ee0*/  FADD.FTZ R5, R2, R5 ;  /* 0x0000000502057221 */ /* 0x001fc60000010000 */
[----:B------:R-:W-:Y:S01]  /*1ef0*/  LOP3.LUT P0, RZ, R7, 0x78, RZ, 0xc0, !PT ;  /* 0x0000007807ff7812 */ /* 0x000fe2000780c0ff */
[----:B-1----:R-:W-:Y:S01]  /*1f00*/  FADD.FTZ R9, R6, R9 ;  /* 0x0000000906097221 */ /* 0x002fe20000010000 */
[----:B--2---:R-:W-:-:S04]  /*1f10*/  FADD.FTZ R11, R10, R11 ;  /* 0x0000000b0a0b7221 */ /* 0x004fc80000010000 */
[----:B------:R-:W0:Y:S01]  /*1f20*/  SHFL.BFLY PT, R8, R9, 0x1, 0x1f ;  /* 0x0c201f0009087f89 */ /* 0x000e2200000e0000 */
[----:B---3--:R-:W-:-:S03]  /*1f30*/  FADD.FTZ R3, R13, R4 ;  /* 0x000000040d037221 */ /* 0x008fc60000010000 */
[----:B------:R-:W1:Y:S04]  /*1f40*/  SHFL.BFLY PT, R2, R11, 0x1, 0x1f ;  /* 0x0c201f000b027f89 */ /* 0x000e6800000e0000 */
[----:B------:R-:W2:Y:S04]  /*1f50*/  SHFL.BFLY PT, R4, R5, 0x1, 0x1f ;  /* 0x0c201f0005047f89 */ /* 0x000ea800000e0000 */
[----:B------:R-:W3:Y:S01]  /*1f60*/  SHFL.BFLY PT, R6, R3, 0x1, 0x1f ;  /* 0x0c201f0003067f89 */ /* 0x000ee200000e0000 */
[----:B0-----:R-:W-:Y:S01]  /*1f70*/  FADD.FTZ R8, R9, R8 ;  /* 0x0000000809087221 */ /* 0x001fe20000010000 */
[----:B-1----:R-:W-:Y:S01]  /*1f80*/  FADD.FTZ R10, R11, R2 ;  /* 0x000000020b0a7221 */ /* 0x002fe20000010000 */
[----:B--2---:R-:W-:Y:S01]  /*1f90*/  FADD.FTZ R7, R5, R4 ;  /* 0x0000000405077221 */ /* 0x004fe20000010000 */
[----:B---3--:R-:W-:Y:S01]  /*1fa0*/  FADD.FTZ R6, R3, R6 ;  /* 0x0000000603067221 */ /* 0x008fe20000010000 */
[----:B------:R-:W-:Y:S06]  /*1fb0*/  @P0 BRA `(.L_x_116) ;  /* 0x0000000000780947 */ /* 0x000fec0003800000 */
[----:B------:R-:W0:Y:S01]  /*1fc0*/  LDCU.64 UR8, c[0x0][0x3e8] ;  /* 0x00007d00ff0877ac */ /* 0x000e220008000a00 */
[----:B------:R-:W-:Y:S01]  /*1fd0*/  SHF.R.U32.HI R2, RZ, 0x4, R14 ;  /* 0x00000004ff027819 */ /* 0x000fe2000001160e */
[----:B------:R-:W1:Y:S03]  /*1fe0*/  LDCU.64 UR10, c[0x0][0x3f0] ;  /* 0x00007e00ff0a77ac */ /* 0x000e660008000a00 */
[C---:B------:R-:W-:Y:S01]  /*1ff0*/  IADD3 R11, PT, PT, R2.reuse, 0x20, RZ ;  /* 0x00000020020b7810 */ /* 0x040fe20007ffe0ff */
[C---:B------:R-:W-:Y:S01]  /*2000*/  VIADD R9, R2.reuse, 0x10 ;  /* 0x0000001002097836 */ /* 0x040fe20000000000 */
[----:B------:R-:W-:Y:S01]  /*2010*/  UIADD3 UR6, UP0, UPT, UR21, UR4, URZ ;  /* 0x0000000415067290 */ /* 0x000fe2000ff1e0ff */
[----:B------:R-:W-:Y:S01]  /*2020*/  VIADD R5, R2, 0x30 ;  /* 0x0000003002057836 */ /* 0x000fe20000000000 */
[----:B------:R-:W2:Y:S02]  /*2030*/  LDCU.64 UR18, c[0x0][0x3d0] ;  /* 0x00007a00ff1277ac */ /* 0x000ea40008000a00 */
[----:B------:R-:W-:-:S04]  /*2040*/  UIADD3.X UR7, UPT, UPT, URZ, UR20, URZ, UP0, !UPT ;  /* 0x00000014ff077290 */ /* 0x000fc800087fe4ff */
[----:B0-----:R-:W-:Y:S02]  /*2050*/  UIMAD.WIDE.U32 UR6, UR15, UR8, UR6 ;  /* 0x000000080f0672a5 */ /* 0x001fe4000f8e0006 */
[----:B------:R-:W-:Y:S02]  /*2060*/  UIADD3 UR8, UPT, UPT, -UR21, UR5, URZ ;  /* 0x0000000515087290 */ /* 0x000fe4000fffe1ff */
[----:B------:R-:W-:-:S04]  /*2070*/  UIMAD UR7, UR15, UR9, UR7 ;  /* 0x000000090f0772a4 */ /* 0x000fc8000f8e0207 */
[----:B-1----:R-:W-:Y:S01]  /*2080*/  UIMAD.WIDE.U32 UR6, UR17, UR10, UR6 ;  /* 0x0000000a110672a5 */ /* 0x002fe2000f8e0006 */
[C---:B------:R-:W-:Y:S02]  /*2090*/  ISETP.GE.AND P3, PT, R2.reuse, UR8, PT ;  /* 0x0000000802007c0c */ /* 0x040fe4000bf66270 */
[----:B------:R-:W-:Y:S01]  /*20a0*/  ISETP.GE.AND P2, PT, R9, UR8, PT ;  /* 0x0000000809007c0c */ /* 0x000fe2000bf46270 */
[----:B------:R-:W-:Y:S01]  /*20b0*/  UIMAD UR7, UR17, UR11, UR7 ;  /* 0x0000000b110772a4 */ /* 0x000fe2000f8e0207 */
[----:B------:R-:W-:Y:S02]  /*20c0*/  ISETP.GE.AND P1, PT, R11, UR8, PT ;  /* 0x000000080b007c0c */ /* 0x000fe4000bf26270 */
[----:B------:R-:W-:Y:S02]  /*20d0*/  IADD3 R3, P0, PT, R2, UR6, RZ ;  /* 0x0000000602037c10 */ /* 0x000fe4000ff1e0ff */
[----:B------:R-:W-:Y:S02]  /*20e0*/  FSEL R9, R10, RZ, !P1 ;  /* 0x000000ff0a097208 */ /* 0x000fe40004800000 */
[----:B--2---:R-:W-:Y:S01]  /*20f0*/  LEA R2, P4, R3, UR18, 0x2 ;  /* 0x0000001203027c11 */ /* 0x004fe2000f8810ff */
[----:B------:R-:W-:Y:S01]  /*2100*/  IMAD.X R4, RZ, RZ, UR7, P0 ;  /* 0x00000007ff047e24 */ /* 0x000fe200080e06ff */
[----:B------:R-:W-:-:S02]  /*2110*/  ISETP.GE.AND P0, PT, R5, UR8, PT ;  /* 0x0000000805007c0c */ /* 0x000fc4000bf06270 */
[----:B------:R-:W-:Y:S02]  /*2120*/  FSEL R5, R7, RZ, !P3 ;  /* 0x000000ff07057208 */ /* 0x000fe40005800000 */
[----:B------:R-:W-:Y:S02]  /*2130*/  LEA.HI.X R3, R3, UR19, R4, 0x2, P4 ;  /* 0x0000001303037c11 */ /* 0x000fe4000a0f1404 */
[----:B------:R-:W-:Y:S02]  /*2140*/  FSEL R7, R8, RZ, !P2 ;  /* 0x000000ff08077208 */ /* 0x000fe40005000000 */
[----:B------:R-:W-:Y:S01]  /*2150*/  FSEL R11, R6, RZ, !P0 ;  /* 0x000000ff060b7208 */ /* 0x000fe20004000000 */
[----:B------:R0:W-:Y:S04]  /*2160*/  STG.E desc[UR12][R2.64], R5 ;  /* 0x0000000502007986 */ /* 0x0001e8000c10190c */
[----:B------:R0:W-:Y:S04]  /*2170*/  STG.E desc[UR12][R2.64+0x40], R7 ;  /* 0x0000400702007986 */ /* 0x0001e8000c10190c */
[----:B------:R0:W-:Y:S04]  /*2180*/  STG.E desc[UR12][R2.64+0x80], R9 ;  /* 0x0000800902007986 */ /* 0x0001e8000c10190c */
[----:B------:R0:W-:Y:S02]  /*2190*/  STG.E desc[UR12][R2.64+0xc0], R11 ;  /* 0x0000c00b02007986 */ /* 0x0001e4000c10190c */
.L_x_116:
[----:B------:R-:W-:Y:S05]  /*21a0*/  BSYNC.RECONVERGENT B0 ;  /* 0x0000000000007941 */ /* 0x000fea0003800200 */
.L_x_115:
[----:B------:R-:W-:Y:S01]  /*21b0*/  UIADD3 UR5, UPT, UPT, UR5, 0x3f, URZ ;  /* 0x0000003f05057890 */ /* 0x000fe2000fffe0ff */
[----:B0-----:R-:W0:Y:S01]  /*21c0*/  LDC.64 R10, c[0x0][0x440] ;  /* 0x00011000ff0a7b82 */ /* 0x001e220000000a00 */
[----:B------:R-:W-:Y:S02]  /*21d0*/  BSSY.RECONVERGENT B0, `(.L_x_117) ;  /* 0x000001b000007945 */ /* 0x000fe40003800200 */
[----:B------:R-:W-:-:S04]  /*21e0*/  USHF.R.S32.HI UR6, URZ, 0x1f, UR5 ;  /* 0x0000001fff067899 */ /* 0x000fc80008011405 */
[----:B------:R-:W-:-:S04]  /*21f0*/  ULEA.HI UR6, UR6, UR5, URZ, 0x6 ;  /* 0x0000000506067291 */ /* 0x000fc8000f8f30ff */
[----:B------:R-:W-:-:S04]  /*2200*/  ULOP3.LUT UR6, UR6, 0xffffffc0, URZ, 0xc0, !UPT ;  /* 0xffffffc006067892 */ /* 0x000fc8000f8ec0ff */
[----:B------:R-:W-:-:S04]  /*2210*/  UIADD3 UR6, UPT, UPT, UR21, UR5, -UR6 ;  /* 0x0000000515067290 */ /* 0x000fc8000fffe806 */
[----:B------:R-:W-:-:S06]  /*2220*/  UIADD3 UR6, UPT, UPT, UR5, -UR6, URZ ;  /* 0x8000000605067290 */ /* 0x000fcc000fffe0ff */
[----:B------:R-:W-:-:S04]  /*2230*/  ISETP.GE.AND P0, PT, R14, UR6, PT ;  /* 0x000000060e007c0c */ /* 0x000fc8000bf06270 */
[----:B------:R-:W-:-:S13]  /*2240*/  ISETP.GT.U32.OR P0, PT, R14, 0x3f, P0 ;  /* 0x0000003f0e00780c */ /* 0x000fda0000704470 */
[----:B------:R-:W-:Y:S05]  /*2250*/  @P0 BRA `(.L_x_118) ;  /* 0x0000000000480947 */ /* 0x000fea0003800000 */
[----:B------:R-:W1:Y:S01]  /*2260*/  LDC.64 R4, c[0x0][0x418] ;  /* 0x00010600ff047b82 */ /* 0x000e620000000a00 */
[----:B------:R-:W-:Y:S01]  /*2270*/  IADD3 R2, PT, PT, R14, UR21, RZ ;  /* 0x000000150e027c10 */ /* 0x000fe2000fffe0ff */
[----:B------:R-:W2:Y:S01]  /*2280*/  LDCU.64 UR6, c[0x0][0x420] ;  /* 0x00008400ff0677ac */ /* 0x000ea20008000a00 */
[----:B-----5:R-:W-:Y:S02]  /*2290*/  FMUL.FTZ R6, R0, 1.4426950216293334961 ;  /* 0x3fb8aa3b00067820 */ /* 0x020fe40000410000 */
[----:B------:R-:W-:-:S03]  /*22a0*/  IADD3 R2, P0, PT, R2, UR4, RZ ;  /* 0x0000000402027c10 */ /* 0x000fc6000ff1e0ff */
[----:B------:R-:W3:Y:S02]  /*22b0*/  LDC.64 R8, c[0x0][0x410] ;  /* 0x00010400ff087b82 */ /* 0x000ee40000000a00 */
[----:B------:R-:W-:Y:S01]  /*22c0*/  IMAD.X R3, RZ, RZ, UR20, P0 ;  /* 0x00000014ff037e24 */ /* 0x000fe200080e06ff */
[----:B------:R-:W-:Y:S02]  /*22d0*/  FSETP.NEU.FTZ.AND P0, PT, R0, -INF , PT ;  /* 0xff8000000000780b */ /* 0x000fe40003f1d000 */
[----:B--2---:R-:W-:Y:S01]  /*22e0*/  MOV R7, UR7 ;  /* 0x0000000700077c02 */ /* 0x004fe20008000f00 */
[----:B-1----:R-:W-:-:S04]  /*22f0*/  IMAD.WIDE.U32 R2, R4, UR15, R2 ;  /* 0x0000000f04027c25 */ /* 0x002fc8000f8e0002 */
[----:B------:R-:W-:Y:S02]  /*2300*/  IMAD R3, R5, UR15, R3 ;  /* 0x0000000f05037c24 */ /* 0x000fe4000f8e0203 */
[----:B------:R-:W-:-:S04]  /*2310*/  IMAD.U32 R5, RZ, RZ, UR6 ;  /* 0x00000006ff057e24 */ /* 0x000fc8000f8e00ff */
[----:B------:R-:W-:-:S04]  /*2320*/  IMAD.WIDE.U32 R2, R5, UR17, R2 ;  /* 0x0000001105027c25 */ /* 0x000fc8000f8e0002 */
[----:B------:R-:W-:Y:S01]  /*2330*/  IMAD R3, R7, UR17, R3 ;  /* 0x0000001107037c24 */ /* 0x000fe2000f8e0203 */
[----:B---3--:R-:W-:-:S04]  /*2340*/  LEA R4, P1, R2, R8, 0x2 ;  /* 0x0000000802047211 */ /* 0x008fc800078210ff */
[----:B------:R-:W-:Y:S02]  /*2350*/  LEA.HI.X R5, R2, R9, R3, 0x2, P1 ;  /* 0x0000000902057211 */ /* 0x000fe400008f1403 */
[----:B------:R-:W-:-:S05]  /*2360*/  FSEL R3, R6, RZ, P0 ;  /* 0x000000ff06037208 */ /* 0x000fca0000000000 */
[----:B------:R1:W-:Y:S02]  /*2370*/  STG.E desc[UR12][R4.64], R3 ;  /* 0x0000000304007986 */ /* 0x0003e4000c10190c */
.L_x_118:
[----:B------:R-:W-:Y:S05]  /*2380*/  BSYNC.RECONVERGENT B0 ;  /* 0x0000000000007941 */ /* 0x000fea0003800200 */
.L_x_117:
[----:B------:R-:W-:Y:S01]  /*2390*/  USHF.L.U32 UR6, UR16, 0xe, URZ ;  /* 0x0000000e10067899 */ /* 0x000fe200080006ff */
[----:B-----5:R-:W-:Y:S01]  /*23a0*/  IMAD.SHL.U32 R0, R14, 0x4, RZ ;  /* 0x000000040e007824 */ /* 0x020fe200078e00ff */
[----:B------:R-:W-:Y:S01]  /*23b0*/  USHF.L.U32 UR5, UR4, 0x8, URZ ;  /* 0x0000000804057899 */ /* 0x000fe200080006ff */
[----:B-1----:R-:W1:Y:S01]  /*23c0*/  LDC.64 R4, c[0x0][0x448] ;  /* 0x00011200ff047b82 */ /* 0x002e620000000a00 */
[----:B------:R-:W2:Y:S02]  /*23d0*/  LDCU.64 UR8, c[0x0][0x458] ;  /* 0x00008b00ff0877ac */ /* 0x000ea40008000a00 */
[----:B------:R-:W-:Y:S02]  /*23e0*/  LOP3.LUT R0, R0, UR6, RZ, 0xfc, !PT ;  /* 0x0000000600007c12 */ /* 0x000fe4000f8efcff */
[----:B------:R-:W-:Y:S02]  /*23f0*/  IMAD.U32 R3, RZ, RZ, UR5 ;  /* 0x00000005ff037e24 */ /* 0x000fe4000f8e00ff */
[----:B------:R-:W-:Y:S01]  /*2400*/  IADD3 R2, P0, PT, R0, UR5, RZ ;  /* 0x0000000500027c10 */ /* 0x000fe2000ff1e0ff */
[----:B------:R-:W3:Y:S03]  /*2410*/  LDCU.64 UR6, c[0x0][0x428] ;  /* 0x00008500ff0677ac */ /* 0x000ee60008000a00 */
[----:B------:R-:W-:-:S03]  /*2420*/  LEA.HI.X.SX32 R3, R3, RZ, 0x1, P0 ;  /* 0x000000ff03037211 */ /* 0x000fc600000f0eff */
[----:B0-----:R-:W-:Y:S01]  /*2430*/  IMAD.WIDE.U32 R2, R10, UR15, R2 ;  /* 0x0000000f0a027c25 */ /* 0x001fe2000f8e0002 */
[----:B--2---:R-:W-:-:S03]  /*2440*/  ISETP.NE.U32.AND P0, PT, RZ, UR8, PT ;  /* 0x00000008ff007c0c */ /* 0x004fc6000bf05070 */
[----:B------:R-:W-:Y:S01]  /*2450*/  IMAD R3, R11, UR15, R3 ;  /* 0x0000000f0b037c24 */ /* 0x000fe2000f8e0203 */
[----:B------:R-:W-:Y:S01]  /*2460*/  ISETP.NE.AND.EX P0, PT, RZ, UR9, PT, P0 ;  /* 0x00000009ff007c0c */ /* 0x000fe2000bf05300 */
[----:B-1----:R-:W-:-:S03]  /*2470*/  IMAD.WIDE.U32 R2, R4, UR17, R2 ;  /* 0x0000001104027c25 */ /* 0x002fc6000f8e0002 */
[----:B------:R-:W-:Y:S01]  /*2480*/  ISETP.NE.OR P0, PT, R14, RZ, !P0 ;  /* 0x000000ff0e00720c */ /* 0x000fe20004705670 */
[----:B------:R-:W-:Y:S01]  /*2490*/  IMAD R3, R5, UR17, R3 ;  /* 0x0000001105037c24 */ /* 0x000fe2000f8e0203 */
[----:B---3--:R-:W-:-:S04]  /*24a0*/  LEA R4, P1, R2, UR6, 0x2 ;  /* 0x0000000602047c11 */ /* 0x008fc8000f8210ff */
        /* <DEDUP_REMOVED lines=18> */
[----:B------:R-:W1:Y:S01]  /*25d0*/  LDCU UR6, c[0x0][0x450] ;  /* 0x00008a00ff0677ac */ /* 0x000e620008000800 */
[----:B------:R-:W2:Y:S01]  /*25e0*/  LDCU UR7, c[0x0][0x390] ;  /* 0x00007200ff0777ac */ /* 0x000ea20008000800 */
[----:B------:R-:W3:Y:S01]  /*25f0*/  LDCU.64 UR4, c[0x0][0x458] ;  /* 0x00008b00ff0477ac */ /* 0x000ee20008000a00 */
[----:B-1----:R-:W-:-:S04]  /*2600*/  UIMAD UR6, UR16, UR6, UR14 ;  /* 0x00000006100672a4 */ /* 0x002fc8000f8e020e */
[----:B--2---:R-:W-:-:S04]  /*2610*/  UIMAD UR6, UR6, UR7, UR15 ;  /* 0x00000007060672a4 */ /* 0x004fc8000f8e020f */
[----:B---3--:R-:W-:-:S06]  /*2620*/  UIMAD.WIDE UR4, UR6, 0x4, UR4 ;  /* 0x00000004060478a5 */ /* 0x008fcc000f8e0204 */
[----:B------:R-:W-:Y:S01]  /*2630*/  MOV R2, UR4 ;  /* 0x0000000400027c02 */ /* 0x000fe20008000f00 */
[----:B------:R-:W-:-:S05]  /*2640*/  IMAD.U32 R3, RZ, RZ, UR5 ;  /* 0x00000005ff037e24 */ /* 0x000fca000f8e00ff */
[----:B------:R-:W-:Y:S01]  /*2650*/  STG.E desc[UR12][R2.64], RZ ;  /* 0x000000ff02007986 */ /* 0x000fe2000c10190c */
[----:B------:R-:W-:Y:S05]  /*2660*/  EXIT ;  /* 0x000000000000794d */ /* 0x000fea0003800000 */
.L_x_119:
        /* <DEDUP_REMOVED lines=9> */
.L_x_147:


//--------------------- .nv.shared._ZN7cutlass13device_kernelIN5flash11enable_sm90INS1_16FlashAttnBwdSm90INS1_25CollectiveMainloopBwdSm90ILi2ELi1ELi1EN4cute5tupleIJNS5_1CILi1EEES8_S8_EEENS6_IJNS7_ILi64EEENS7_ILi80EEENS7_ILi256EEEEEENS_10bfloat16_tEfNS_4arch4Sm90ELb0ELb0ELb1ELb0ELb0ELb0ELb1ELb1ELi2ELi1ELi1ELi1ELb0EEENS1_21CollectiveEpilogueBwdISD_SE_SG_Li256ELb0ELb1ELi2EEENS1_19SingleTileSchedulerILb0ELb0ELb0ELi80EEEEEEEEEvNT_6ParamsE --------------------------
	.section	.nv.shared._ZN7cutlass13device_kernelIN5flash11enable_sm90INS1_16FlashAttnBwdSm90INS1_25CollectiveMainloopBwdSm90ILi2ELi1ELi1EN4cute5tupleIJNS5_1CILi1EEES8_S8_EEENS6_IJNS7_ILi64EEENS7_ILi80EEENS7_ILi256EEEEEENS_10bfloat16_tEfNS_4arch4Sm90ELb0ELb0ELb1ELb0ELb0ELb0ELb1ELb1ELi2ELi1ELi1ELi1ELb0EEENS1_21CollectiveEpilogueBwdISD_SE_SG_Li256ELb0ELb1ELi2EEENS1_19SingleTileSchedulerILb0ELb0ELb0ELi80EEEEEEEEEvNT_6ParamsE,"aw",@nobits
	.sectionflags	@""
	.align	16
	.zero		1024


//--------------------- .nv.shared.reserved.0     --------------------------
	.section	.nv.shared.reserved.0,"aw",@nobits
	.weak		__nv_reservedSMEM_offset_0_alias
	.size		__nv_reservedSMEM_offset_0_alias, 0, 64
	.other		__nv_reservedSMEM_offset_0_alias,@"STO_CUDA_RESERVED_SHARED STV_DEFAULT"
__nv_reservedSMEM_offset_0_alias:
	.zero		0
	.zero		64


//--------------------- .nv.global                --------------------------
	.section	.nv.global,"aw",@nobits
.nv.global:
	.type		_ZN77_INTERNAL_db75ae03_41_flash_bwd_hdim256_bf16_softcapall_sm90_cu_49158569_29084cute1_E,@object
	.size		_ZN77_INTERNAL_db75ae03_41_flash_bwd_hdim256_bf16_softcapall_sm90_cu_49158569_29084cute1_E,(_ZN77_INTERNAL_db75ae03_41_flash_bwd_hdim256_bf16_softcapall_sm90_cu_49158569_29084cuda3std3__45__cpo6cbeginE - _ZN77_INTERNAL_db75ae03_41_flash_bwd_hdim256_bf16_softcapall_sm90_cu_49158569_29084cute1_E)
_ZN77_INTERNAL_db75ae03_41_flash_bwd_hdim256_bf16_softcapall_sm90_cu_49158569_29084cute1_E:
	.zero		1
	.type		_ZN77_INTERNAL_db75ae03_41_flash_bwd_hdim256_bf16_softcapall_sm90_cu_49158569_29084cuda3std3__45__cpo6cbeginE,@object
	.size		_ZN77_INTERNAL_db75ae03_41_flash_bwd_hdim256_bf16_softcapall_sm90_cu_49158569_29084cuda3std3__45__cpo6cbeginE,(_ZN77_INTERNAL_db75ae03_41_flash_bwd_hdim256_bf16_softcapall_sm90_cu_49158569_29084cuda3std3__48in_placeE - _ZN77_INTERNAL_db75ae03_41_flash_bwd_hdim256_bf16_softcapall_sm90_cu_49158569_29084cuda3std3__45__cpo6cbeginE)
_ZN77_INTERNAL_db75ae03_41_flash_bwd_hdim256_bf16_softcapall_sm90_cu_49158569_29084cuda3std3__45__cpo6cbeginE:
	.zero		1
	.type		_ZN77_INTERNAL_db75ae03_41_flash_bwd_hdim256_bf16_softcapall_sm90_cu_49158569_29084cuda3std3__48in_placeE,@object
	.size		_ZN77_INTERNAL_db75ae03_41_flash_bwd_hdim256_bf16_softcapall_sm90_cu_49158569_29084cuda3std3__48in_placeE,(_ZN77_INTERNAL_db75ae03_41_flash_bwd_hdim256_bf16_softcapall_sm90_cu_49158569_29084cuda3std6ranges3__45__cpo9iter_moveE - _ZN77_INTERNAL_db75ae03_41_flash_bwd_hdim256_bf16_softcapall_sm90_cu_49158569_29084cuda3std3__48in_placeE)
_ZN77_INTERNAL_db75ae03_41_flash_bwd_hdim256_bf16_softcapall_sm90_cu_49158569_29084cuda3std3__48in_placeE:
	.zero		1
	.type		_ZN77_INTERNAL_db75ae03_41_flash_bwd_hdim256_bf16_softcapall_sm90_cu_49158569_29084cuda3std6ranges3__45__cpo9iter_moveE,@object
	.size		_ZN77_INTERNAL_db75ae03_41_flash_bwd_hdim256_bf16_softcapall_sm90_cu_49158569_29084cuda3std6ranges3__45__cpo9iter_moveE,(_ZN77_INTERNAL_db75ae03_41_flash_bwd_hdim256_bf16_softcapall_sm90_cu_49158569_29084cuda3std3__45__cpo5beginE - _ZN77_INTERNAL_db75ae03_41_flash_bwd_hdim256_bf16_softcapall_sm90_cu_49158569_29084cuda3std6ranges3__45__cpo9iter_moveE)
_ZN77_INTERNAL_db75ae03_41_flash_bwd_hdim256_bf16_softcapall_sm90_cu_49158569_29084cuda3std6ranges3__45__cpo9iter_moveE:
	.zero		1
	.type		_ZN77_INTERNAL_db75ae03_41_flash_bwd_hdim256_bf16_softcapall_sm90_cu_49158569_29084cuda3std3__45__cpo5beginE,@object
	.size		_ZN77_INTERNAL_db75ae03_41_flash_bwd_hdim256_bf16_softcapall_sm90_cu_49158569_29084cuda3std3__45__cpo5beginE,(_ZN77_INTERNAL_db75ae03_41_flash_bwd_hdim256_bf16_softcapall_sm90_cu_49158569_29084cuda3std3__479_GLOBAL__N__db75ae03_41_flash_bwd_hdim256_bf16_softcapall_sm90_cu_49158569_29086ignoreE - _ZN77_INTERNAL_db75ae03_41_flash_bwd_hdim256_bf16_softcapall_sm90_cu_49158569_29084cuda3std3__45__cpo5beginE)
_ZN77_INTERNAL_db75ae03_41_flash_bwd_hdim256_bf16_softcapall_sm90_cu_49158569_29084cuda3std3__45__cpo5beginE:
	.zero		1
	.type		_ZN77_INTERNAL_db75ae03_41_flash_bwd_hdim256_bf16_softcapall_sm90_cu_49158569_29084cuda3std3__479_GLOBAL__N__db75ae03_41_flash_bwd_hdim256_bf16_softcapall_sm90_cu_49158569_29086ignoreE,@object
	.size		_ZN77_INTERNAL_db75ae03_41_flash_bwd_hdim256_bf16_softcapall_sm90_cu_49158569_29084cuda3std3__479_GLOBAL__N__db75ae03_41_flash_bwd_hdim256_bf16_softcapall_sm90_cu_49158569_29086ignoreE,(_ZN77_INTERNAL_db75ae03_41_flash_bwd_hdim256_bf16_softcapall_sm90_cu_49158569_29084cute7productE - _ZN77_INTERNAL_db75ae03_41_flash_bwd_hdim256_bf16_softcapall_sm90_cu_49158569_29084cuda3std3__479_GLOBAL__N__db75ae03_41_flash_bwd_hdim256_bf16_softcapall_sm90_cu_49158569_29086ignoreE)
_ZN77_INTERNAL_db75ae03_41_flash_bwd_hdim256_bf16_softcapall_sm90_cu_49158569_29084cuda3std3__479_GLOBAL__N__db75ae03_41_flash_bwd_hdim256_bf16_softcapall_sm90_cu_49158569_29086ignoreE:
	.zero		1
	.type		_ZN77_INTERNAL_db75ae03_41_flash_bwd_hdim256_bf16_softcapall_sm90_cu_49158569_29084cute7productE,@object
	.size		_ZN77_INTERNAL_db75ae03_41_flash_bwd_hdim256_bf16_softcapall_sm90_cu_49158569_29084cute7productE,(_ZN77_INTERNAL_db75ae03_41_flash_bwd_hdim256_bf16_softcapall_sm90_cu_49158569_29084cuda3std3__45__cpo3endE - _ZN77_INTERNAL_db75ae03_41_flash_bwd_hdim256_bf16_softcapall_sm90_cu_49158569_29084cute7productE)
_ZN77_INTERNAL_db75ae03_41_flash_bwd_hdim256_bf16_softcapall_sm90_cu_49158569_29084cute7productE:
	.zero		1
	.type		_ZN77_INTERNAL_db75ae03_41_flash_bwd_hdim256_bf16_softcapall_sm90_cu_49158569_29084cuda3std3__45__cpo3endE,@object
	.size		_ZN77_INTERNAL_db75ae03_41_flash_bwd_hdim256_bf16_softcapall_sm90_cu_49158569_29084cuda3std3__45__cpo3endE,(_ZN77_INTERNAL_db75ae03_41_flash_bwd_hdim256_bf16_softcapall_sm90_cu_49158569_29084cuda3std3__419piecewise_constructE - _ZN77_INTERNAL_db75ae03_41_flash_bwd_hdim256_bf16_softcapall_sm90_cu_49158569_29084cuda3std3__45__cpo3endE)
_ZN77_INTERNAL_db75ae03_41_flash_bwd_hdim256_bf16_softcapall_sm90_cu_49158569_29084cuda3std3__45__cpo3endE:
	.zero		1
	.type		_ZN77_INTERNAL_db75ae03_41_flash_bwd_hdim256_bf16_softcapall_sm90_cu_49158569_29084cuda3std3__419piecewise_constructE,@object
	.size		_ZN77_INTERNAL_db75ae03_41_flash_bwd_hdim256_bf16_softcapall_sm90_cu_49158569_29084cuda3std3__419piecewise_constructE,(_ZN77_INTERNAL_db75ae03_41_flash_bwd_hdim256_bf16_softcapall_sm90_cu_49158569_29084cuda3std3__45__cpo4cendE - _ZN77_INTERNAL_db75ae03_41_flash_bwd_hdim256_bf16_softcapall_sm90_cu_49158569_29084cuda3std3__419piecewise_constructE)
_ZN77_INTERNAL_db75ae03_41_flash_bwd_hdim256_bf16_softcapall_sm90_cu_49158569_29084cuda3std3__419piecewise_constructE:
	.zero		1
	.type		_ZN77_INTERNAL_db75ae03_41_flash_bwd_hdim256_bf16_softcapall_sm90_cu_49158569_29084cuda3std3__45__cpo4cendE,@object
	.size		_ZN77_INTERNAL_db75ae03_41_flash_bwd_hdim256_bf16_softcapall_sm90_cu_49158569_29084cuda3std3__45__cpo4cendE,(_ZN77_INTERNAL_db75ae03_41_flash_bwd_hdim256_bf16_softcapall_sm90_cu_49158569_29084cuda3std6ranges3__45__cpo4swapE - _ZN77_INTERNAL_db75ae03_41_flash_bwd_hdim256_bf16_softcapall_sm90_cu_49158569_29084cuda3std3__45__cpo4cendE)
_ZN77_INTERNAL_db75ae03_41_flash_bwd_hdim256_bf16_softcapall_sm90_cu_49158569_29084cuda3std3__45__cpo4cendE:
	.zero		1
	.type		_ZN77_INTERNAL_db75ae03_41_flash_bwd_hdim256_bf16_softcapall_sm90_cu_49158569_29084cuda3std6ranges3__45__cpo4swapE,@object
	.size		_ZN77_INTERNAL_db75ae03_41_flash_bwd_hdim256_bf16_softcapall_sm90_cu_49158569_29084cuda3std6ranges3__45__cpo4swapE,(.L_7 - _ZN77_INTERNAL_db75ae03_41_flash_bwd_hdim256_bf16_softcapall_sm90_cu_49158569_29084cuda3std6ranges3__45__cpo4swapE)
_ZN77_INTERNAL_db75ae03_41_flash_bwd_hdim256_bf16_softcapall_sm90_cu_49158569_29084cuda3std6ranges3__45__cpo4swapE:
	.zero		1
.L_7:


//--------------------- .nv.shared._ZN7cutlass13device_kernelIN5flash11enable_sm90INS1_16FlashAttnBwdSm90INS1_25CollectiveMainloopBwdSm90ILi2ELi1ELi1EN4cute5tupleIJNS5_1CILi1EEES8_S8_EEENS6_IJNS7_ILi64EEENS7_ILi80EEENS7_ILi256EEEEEENS_10bfloat16_tEfNS_4arch4Sm90ELb0ELb0ELb1ELb0ELb0ELb0ELb1ELb1ELi2ELi1ELi1ELi1ELb0EEENS1_24CollectiveEpilogueBwdGQAISD_fSG_Li256ELb0ELb0EEENS1_19SingleTileSchedulerILb0ELb0ELb0ELi80EEEEEEEEEvNT_6ParamsE --------------------------
	.section	.nv.shared._ZN7cutlass13device_kernelIN5flash11enable_sm90INS1_16FlashAttnBwdSm90INS1_25CollectiveMainloopBwdSm90ILi2ELi1ELi1EN4cute5tupleIJNS5_1CILi1EEES8_S8_EEENS6_IJNS7_ILi64EEENS7_ILi80EEENS7_ILi256EEEEEENS_10bfloat16_tEfNS_4arch4Sm90ELb0ELb0ELb1ELb0ELb0ELb0ELb1ELb1ELi2ELi1ELi1ELi1ELb0EEENS1_24CollectiveEpilogueBwdGQAISD_fSG_Li256ELb0ELb0EEENS1_19SingleTileSchedulerILb0ELb0ELb0ELi80EEEEEEEEEvNT_6ParamsE,"aw",@nobits
	.sectionflags	@""
	.align	16
	.zero		1024


//--------------------- .nv.shared._ZN7cutlass13device_kernelIN5flash11enable_sm90INS1_16FlashAttnBwdSm90INS1_25CollectiveMainloopBwdSm90ILi2ELi1ELi1EN4cute5tupleIJNS5_1CILi1EEES8_S8_EEENS6_IJNS7_ILi64EEENS7_ILi80EEENS7_ILi256EEEEEENS_10bfloat16_tEfNS_4arch4Sm90ELb0ELb0ELb1ELb1ELb0ELb0ELb1ELb1ELi2ELi1ELi1ELi1ELb0EEENS1_21CollectiveEpilogueBwdISD_SE_SG_Li256ELb1ELb1ELi2EEENS1_19SingleTileSchedulerILb1ELb0ELb0ELi80EEEEEEEEEvNT_6ParamsE --------------------------
	.section	.nv.shared._ZN7cutlass13device_kernelIN5flash11enable_sm90INS1_16FlashAttnBwdSm90INS1_25CollectiveMainloopBwdSm90ILi2ELi1ELi1EN4cute5tupleIJNS5_1CILi1EEES8_S8_EEENS6_IJNS7_ILi64EEENS7_ILi80EEENS7_ILi256EEEEEENS_10bfloat16_tEfNS_4arch4Sm90ELb0ELb0ELb1ELb1ELb0ELb0ELb1ELb1ELi2ELi1ELi1ELi1ELb0EEENS1_21CollectiveEpilogueBwdISD_SE_SG_Li256ELb1ELb1ELi2EEENS1_19SingleTileSchedulerILb1ELb0ELb0ELi80EEEEEEEEEvNT_6ParamsE,"aw",@nobits
	.sectionflags	@""
	.align	16
	.zero		1024


//--------------------- .nv.shared._ZN7cutlass13device_kernelIN5flash11enable_sm90INS1_16FlashAttnBwdSm90INS1_25CollectiveMainloopBwdSm90ILi2ELi1ELi1EN4cute5tupleIJNS5_1CILi1EEES8_S8_EEENS6_IJNS7_ILi64EEENS7_ILi80EEENS7_ILi256EEEEEENS_10bfloat16_tEfNS_4arch4Sm90ELb0ELb0ELb1ELb1ELb0ELb0ELb1ELb1ELi2ELi1ELi1ELi1ELb0EEENS1_24CollectiveEpilogueBwdGQAISD_fSG_Li256ELb1ELb0EEENS1_19SingleTileSchedulerILb1ELb0ELb0ELi80EEEEEEEEEvNT_6ParamsE --------------------------
	.section	.nv.shared._ZN7cutlass13device_kernelIN5flash11enable_sm90INS1_16FlashAttnBwdSm90INS1_25CollectiveMainloopBwdSm90ILi2ELi1ELi1EN4cute5tupleIJNS5_1CILi1EEES8_S8_EEENS6_IJNS7_ILi64EEENS7_ILi80EEENS7_ILi256EEEEEENS_10bfloat16_tEfNS_4arch4Sm90ELb0ELb0ELb1ELb1ELb0ELb0ELb1ELb1ELi2ELi1ELi1ELi1ELb0EEENS1_24CollectiveEpilogueBwdGQAISD_fSG_Li256ELb1ELb0EEENS1_19SingleTileSchedulerILb1ELb0ELb0ELi80EEEEEEEEEvNT_6ParamsE,"aw",@nobits
	.sectionflags	@""
	.align	16
	.zero		1024


//--------------------- .nv.shared._ZN7cutlass13device_kernelIN5flash11enable_sm90INS1_16FlashAttnBwdSm90INS1_25CollectiveMainloopBwdSm90ILi2ELi1ELi1EN4cute5tupleIJNS5_1CILi1EEES8_S8_EEENS6_IJNS7_ILi64EEENS7_ILi80EEENS7_ILi256EEEEEENS_10bfloat16_tEfNS_4arch4Sm90ELb0ELb1ELb1ELb0ELb0ELb0ELb1ELb1ELi2ELi1ELi1ELi1ELb0EEENS1_21CollectiveEpilogueBwdISD_SE_SG_Li256ELb0ELb1ELi2EEENS1_19SingleTileSchedulerILb0ELb0ELb0ELi80EEEEEEEEEvNT_6ParamsE --------------------------
	.section	.nv.shared._ZN7cutlass13device_kernelIN5flash11enable_sm90INS1_16FlashAttnBwdSm90INS1_25CollectiveMainloopBwdSm90ILi2ELi1ELi1EN4cute5tupleIJNS5_1CILi1EEES8_S8_EEENS6_IJNS7_ILi64EEENS7_ILi80EEENS7_ILi256EEEEEENS_10bfloat16_tEfNS_4arch4Sm90ELb0ELb1ELb1ELb0ELb0ELb0ELb1ELb1ELi2ELi1ELi1ELi1ELb0EEENS1_21CollectiveEpilogueBwdISD_SE_SG_Li256ELb0ELb1ELi2EEENS1_19SingleTileSchedulerILb0ELb0ELb0ELi80EEEEEEEEEvNT_6ParamsE,"aw",@nobits
	.sectionflags	@""
	.align	16
	.zero		1024


//--------------------- .nv.shared._ZN7cutlass13device_kernelIN5flash11enable_sm90INS1_16FlashAttnBwdSm90INS1_25CollectiveMainloopBwdSm90ILi2ELi1ELi1EN4cute5tupleIJNS5_1CILi1EEES8_S8_EEENS6_IJNS7_ILi64EEENS7_ILi80EEENS7_ILi256EEEEEENS_10bfloat16_tEfNS_4arch4Sm90ELb0ELb1ELb1ELb0ELb0ELb0ELb1ELb1ELi2ELi1ELi1ELi1ELb0EEENS1_24CollectiveEpilogueBwdGQAISD_fSG_Li256ELb0ELb0EEENS1_19SingleTileSchedulerILb0ELb0ELb0ELi80EEEEEEEEEvNT_6ParamsE --------------------------
	.section	.nv.shared._ZN7cutlass13device_kernelIN5flash11enable_sm90INS1_16FlashAttnBwdSm90INS1_25CollectiveMainloopBwdSm90ILi2ELi1ELi1EN4cute5tupleIJNS5_1CILi1EEES8_S8_EEENS6_IJNS7_ILi64EEENS7_ILi80EEENS7_ILi256EEEEEENS_10bfloat16_tEfNS_4arch4Sm90ELb0ELb1ELb1ELb0ELb0ELb0ELb1ELb1ELi2ELi1ELi1ELi1ELb0EEENS1_24CollectiveEpilogueBwdGQAISD_fSG_Li256ELb0ELb0EEENS1_19SingleTileSchedulerILb0ELb0ELb0ELi80EEEEEEEEEvNT_6ParamsE,"aw",@nobits
	.sectionflags	@""
	.align	16
	.zero		1024


//--------------------- .nv.shared._ZN7cutlass13device_kernelIN5flash11enable_sm90INS1_16FlashAttnBwdSm90INS1_25CollectiveMainloopBwdSm90ILi2ELi1ELi1EN4cute5tupleIJNS5_1CILi1EEES8_S8_EEENS6_IJNS7_ILi64EEENS7_ILi80EEENS7_ILi256EEEEEENS_10bfloat16_tEfNS_4arch4Sm90ELb0ELb1ELb1ELb1ELb0ELb0ELb1ELb1ELi2ELi1ELi1ELi1ELb0EEENS1_21CollectiveEpilogueBwdISD_SE_SG_Li256ELb1ELb1ELi2EEENS1_19SingleTileSchedulerILb1ELb0ELb0ELi80EEEEEEEEEvNT_6ParamsE --------------------------
	.section	.nv.shared._ZN7cutlass13device_kernelIN5flash11enable_sm90INS1_16FlashAttnBwdSm90INS1_25CollectiveMainloopBwdSm90ILi2ELi1ELi1EN4cute5tupleIJNS5_1CILi1EEES8_S8_EEENS6_IJNS7_ILi64EEENS7_ILi80EEENS7_ILi256EEEEEENS_10bfloat16_tEfNS_4arch4Sm90ELb0ELb1ELb1ELb1ELb0ELb0ELb1ELb1ELi2ELi1ELi1ELi1ELb0EEENS1_21CollectiveEpilogueBwdISD_SE_SG_Li256ELb1ELb1ELi2EEENS1_19SingleTileSchedulerILb1ELb0ELb0ELi80EEEEEEEEEvNT_6ParamsE,"aw",@nobits
	.sectionflags	@""
	.align	16
	.zero		1024


//--------------------- .nv.shared._ZN7cutlass13device_kernelIN5flash11enable_sm90INS1_16FlashAttnBwdSm90INS1_25CollectiveMainloopBwdSm90ILi2ELi1ELi1EN4cute5tupleIJNS5_1CILi1EEES8_S8_EEENS6_IJNS7_ILi64EEENS7_ILi80EEENS7_ILi256EEEEEENS_10bfloat16_tEfNS_4arch4Sm90ELb0ELb1ELb1ELb1ELb0ELb0ELb1ELb1ELi2ELi1ELi1ELi1ELb0EEENS1_24CollectiveEpilogueBwdGQAISD_fSG_Li256ELb1ELb0EEENS1_19SingleTileSchedulerILb1ELb0ELb0ELi80EEEEEEEEEvNT_6ParamsE --------------------------
	.section	.nv.shared._ZN7cutlass13device_kernelIN5flash11enable_sm90INS1_16FlashAttnBwdSm90INS1_25CollectiveMainloopBwdSm90ILi2ELi1ELi1EN4cute5tupleIJNS5_1CILi1EEES8_S8_EEENS6_IJNS7_ILi64EEENS7_ILi80EEENS7_ILi256EEEEEENS_10bfloat16_tEfNS_4arch4Sm90ELb0ELb1ELb1ELb1ELb0ELb0ELb1ELb1ELi2ELi1ELi1ELi1ELb0EEENS1_24CollectiveEpilogueBwdGQAISD_fSG_Li256ELb1ELb0EEENS1_19SingleTileSchedulerILb1ELb0ELb0ELi80EEEEEEEEEvNT_6ParamsE,"aw",@nobits
	.sectionflags	@""
	.align	16
	.zero		1024


//--------------------- .nv.shared._ZN7cutlass13device_kernelIN5flash11enable_sm90INS1_16FlashAttnBwdSm90INS1_25CollectiveMainloopBwdSm90ILi2ELi1ELi1EN4cute5tupleIJNS5_1CILi1EEES8_S8_EEENS6_IJNS7_ILi64EEENS7_ILi80EEENS7_ILi256EEEEEENS_10bfloat16_tEfNS_4arch4Sm90ELb1ELb0ELb1ELb0ELb0ELb0ELb1ELb1ELi2ELi1ELi1ELi1ELb0EEENS1_21CollectiveEpilogueBwdISD_SE_SG_Li256ELb0ELb1ELi2EEENS1_25SingleTileBwdLPTSchedulerILb0ELi80ELb0EEEEEEEEEvNT_6ParamsE --------------------------
	.section	.nv.shared._ZN7cutlass13device_kernelIN5flash11enable_sm90INS1_16FlashAttnBwdSm90INS1_25CollectiveMainloopBwdSm90ILi2ELi1ELi1EN4cute5tupleIJNS5_1CILi1EEES8_S8_EEENS6_IJNS7_ILi64EEENS7_ILi80EEENS7_ILi256EEEEEENS_10bfloat16_tEfNS_4arch4Sm90ELb1ELb0ELb1ELb0ELb0ELb0ELb1ELb1ELi2ELi1ELi1ELi1ELb0EEENS1_21CollectiveEpilogueBwdISD_SE_SG_Li256ELb0ELb1ELi2EEENS1_25SingleTileBwdLPTSchedulerILb0ELi80ELb0EEEEEEEEEvNT_6ParamsE,"aw",@nobits
	.sectionflags	@""
	.align	16
	.zero		1024


//--------------------- .nv.shared._ZN7cutlass13device_kernelIN5flash11enable_sm90INS1_16FlashAttnBwdSm90INS1_25CollectiveMainloopBwdSm90ILi2ELi1ELi1EN4cute5tupleIJNS5_1CILi1EEES8_S8_EEENS6_IJNS7_ILi64EEENS7_ILi80EEENS7_ILi256EEEEEENS_10bfloat16_tEfNS_4arch4Sm90ELb1ELb0ELb1ELb0ELb0ELb0ELb1ELb1ELi2ELi1ELi1ELi1ELb0EEENS1_24CollectiveEpilogueBwdGQAISD_fSG_Li256ELb0ELb0EEENS1_25SingleTileBwdLPTSchedulerILb0ELi80ELb0EEEEEEEEEvNT_6ParamsE --------------------------
	.section	.nv.shared._ZN7cutlass13device_kernelIN5flash11enable_sm90INS1_16FlashAttnBwdSm90INS1_25CollectiveMainloopBwdSm90ILi2ELi1ELi1EN4cute5tupleIJNS5_1CILi1EEES8_S8_EEENS6_IJNS7_ILi64EEENS7_ILi80EEENS7_ILi256EEEEEENS_10bfloat16_tEfNS_4arch4Sm90ELb1ELb0ELb1ELb0ELb0ELb0ELb1ELb1ELi2ELi1ELi1ELi1ELb0EEENS1_24CollectiveEpilogueBwdGQAISD_fSG_Li256ELb0ELb0EEENS1_25SingleTileBwdLPTSchedulerILb0ELi80ELb0EEEEEEEEEvNT_6ParamsE,"aw",@nobits
	.sectionflags	@""
	.align	16
	.zero		1024


//--------------------- .nv.shared._ZN7cutlass13device_kernelIN5flash11enable_sm90INS1_16FlashAttnBwdSm90INS1_25CollectiveMainloopBwdSm90ILi2ELi1ELi1EN4cute5tupleIJNS5_1CILi1EEES8_S8_EEENS6_IJNS7_ILi64EEENS7_ILi80EEENS7_ILi256EEEEEENS_10bfloat16_tEfNS_4arch4Sm90ELb1ELb0ELb1ELb1ELb0ELb0ELb1ELb1ELi2ELi1ELi1ELi1ELb0EEENS1_21CollectiveEpilogueBwdISD_SE_SG_Li256ELb1ELb1ELi2EEENS1_25SingleTileBwdLPTSchedulerILb1ELi80ELb0EEEEEEEEEvNT_6ParamsE --------------------------
	.section	.nv.shared._ZN7cutlass13device_kernelIN5flash11enable_sm90INS1_16FlashAttnBwdSm90INS1_25CollectiveMainloopBwdSm90ILi2ELi1ELi1EN4cute5tupleIJNS5_1CILi1EEES8_S8_EEENS6_IJNS7_ILi64EEENS7_ILi80EEENS7_ILi256EEEEEENS_10bfloat16_tEfNS_4arch4Sm90ELb1ELb0ELb1ELb1ELb0ELb0ELb1ELb1ELi2ELi1ELi1ELi1ELb0EEENS1_21CollectiveEpilogueBwdISD_SE_SG_Li256ELb1ELb1ELi2EEENS1_25SingleTileBwdLPTSchedulerILb1ELi80ELb0EEEEEEEEEvNT_6ParamsE,"aw",@nobits
	.sectionflags	@""
	.align	16
	.zero		1024


//--------------------- .nv.shared._ZN7cutlass13device_kernelIN5flash11enable_sm90INS1_16FlashAttnBwdSm90INS1_25CollectiveMainloopBwdSm90ILi2ELi1ELi1EN4cute5tupleIJNS5_1CILi1EEES8_S8_EEENS6_IJNS7_ILi64EEENS7_ILi80EEENS7_ILi256EEEEEENS_10bfloat16_tEfNS_4arch4Sm90ELb1ELb0ELb1ELb1ELb0ELb0ELb1ELb1ELi2ELi1ELi1ELi1ELb0EEENS1_24CollectiveEpilogueBwdGQAISD_fSG_Li256ELb1ELb0EEENS1_25SingleTileBwdLPTSchedulerILb1ELi80ELb0EEEEEEEEEvNT_6ParamsE --------------------------
	.section	.nv.shared._ZN7cutlass13device_kernelIN5flash11enable_sm90INS1_16FlashAttnBwdSm90INS1_25CollectiveMainloopBwdSm90ILi2ELi1ELi1EN4cute5tupleIJNS5_1CILi1EEES8_S8_EEENS6_IJNS7_ILi64EEENS7_ILi80EEENS7_ILi256EEEEEENS_10bfloat16_tEfNS_4arch4Sm90ELb1ELb0ELb1ELb1ELb0ELb0ELb1ELb1ELi2ELi1ELi1ELi1ELb0EEENS1_24CollectiveEpilogueBwdGQAISD_fSG_Li256ELb1ELb0EEENS1_25SingleTileBwdLPTSchedulerILb1ELi80ELb0EEEEEEEEEvNT_6ParamsE,"aw",@nobits
	.sectionflags	@""
	.align	16
	.zero		1024


//--------------------- .nv.shared._ZN7cutlass13device_kernelIN5flash11enable_sm90INS1_16FlashAttnBwdSm90INS1_25CollectiveMainloopBwdSm90ILi2ELi1ELi1EN4cute5tupleIJNS5_1CILi1EEES8_S8_EEENS6_IJNS7_ILi64EEENS7_ILi80EEENS7_ILi256EEEEEENS_10bfloat16_tEfNS_4arch4Sm90ELb0ELb0ELb0ELb0ELb0ELb0ELb1ELb1ELi2ELi1ELi1ELi1ELb0EEENS1_21CollectiveEpilogueBwdISD_SE_SG_Li256ELb0ELb1ELi2EEENS1_19SingleTileSchedulerILb0ELb0ELb0ELi80EEEEEEEEEvNT_6ParamsE --------------------------
	.section	.nv.shared._ZN7cutlass13device_kernelIN5flash11enable_sm90INS1_16FlashAttnBwdSm90INS1_25CollectiveMainloopBwdSm90ILi2ELi1ELi1EN4cute5tupleIJNS5_1CILi1EEES8_S8_EEENS6_IJNS7_ILi64EEENS7_ILi80EEENS7_ILi256EEEEEENS_10bfloat16_tEfNS_4arch4Sm90ELb0ELb0ELb0ELb0ELb0ELb0ELb1ELb1ELi2ELi1ELi1ELi1ELb0EEENS1_21CollectiveEpilogueBwdISD_SE_SG_Li256ELb0ELb1ELi2EEENS1_19SingleTileSchedulerILb0ELb0ELb0ELi80EEEEEEEEEvNT_6ParamsE,"aw",@nobits
	.sectionflags	@""
	.align	16
	.zero		1024


//--------------------- .nv.shared._ZN7cutlass13device_kernelIN5flash11enable_sm90INS1_16FlashAttnBwdSm90INS1_25CollectiveMainloopBwdSm90ILi2ELi1ELi1EN4cute5tupleIJNS5_1CILi1EEES8_S8_EEENS6_IJNS7_ILi64EEENS7_ILi80EEENS7_ILi256EEEEEENS_10bfloat16_tEfNS_4arch4Sm90ELb0ELb0ELb0ELb0ELb0ELb0ELb1ELb1ELi2ELi1ELi1ELi1ELb0EEENS1_24CollectiveEpilogueBwdGQAISD_fSG_Li256ELb0ELb0EEENS1_19SingleTileSchedulerILb0ELb0ELb0ELi80EEEEEEEEEvNT_6ParamsE --------------------------
	.section	.nv.shared._ZN7cutlass13device_kernelIN5flash11enable_sm90INS1_16FlashAttnBwdSm90INS1_25CollectiveMainloopBwdSm90ILi2ELi1ELi1EN4cute5tupleIJNS5_1CILi1EEES8_S8_EEENS6_IJNS7_ILi64EEENS7_ILi80EEENS7_ILi256EEEEEENS_10bfloat16_tEfNS_4arch4Sm90ELb0ELb0ELb0ELb0ELb0ELb0ELb1ELb1ELi2ELi1ELi1ELi1ELb0EEENS1_24CollectiveEpilogueBwdGQAISD_fSG_Li256ELb0ELb0EEENS1_19SingleTileSchedulerILb0ELb0ELb0ELi80EEEEEEEEEvNT_6ParamsE,"aw",@nobits
	.sectionflags	@""
	.align	16
	.zero		1024


//--------------------- .nv.shared._ZN7cutlass13device_kernelIN5flash11enable_sm90INS1_16FlashAttnBwdSm90INS1_25CollectiveMainloopBwdSm90ILi2ELi1ELi1EN4cute5tupleIJNS5_1CILi1EEES8_S8_EEENS6_IJNS7_ILi64EEENS7_ILi80EEENS7_ILi256EEEEEENS_10bfloat16_tEfNS_4arch4Sm90ELb0ELb0ELb0ELb1ELb0ELb0ELb1ELb1ELi2ELi1ELi1ELi1ELb0EEENS1_21CollectiveEpilogueBwdISD_SE_SG_Li256ELb1ELb1ELi2EEENS1_19SingleTileSchedulerILb1ELb0ELb0ELi80EEEEEEEEEvNT_6ParamsE --------------------------
	.section	.nv.shared._ZN7cutlass13device_kernelIN5flash11enable_sm90INS1_16FlashAttnBwdSm90INS1_25CollectiveMainloopBwdSm90ILi2ELi1ELi1EN4cute5tupleIJNS5_1CILi1EEES8_S8_EEENS6_IJNS7_ILi64EEENS7_ILi80EEENS7_ILi256EEEEEENS_10bfloat16_tEfNS_4arch4Sm90ELb0ELb0ELb0ELb1ELb0ELb0ELb1ELb1ELi2ELi1ELi1ELi1ELb0EEENS1_21CollectiveEpilogueBwdISD_SE_SG_Li256ELb1ELb1ELi2EEENS1_19SingleTileSchedulerILb1ELb0ELb0ELi80EEEEEEEEEvNT_6ParamsE,"aw",@nobits
	.sectionflags	@""
	.align	16
	.zero		1024


//--------------------- .nv.shared._ZN7cutlass13device_kernelIN5flash11enable_sm90INS1_16FlashAttnBwdSm90INS1_25CollectiveMainloopBwdSm90ILi2ELi1ELi1EN4cute5tupleIJNS5_1CILi1EEES8_S8_EEENS6_IJNS7_ILi64EEENS7_ILi80EEENS7_ILi256EEEEEENS_10bfloat16_tEfNS_4arch4Sm90ELb0ELb0ELb0ELb1ELb0ELb0ELb1ELb1ELi2ELi1ELi1ELi1ELb0EEENS1_24CollectiveEpilogueBwdGQAISD_fSG_Li256ELb1ELb0EEENS1_19SingleTileSchedulerILb1ELb0ELb0ELi80EEEEEEEEEvNT_6ParamsE --------------------------
	.section	.nv.shared._ZN7cutlass13device_kernelIN5flash11enable_sm90INS1_16FlashAttnBwdSm90INS1_25CollectiveMainloopBwdSm90ILi2ELi1ELi1EN4cute5tupleIJNS5_1CILi1EEES8_S8_EEENS6_IJNS7_ILi64EEENS7_ILi80EEENS7_ILi256EEEEEENS_10bfloat16_tEfNS_4arch4Sm90ELb0ELb0ELb0ELb1ELb0ELb0ELb1ELb1ELi2ELi1ELi1ELi1ELb0EEENS1_24CollectiveEpilogueBwdGQAISD_fSG_Li256ELb1ELb0EEENS1_19SingleTileSchedulerILb1ELb0ELb0ELi80EEEEEEEEEvNT_6ParamsE,"aw",@nobits
	.sectionflags	@""
	.align	16
	.zero		1024


//--------------------- .nv.shared._ZN7cutlass13device_kernelIN5flash11enable_sm90INS1_16FlashAttnBwdSm90INS1_25CollectiveMainloopBwdSm90ILi2ELi1ELi1EN4cute5tupleIJNS5_1CILi1EEES8_S8_EEENS6_IJNS7_ILi64EEENS7_ILi80EEENS7_ILi256EEEEEENS_10bfloat16_tEfNS_4arch4Sm90ELb0ELb1ELb0ELb0ELb0ELb0ELb1ELb1ELi2ELi1ELi1ELi1ELb0EEENS1_21CollectiveEpilogueBwdISD_SE_SG_Li256ELb0ELb1ELi2EEENS1_19SingleTileSchedulerILb0ELb0ELb0ELi80EEEEEEEEEvNT_6ParamsE --------------------------
	.section	.nv.shared._ZN7cutlass13device_kernelIN5flash11enable_sm90INS1_16FlashAttnBwdSm90INS1_25CollectiveMainloopBwdSm90ILi2ELi1ELi1EN4cute5tupleIJNS5_1CILi1EEES8_S8_EEENS6_IJNS7_ILi64EEENS7_ILi80EEENS7_ILi256EEEEEENS_10bfloat16_tEfNS_4arch4Sm90ELb0ELb1ELb0ELb0ELb0ELb0ELb1ELb1ELi2ELi1ELi1ELi1ELb0EEENS1_21CollectiveEpilogueBwdISD_SE_SG_Li256ELb0ELb1ELi2EEENS1_19SingleTileSchedulerILb0ELb0ELb0ELi80EEEEEEEEEvNT_6ParamsE,"aw",@nobits
	.sectionflags	@""
	.align	16
	.zero		1024


//--------------------- .nv.shared._ZN7cutlass13device_kernelIN5flash11enable_sm90INS1_16FlashAttnBwdSm90INS1_25CollectiveMainloopBwdSm90ILi2ELi1ELi1EN4cute5tupleIJNS5_1CILi1EEES8_S8_EEENS6_IJNS7_ILi64EEENS7_ILi80EEENS7_ILi256EEEEEENS_10bfloat16_tEfNS_4arch4Sm90ELb0ELb1ELb0ELb0ELb0ELb0ELb1ELb1ELi2ELi1ELi1ELi1ELb0EEENS1_24CollectiveEpilogueBwdGQAISD_fSG_Li256ELb0ELb0EEENS1_19SingleTileSchedulerILb0ELb0ELb0ELi80EEEEEEEEEvNT_6ParamsE --------------------------
	.section	.nv.shared._ZN7cutlass13device_kernelIN5flash11enable_sm90INS1_16FlashAttnBwdSm90INS1_25CollectiveMainloopBwdSm90ILi2ELi1ELi1EN4cute5tupleIJNS5_1CILi1EEES8_S8_EEENS6_IJNS7_ILi64EEENS7_ILi80EEENS7_ILi256EEEEEENS_10bfloat16_tEfNS_4arch4Sm90ELb0ELb1ELb0ELb0ELb0ELb0ELb1ELb1ELi2ELi1ELi1ELi1ELb0EEENS1_24CollectiveEpilogueBwdGQAISD_fSG_Li256ELb0ELb0EEENS1_19SingleTileSchedulerILb0ELb0ELb0ELi80EEEEEEEEEvNT_6ParamsE,"aw",@nobits
	.sectionflags	@""
	.align	16
	.zero		1024


//--------------------- .nv.shared._ZN7cutlass13device_kernelIN5flash11enable_sm90INS1_16FlashAttnBwdSm90INS1_25CollectiveMainloopBwdSm90ILi2ELi1ELi1EN4cute5tupleIJNS5_1CILi1EEES8_S8_EEENS6_IJNS7_ILi64EEENS7_ILi80EEENS7_ILi256EEEEEENS_10bfloat16_tEfNS_4arch4Sm90ELb0ELb1ELb0ELb1ELb0ELb0ELb1ELb1ELi2ELi1ELi1ELi1ELb0EEENS1_21CollectiveEpilogueBwdISD_SE_SG_Li256ELb1ELb1ELi2EEENS1_19SingleTileSchedulerILb1ELb0ELb0ELi80EEEEEEEEEvNT_6ParamsE --------------------------
	.section	.nv.shared._ZN7cutlass13device_kernelIN5flash11enable_sm90INS1_16FlashAttnBwdSm90INS1_25CollectiveMainloopBwdSm90ILi2ELi1ELi1EN4cute5tupleIJNS5_1CILi1EEES8_S8_EEENS6_IJNS7_ILi64EEENS7_ILi80EEENS7_ILi256EEEEEENS_10bfloat16_tEfNS_4arch4Sm90ELb0ELb1ELb0ELb1ELb0ELb0ELb1ELb1ELi2ELi1ELi1ELi1ELb0EEENS1_21CollectiveEpilogueBwdISD_SE_SG_Li256ELb1ELb1ELi2EEENS1_19SingleTileSchedulerILb1ELb0ELb0ELi80EEEEEEEEEvNT_6ParamsE,"aw",@nobits
	.sectionflags	@""
	.align	16
	.zero		1024


//--------------------- .nv.shared._ZN7cutlass13device_kernelIN5flash11enable_sm90INS1_16FlashAttnBwdSm90INS1_25CollectiveMainloopBwdSm90ILi2ELi1ELi1EN4cute5tupleIJNS5_1CILi1EEES8_S8_EEENS6_IJNS7_ILi64EEENS7_ILi80EEENS7_ILi256EEEEEENS_10bfloat16_tEfNS_4arch4Sm90ELb0ELb1ELb0ELb1ELb0ELb0ELb1ELb1ELi2ELi1ELi1ELi1ELb0EEENS1_24CollectiveEpilogueBwdGQAISD_fSG_Li256ELb1ELb0EEENS1_19SingleTileSchedulerILb1ELb0ELb0ELi80EEEEEEEEEvNT_6ParamsE --------------------------
	.section	.nv.shared._ZN7cutlass13device_kernelIN5flash11enable_sm90INS1_16FlashAttnBwdSm90INS1_25CollectiveMainloopBwdSm90ILi2ELi1ELi1EN4cute5tupleIJNS5_1CILi1EEES8_S8_EEENS6_IJNS7_ILi64EEENS7_ILi80EEENS7_ILi256EEEEEENS_10bfloat16_tEfNS_4arch4Sm90ELb0ELb1ELb0ELb1ELb0ELb0ELb1ELb1ELi2ELi1ELi1ELi1ELb0EEENS1_24CollectiveEpilogueBwdGQAISD_fSG_Li256ELb1ELb0EEENS1_19SingleTileSchedulerILb1ELb0ELb0ELi80EEEEEEEEEvNT_6ParamsE,"aw",@nobits
	.sectionflags	@""
	.align	16
	.zero		1024


//--------------------- .nv.shared._ZN7cutlass13device_kernelIN5flash11enable_sm90INS1_16FlashAttnBwdSm90INS1_25CollectiveMainloopBwdSm90ILi2ELi1ELi1EN4cute5tupleIJNS5_1CILi1EEES8_S8_EEENS6_IJNS7_ILi64EEENS7_ILi80EEENS7_ILi256EEEEEENS_10bfloat16_tEfNS_4arch4Sm90ELb1ELb0ELb0ELb0ELb0ELb0ELb1ELb1ELi2ELi1ELi1ELi1ELb0EEENS1_21CollectiveEpilogueBwdISD_SE_SG_Li256ELb0ELb1ELi2EEENS1_25SingleTileBwdLPTSchedulerILb0ELi80ELb0EEEEEEEEEvNT_6ParamsE --------------------------
	.section	.nv.shared._ZN7cutlass13device_kernelIN5flash11enable_sm90INS1_16FlashAttnBwdSm90INS1_25CollectiveMainloopBwdSm90ILi2ELi1ELi1EN4cute5tupleIJNS5_1CILi1EEES8_S8_EEENS6_IJNS7_ILi64EEENS7_ILi80EEENS7_ILi256EEEEEENS_10bfloat16_tEfNS_4arch4Sm90ELb1ELb0ELb0ELb0ELb0ELb0ELb1ELb1ELi2ELi1ELi1ELi1ELb0EEENS1_21CollectiveEpilogueBwdISD_SE_SG_Li256ELb0ELb1ELi2EEENS1_25SingleTileBwdLPTSchedulerILb0ELi80ELb0EEEEEEEEEvNT_6ParamsE,"aw",@nobits
	.sectionflags	@""
	.align	16
	.zero		1024


//--------------------- .nv.shared._ZN7cutlass13device_kernelIN5flash11enable_sm90INS1_16FlashAttnBwdSm90INS1_25CollectiveMainloopBwdSm90ILi2ELi1ELi1EN4cute5tupleIJNS5_1CILi1EEES8_S8_EEENS6_IJNS7_ILi64EEENS7_ILi80EEENS7_ILi256EEEEEENS_10bfloat16_tEfNS_4arch4Sm90ELb1ELb0ELb0ELb0ELb0ELb0ELb1ELb1ELi2ELi1ELi1ELi1ELb0EEENS1_24CollectiveEpilogueBwdGQAISD_fSG_Li256ELb0ELb0EEENS1_25SingleTileBwdLPTSchedulerILb0ELi80ELb0EEEEEEEEEvNT_6ParamsE --------------------------
	.section	.nv.shared._ZN7cutlass13device_kernelIN5flash11enable_sm90INS1_16FlashAttnBwdSm90INS1_25CollectiveMainloopBwdSm90ILi2ELi1ELi1EN4cute5tupleIJNS5_1CILi1EEES8_S8_EEENS6_IJNS7_ILi64EEENS7_ILi80EEENS7_ILi256EEEEEENS_10bfloat16_tEfNS_4arch4Sm90ELb1ELb0ELb0ELb0ELb0ELb0ELb1ELb1ELi2ELi1ELi1ELi1ELb0EEENS1_24CollectiveEpilogueBwdGQAISD_fSG_Li256ELb0ELb0EEENS1_25SingleTileBwdLPTSchedulerILb0ELi80ELb0EEEEEEEEEvNT_6ParamsE,"aw",@nobits
	.sectionflags	@""
	.align	16
	.zero		1024


//--------------------- .nv.shared._ZN7cutlass13device_kernelIN5flash22FlashAttnBwdPreprocessIN4cute5tupleIJNS3_1CILi64EEENS5_ILi256EEEEEENS_10bfloat16_tEfNS_4arch4Sm90ELb1ELb0EEEEEvNT_6ParamsE --------------------------
	.section	.nv.shared._ZN7cutlass13device_kernelIN5flash22FlashAttnBwdPreprocessIN4cute5tupleIJNS3_1CILi64EEENS5_ILi256EEEEEENS_10bfloat16_tEfNS_4arch4Sm90ELb1ELb0EEEEEvNT_6ParamsE,"aw",@nobits
	.sectionflags	@""
	.align	16
	.zero		1024


//--------------------- .nv.shared._ZN7cutlass13device_kernelIN5flash11enable_sm90INS1_16FlashAttnBwdSm90INS1_25CollectiveMainloopBwdSm90ILi2ELi1ELi1EN4cute5tupleIJNS5_1CILi1EEES8_S8_EEENS6_IJNS7_ILi64EEENS7_ILi80EEENS7_ILi256EEEEEENS_10bfloat16_tEfNS_4arch4Sm90ELb1ELb0ELb0ELb1ELb0ELb0ELb1ELb1ELi2ELi1ELi1ELi1ELb0EEENS1_21CollectiveEpilogueBwdISD_SE_SG_Li256ELb1ELb1ELi2EEENS1_25SingleTileBwdLPTSchedulerILb1ELi80ELb0EEEEEEEEEvNT_6ParamsE --------------------------
	.section	.nv.shared._ZN7cutlass13device_kernelIN5flash11enable_sm90INS1_16FlashAttnBwdSm90INS1_25CollectiveMainloopBwdSm90ILi2ELi1ELi1EN4cute5tupleIJNS5_1CILi1EEES8_S8_EEENS6_IJNS7_ILi64EEENS7_ILi80EEENS7_ILi256EEEEEENS_10bfloat16_tEfNS_4arch4Sm90ELb1ELb0ELb0ELb1ELb0ELb0ELb1ELb1ELi2ELi1ELi1ELi1ELb0EEENS1_21CollectiveEpilogueBwdISD_SE_SG_Li256ELb1ELb1ELi2EEENS1_25SingleTileBwdLPTSchedulerILb1ELi80ELb0EEEEEEEEEvNT_6ParamsE,"aw",@nobits
	.sectionflags	@""
	.align	16
	.zero		1024


//--------------------- .nv.shared._ZN7cutlass13device_kernelIN5flash32FlashAttnBwdPostprocessConvertdQIN4cute5tupleIJNS3_1CILi80EEENS5_ILi256EEEEEENS_10bfloat16_tEfNS_4arch4Sm90ELi256ENS3_8TiledMMAINS3_8MMA_AtomIJNS3_4SM904GMMA27MMA_64x16x16_F32BF16BF16_SSILNSF_5MajorE1ELSH_1ELNSF_7ScaleInE1ELSI_1EEEEEENS3_6LayoutINS4_IJNS5_ILi2EEENS5_ILi1EEESN_EEENS4_IJSN_NS5_ILi0EEESP_EEEEENS4_IJNS3_10UnderscoreESS_SS_EEEEELb1EEEEEvNT_6ParamsE --------------------------
	.section	.nv.shared._ZN7cutlass13device_kernelIN5flash32FlashAttnBwdPostprocessConvertdQIN4cute5tupleIJNS3_1CILi80EEENS5_ILi256EEEEEENS_10bfloat16_tEfNS_4arch4Sm90ELi256ENS3_8TiledMMAINS3_8MMA_AtomIJNS3_4SM904GMMA27MMA_64x16x16_F32BF16BF16_SSILNSF_5MajorE1ELSH_1ELNSF_7ScaleInE1ELSI_1EEEEEENS3_6LayoutINS4_IJNS5_ILi2EEENS5_ILi1EEESN_EEENS4_IJSN_NS5_ILi0EEESP_EEEEENS4_IJNS3_10UnderscoreESS_SS_EEEEELb1EEEEEvNT_6ParamsE,"aw",@nobits
	.sectionflags	@""
	.align	16
	.zero		1024


//--------------------- .nv.shared._ZN7cutlass13device_kernelIN5flash32FlashAttnBwdPostprocessConvertdQIN4cute5tupleIJNS3_1CILi64EEENS5_ILi256EEEEEENS_10bfloat16_tEfNS_4arch4Sm90ELi256ENS3_8TiledMMAINS3_8MMA_AtomIJNS3_4SM904GMMA27MMA_64x64x16_F32BF16BF16_SSILNSF_5MajorE1ELSH_0ELNSF_7ScaleInE1ELSI_1EEEEEENS3_6LayoutINS4_IJNS5_ILi2EEENS5_ILi1EEESN_EEENS4_IJSN_NS5_ILi0EEESP_EEEEENS4_IJNS3_10UnderscoreESS_SS_EEEEELb1EEEEEvNT_6ParamsE --------------------------
	.section	.nv.shared._ZN7cutlass13device_kernelIN5flash32FlashAttnBwdPostprocessConvertdQIN4cute5tupleIJNS3_1CILi64EEENS5_ILi256EEEEEENS_10bfloat16_tEfNS_4arch4Sm90ELi256ENS3_8TiledMMAINS3_8MMA_AtomIJNS3_4SM904GMMA27MMA_64x64x16_F32BF16BF16_SSILNSF_5MajorE1ELSH_0ELNSF_7ScaleInE1ELSI_1EEEEEENS3_6LayoutINS4_IJNS5_ILi2EEENS5_ILi1EEESN_EEENS4_IJSN_NS5_ILi0EEESP_EEEEENS4_IJNS3_10UnderscoreESS_SS_EEEEELb1EEEEEvNT_6ParamsE,"aw",@nobits
	.sectionflags	@""
	.align	16
	.zero		1024


//--------------------- .nv.shared._ZN7cutlass13device_kernelIN5flash11enable_sm90INS1_16FlashAttnBwdSm90INS1_25CollectiveMainloopBwdSm90ILi2ELi1ELi1EN4cute5tupleIJNS5_1CILi1EEES8_S8_EEENS6_IJNS7_ILi64EEENS7_ILi80EEENS7_ILi256EEEEEENS_10bfloat16_tEfNS_4arch4Sm90ELb1ELb0ELb0ELb1ELb0ELb0ELb1ELb1ELi2ELi1ELi1ELi1ELb0EEENS1_24CollectiveEpilogueBwdGQAISD_fSG_Li256ELb1ELb0EEENS1_25SingleTileBwdLPTSchedulerILb1ELi80ELb0EEEEEEEEEvNT_6ParamsE --------------------------
	.section	.nv.shared._ZN7cutlass13device_kernelIN5flash11enable_sm90INS1_16FlashAttnBwdSm90INS1_25CollectiveMainloopBwdSm90ILi2ELi1ELi1EN4cute5tupleIJNS5_1CILi1EEES8_S8_EEENS6_IJNS7_ILi64EEENS7_ILi80EEENS7_ILi256EEEEEENS_10bfloat16_tEfNS_4arch4Sm90ELb1ELb0ELb0ELb1ELb0ELb0ELb1ELb1ELi2ELi1ELi1ELi1ELb0EEENS1_24CollectiveEpilogueBwdGQAISD_fSG_Li256ELb1ELb0EEENS1_25SingleTileBwdLPTSchedulerILb1ELi80ELb0EEEEEEEEEvNT_6ParamsE,"aw",@nobits
	.sectionflags	@""
	.align	16
	.zero		1024


//--------------------- .nv.shared._ZN7cutlass13device_kernelIN5flash22FlashAttnBwdPreprocessIN4cute5tupleIJNS3_1CILi64EEENS5_ILi256EEEEEENS_10bfloat16_tEfNS_4arch4Sm90ELb1ELb1EEEEEvNT_6ParamsE --------------------------
	.section	.nv.shared._ZN7cutlass13device_kernelIN5flash22FlashAttnBwdPreprocessIN4cute5tupleIJNS3_1CILi64EEENS5_ILi256EEEEEENS_10bfloat16_tEfNS_4arch4Sm90ELb1ELb1EEEEEvNT_6ParamsE,"aw",@nobits
	.sectionflags	@""
	.align	16
	.zero		1024


//--------------------- .nv.constant0._ZN7cutlass13device_kernelIN5flash11enable_sm90INS1_16FlashAttnBwdSm90INS1_25CollectiveMainloopBwdSm90ILi2ELi1ELi1EN4cute5tupleIJNS5_1CILi1EEES8_S8_EEENS6_IJNS7_ILi64EEENS7_ILi80EEENS7_ILi256EEEEEENS_10bfloat16_tEfNS_4arch4Sm90ELb0ELb0ELb1ELb0ELb0ELb0ELb1ELb1ELi2ELi1ELi1ELi1ELb0EEENS1_21CollectiveEpilogueBwdISD_SE_SG_Li256ELb0ELb1ELi2EEENS1_19SingleTileSchedulerILb0ELb0ELb0ELi80EEEEEEEEEvNT_6ParamsE --------------------------
	.section	.nv.constant0._ZN7cutlass13device_kernelIN5flash11enable_sm90INS1_16FlashAttnBwdSm90INS1_25CollectiveMainloopBwdSm90ILi2ELi1ELi1EN4cute5tupleIJNS5_1CILi1EEES8_S8_EEENS6_IJNS7_ILi64EEENS7_ILi80EEENS7_ILi256EEEEEENS_10bfloat16_tEfNS_4arch4Sm90ELb0ELb0ELb1ELb0ELb0ELb0ELb1ELb1ELi2ELi1ELi1ELi1ELb0EEENS1_21CollectiveEpilogueBwdISD_SE_SG_Li256ELb0ELb1ELi2EEENS1_19SingleTileSchedulerILb0ELb0ELb0ELi80EEEEEEEEEvNT_6ParamsE,"a",@progbits
	.sectionflags	@""
	.align	4
.nv.constant0._ZN7cutlass13device_kernelIN5flash11enable_sm90INS1_16FlashAttnBwdSm90INS1_25CollectiveMainloopBwdSm90ILi2ELi1ELi1EN4cute5tupleIJNS5_1CILi1EEES8_S8_EEENS6_IJNS7_ILi64EEENS7_ILi80EEENS7_ILi256EEEEEENS_10bfloat16_tEfNS_4arch4Sm90ELb0ELb0ELb1ELb0ELb0ELb0ELb1ELb1ELi2ELi1ELi1ELi1ELb0EEENS1_21CollectiveEpilogueBwdISD_SE_SG_Li256ELb0ELb1ELi2EEENS1_19SingleTileSchedulerILb0ELb0ELb0ELi80EEEEEEEEEvNT_6ParamsE:
	.zero		3200


//--------------------- .nv.constant0._ZN7cutlass13device_kernelIN5flash11enable_sm90INS1_16FlashAttnBwdSm90INS1_25CollectiveMainloopBwdSm90ILi2ELi1ELi1EN4cute5tupleIJNS5_1CILi1EEES8_S8_EEENS6_IJNS7_ILi64EEENS7_ILi80EEENS7_ILi256EEEEEENS_10bfloat16_tEfNS_4arch4Sm90ELb0ELb0ELb1ELb0ELb0ELb0ELb1ELb1ELi2ELi1ELi1ELi1ELb0EEENS1_24CollectiveEpilogueBwdGQAISD_fSG_Li256ELb0ELb0EEENS1_19SingleTileSchedulerILb0ELb0ELb0ELi80EEEEEEEEEvNT_6ParamsE --------------------------
	.section	.nv.constant0._ZN7cutlass13device_kernelIN5flash11enable_sm90INS1_16FlashAttnBwdSm90INS1_25CollectiveMainloopBwdSm90ILi2ELi1ELi1EN4cute5tupleIJNS5_1CILi1EEES8_S8_EEENS6_IJNS7_ILi64EEENS7_ILi80EEENS7_ILi256EEEEEENS_10bfloat16_tEfNS_4arch4Sm90ELb0ELb0ELb1ELb0ELb0ELb0ELb1ELb1ELi2ELi1ELi1ELi1ELb0EEENS1_24CollectiveEpilogueBwdGQAISD_fSG_Li256ELb0ELb0EEENS1_19SingleTileSchedulerILb0ELb0ELb0ELi80EEEEEEEEEvNT_6ParamsE,"a",@progbits
	.sectionflags	@""
	.align	4
.nv.constant0._ZN7cutlass13device_kernelIN5flash11enable_sm90INS1_16FlashAttnBwdSm90INS1_25CollectiveMainloopBwdSm90ILi2ELi1ELi1EN4cute5tupleIJNS5_1CILi1EEES8_S8_EEENS6_IJNS7_ILi64EEENS7_ILi80EEENS7_ILi256EEEEEENS_10bfloat16_tEfNS_4arch4Sm90ELb0ELb0ELb1ELb0ELb0ELb0ELb1ELb1ELi2ELi1ELi1ELi1ELb0EEENS1_24CollectiveEpilogueBwdGQAISD_fSG_Li256ELb0ELb0EEENS1_19SingleTileSchedulerILb0ELb0ELb0ELi80EEEEEEEEEvNT_6ParamsE:
	.zero		2560


//--------------------- .nv.constant0._ZN7cutlass13device_kernelIN5flash11enable_sm90INS1_16FlashAttnBwdSm90INS1_25CollectiveMainloopBwdSm90ILi2ELi1ELi1EN4cute5tupleIJNS5_1CILi1EEES8_S8_EEENS6_IJNS7_ILi64EEENS7_ILi80EEENS7_ILi256EEEEEENS_10bfloat16_tEfNS_4arch4Sm90ELb0ELb0ELb1ELb1ELb0ELb0ELb1ELb1ELi2ELi1ELi1ELi1ELb0EEENS1_21CollectiveEpilogueBwdISD_SE_SG_Li256ELb1ELb1ELi2EEENS1_19SingleTileSchedulerILb1ELb0ELb0ELi80EEEEEEEEEvNT_6ParamsE --------------------------
	.section	.nv.constant0._ZN7cutlass13device_kernelIN5flash11enable_sm90INS1_16FlashAttnBwdSm90INS1_25CollectiveMainloopBwdSm90ILi2ELi1ELi1EN4cute5tupleIJNS5_1CILi1EEES8_S8_EEENS6_IJNS7_ILi64EEENS7_ILi80EEENS7_ILi256EEEEEENS_10bfloat16_tEfNS_4arch4Sm90ELb0ELb0ELb1ELb1ELb0ELb0ELb1ELb1ELi2ELi1ELi1ELi1ELb0EEENS1_21CollectiveEpilogueBwdISD_SE_SG_Li256ELb1ELb1ELi2EEENS1_19SingleTileSchedulerILb1ELb0ELb0ELi80EEEEEEEEEvNT_6ParamsE,"a",@progbits
	.sectionflags	@""
	.align	4
.nv.constant0._ZN7cutlass13device_kernelIN5flash11enable_sm90INS1_16FlashAttnBwdSm90INS1_25CollectiveMainloopBwdSm90ILi2ELi1ELi1EN4cute5tupleIJNS5_1CILi1EEES8_S8_EEENS6_IJNS7_ILi64EEENS7_ILi80EEENS7_ILi256EEEEEENS_10bfloat16_tEfNS_4arch4Sm90ELb0ELb0ELb1ELb1ELb0ELb0ELb1ELb1ELi2ELi1ELi1ELi1ELb0EEENS1_21CollectiveEpilogueBwdISD_SE_SG_Li256ELb1ELb1ELi2EEENS1_19SingleTileSchedulerILb1ELb0ELb0ELi80EEEEEEEEEvNT_6ParamsE:
	.zero		2560


//--------------------- .nv.constant0._ZN7cutlass13device_kernelIN5flash11enable_sm90INS1_16FlashAttnBwdSm90INS1_25CollectiveMainloopBwdSm90ILi2ELi1ELi1EN4cute5tupleIJNS5_1CILi1EEES8_S8_EEENS6_IJNS7_ILi64EEENS7_ILi80EEENS7_ILi256EEEEEENS_10bfloat16_tEfNS_4arch4Sm90ELb0ELb0ELb1ELb1ELb0ELb0ELb1ELb1ELi2ELi1ELi1ELi1ELb0EEENS1_24CollectiveEpilogueBwdGQAISD_fSG_Li256ELb1ELb0EEENS1_19SingleTileSchedulerILb1ELb0ELb0ELi80EEEEEEEEEvNT_6ParamsE --------------------------
	.section	.nv.constant0._ZN7cutlass13device_kernelIN5flash11enable_sm90INS1_16FlashAttnBwdSm90INS1_25CollectiveMainloopBwdSm90ILi2ELi1ELi1EN4cute5tupleIJNS5_1CILi1EEES8_S8_EEENS6_IJNS7_ILi64EEENS7_ILi80EEENS7_ILi256EEEEEENS_10bfloat16_tEfNS_4arch4Sm90ELb0ELb0ELb1ELb1ELb0ELb0ELb1ELb1ELi2ELi1ELi1ELi1ELb0EEENS1_24CollectiveEpilogueBwdGQAISD_fSG_Li256ELb1ELb0EEENS1_19SingleTileSchedulerILb1ELb0ELb0ELi80EEEEEEEEEvNT_6ParamsE,"a",@progbits
	.sectionflags	@""
	.align	4
.nv.constant0._ZN7cutlass13device_kernelIN5flash11enable_sm90INS1_16FlashAttnBwdSm90INS1_25CollectiveMainloopBwdSm90ILi2ELi1ELi1EN4cute5tupleIJNS5_1CILi1EEES8_S8_EEENS6_IJNS7_ILi64EEENS7_ILi80EEENS7_ILi256EEEEEENS_10bfloat16_tEfNS_4arch4Sm90ELb0ELb0ELb1ELb1ELb0ELb0ELb1ELb1ELi2ELi1ELi1ELi1ELb0EEENS1_24CollectiveEpilogueBwdGQAISD_fSG_Li256ELb1ELb0EEENS1_19SingleTileSchedulerILb1ELb0ELb0ELi80EEEEEEEEEvNT_6ParamsE:
	.zero		2560


//--------------------- .nv.constant0._ZN7cutlass13device_kernelIN5flash11enable_sm90INS1_16FlashAttnBwdSm90INS1_25CollectiveMainloopBwdSm90ILi2ELi1ELi1EN4cute5tupleIJNS5_1CILi1EEES8_S8_EEENS6_IJNS7_ILi64EEENS7_ILi80EEENS7_ILi256EEEEEENS_10bfloat16_tEfNS_4arch4Sm90ELb0ELb1ELb1ELb0ELb0ELb0ELb1ELb1ELi2ELi1ELi1ELi1ELb0EEENS1_21CollectiveEpilogueBwdISD_SE_SG_Li256ELb0ELb1ELi2EEENS1_19SingleTileSchedulerILb0ELb0ELb0ELi80EEEEEEEEEvNT_6ParamsE --------------------------
	.section	.nv.constant0._ZN7cutlass13device_kernelIN5flash11enable_sm90INS1_16FlashAttnBwdSm90INS1_25CollectiveMainloopBwdSm90ILi2ELi1ELi1EN4cute5tupleIJNS5_1CILi1EEES8_S8_EEENS6_IJNS7_ILi64EEENS7_ILi80EEENS7_ILi256EEEEEENS_10bfloat16_tEfNS_4arch4Sm90ELb0ELb1ELb1ELb0ELb0ELb0ELb1ELb1ELi2ELi1ELi1ELi1ELb0EEENS1_21CollectiveEpilogueBwdISD_SE_SG_Li256ELb0ELb1ELi2EEENS1_19SingleTileSchedulerILb0ELb0ELb0ELi80EEEEEEEEEvNT_6ParamsE,"a",@progbits
	.sectionflags	@""
	.align	4
.nv.constant0._ZN7cutlass13device_kernelIN5flash11enable_sm90INS1_16FlashAttnBwdSm90INS1_25CollectiveMainloopBwdSm90ILi2ELi1ELi1EN4cute5tupleIJNS5_1CILi1EEES8_S8_EEENS6_IJNS7_ILi64EEENS7_ILi80EEENS7_ILi256EEEEEENS_10bfloat16_tEfNS_4arch4Sm90ELb0ELb1ELb1ELb0ELb0ELb0ELb1ELb1ELi2ELi1ELi1ELi1ELb0EEENS1_21CollectiveEpilogueBwdISD_SE_SG_Li256ELb0ELb1ELi2EEENS1_19SingleTileSchedulerILb0ELb0ELb0ELi80EEEEEEEEEvNT_6ParamsE:
	.zero		3200


//--------------------- .nv.constant0._ZN7cutlass13device_kernelIN5flash11enable_sm90INS1_16FlashAttnBwdSm90INS1_25CollectiveMainloopBwdSm90ILi2ELi1ELi1EN4cute5tupleIJNS5_1CILi1EEES8_S8_EEENS6_IJNS7_ILi64EEENS7_ILi80EEENS7_ILi256EEEEEENS_10bfloat16_tEfNS_4arch4Sm90ELb0ELb1ELb1ELb0ELb0ELb0ELb1ELb1ELi2ELi1ELi1ELi1ELb0EEENS1_24CollectiveEpilogueBwdGQAISD_fSG_Li256ELb0ELb0EEENS1_19SingleTileSchedulerILb0ELb0ELb0ELi80EEEEEEEEEvNT_6ParamsE --------------------------
	.section	.nv.constant0._ZN7cutlass13device_kernelIN5flash11enable_sm90INS1_16FlashAttnBwdSm90INS1_25CollectiveMainloopBwdSm90ILi2ELi1ELi1EN4cute5tupleIJNS5_1CILi1EEES8_S8_EEENS6_IJNS7_ILi64EEENS7_ILi80EEENS7_ILi256EEEEEENS_10bfloat16_tEfNS_4arch4Sm90ELb0ELb1ELb1ELb0ELb0ELb0ELb1ELb1ELi2ELi1ELi1ELi1ELb0EEENS1_24CollectiveEpilogueBwdGQAISD_fSG_Li256ELb0ELb0EEENS1_19SingleTileSchedulerILb0ELb0ELb0ELi80EEEEEEEEEvNT_6ParamsE,"a",@progbits
	.sectionflags	@""
	.align	4
.nv.constant0._ZN7cutlass13device_kernelIN5flash11enable_sm90INS1_16FlashAttnBwdSm90INS1_25CollectiveMainloopBwdSm90ILi2ELi1ELi1EN4cute5tupleIJNS5_1CILi1EEES8_S8_EEENS6_IJNS7_ILi64EEENS7_ILi80EEENS7_ILi256EEEEEENS_10bfloat16_tEfNS_4arch4Sm90ELb0ELb1ELb1ELb0ELb0ELb0ELb1ELb1ELi2ELi1ELi1ELi1ELb0EEENS1_24CollectiveEpilogueBwdGQAISD_fSG_Li256ELb0ELb0EEENS1_19SingleTileSchedulerILb0ELb0ELb0ELi80EEEEEEEEEvNT_6ParamsE:
	.zero		2560


//--------------------- .nv.constant0._ZN7cutlass13device_kernelIN5flash11enable_sm90INS1_16FlashAttnBwdSm90INS1_25CollectiveMainloopBwdSm90ILi2ELi1ELi1EN4cute5tupleIJNS5_1CILi1EEES8_S8_EEENS6_IJNS7_ILi64EEENS7_ILi80EEENS7_ILi256EEEEEENS_10bfloat16_tEfNS_4arch4Sm90ELb0ELb1ELb1ELb1ELb0ELb0ELb1ELb1ELi2ELi1ELi1ELi1ELb0EEENS1_21CollectiveEpilogueBwdISD_SE_SG_Li256ELb1ELb1ELi2EEENS1_19SingleTileSchedulerILb1ELb0ELb0ELi80EEEEEEEEEvNT_6ParamsE --------------------------
	.section	.nv.constant0._ZN7cutlass13device_kernelIN5flash11enable_sm90INS1_16FlashAttnBwdSm90INS1_25CollectiveMainloopBwdSm90ILi2ELi1ELi1EN4cute5tupleIJNS5_1CILi1EEES8_S8_EEENS6_IJNS7_ILi64EEENS7_ILi80EEENS7_ILi256EEEEEENS_10bfloat16_tEfNS_4arch4Sm90ELb0ELb1ELb1ELb1ELb0ELb0ELb1ELb1ELi2ELi1ELi1ELi1ELb0EEENS1_21CollectiveEpilogueBwdISD_SE_SG_Li256ELb1ELb1ELi2EEENS1_19SingleTileSchedulerILb1ELb0ELb0ELi80EEEEEEEEEvNT_6ParamsE,"a",@progbits
	.sectionflags	@""
	.align	4
.nv.constant0._ZN7cutlass13device_kernelIN5flash11enable_sm90INS1_16FlashAttnBwdSm90INS1_25CollectiveMainloopBwdSm90ILi2ELi1ELi1EN4cute5tupleIJNS5_1CILi1EEES8_S8_EEENS6_IJNS7_ILi64EEENS7_ILi80EEENS7_ILi256EEEEEENS_10bfloat16_tEfNS_4arch4Sm90ELb0ELb1ELb1ELb1ELb0ELb0ELb1ELb1ELi2ELi1ELi1ELi1ELb0EEENS1_21CollectiveEpilogueBwdISD_SE_SG_Li256ELb1ELb1ELi2EEENS1_19SingleTileSchedulerILb1ELb0ELb0ELi80EEEEEEEEEvNT_6ParamsE:
	.zero		2560


//--------------------- .nv.constant0._ZN7cutlass13device_kernelIN5flash11enable_sm90INS1_16FlashAttnBwdSm90INS1_25CollectiveMainloopBwdSm90ILi2ELi1ELi1EN4cute5tupleIJNS5_1CILi1EEES8_S8_EEENS6_IJNS7_ILi64EEENS7_ILi80EEENS7_ILi256EEEEEENS_10bfloat16_tEfNS_4arch4Sm90ELb0ELb1ELb1ELb1ELb0ELb0ELb1ELb1ELi2ELi1ELi1ELi1ELb0EEENS1_24CollectiveEpilogueBwdGQAISD_fSG_Li256ELb1ELb0EEENS1_19SingleTileSchedulerILb1ELb0ELb0ELi80EEEEEEEEEvNT_6ParamsE --------------------------
	.section	.nv.constant0._ZN7cutlass13device_kernelIN5flash11enable_sm90INS1_16FlashAttnBwdSm90INS1_25CollectiveMainloopBwdSm90ILi2ELi1ELi1EN4cute5tupleIJNS5_1CILi1EEES8_S8_EEENS6_IJNS7_ILi64EEENS7_ILi80EEENS7_ILi256EEEEEENS_10bfloat16_tEfNS_4arch4Sm90ELb0ELb1ELb1ELb1ELb0ELb0ELb1ELb1ELi2ELi1ELi1ELi1ELb0EEENS1_24CollectiveEpilogueBwdGQAISD_fSG_Li256ELb1ELb0EEENS1_19SingleTileSchedulerILb1ELb0ELb0ELi80EEEEEEEEEvNT_6ParamsE,"a",@progbits
	.sectionflags	@""
	.align	4
.nv.constant0._ZN7cutlass13device_kernelIN5flash11enable_sm90INS1_16FlashAttnBwdSm90INS1_25CollectiveMainloopBwdSm90ILi2ELi1ELi1EN4cute5tupleIJNS5_1CILi1EEES8_S8_EEENS6_IJNS7_ILi64EEENS7_ILi80EEENS7_ILi256EEEEEENS_10bfloat16_tEfNS_4arch4Sm90ELb0ELb1ELb1ELb1ELb0ELb0ELb1ELb1ELi2ELi1ELi1ELi1ELb0EEENS1_24CollectiveEpilogueBwdGQAISD_fSG_Li256ELb1ELb0EEENS1_19SingleTileSchedulerILb1ELb0ELb0ELi80EEEEEEEEEvNT_6ParamsE:
	.zero		2560


//--------------------- .nv.constant0._ZN7cutlass13device_kernelIN5flash11enable_sm90INS1_16FlashAttnBwdSm90INS1_25CollectiveMainloopBwdSm90ILi2ELi1ELi1EN4cute5tupleIJNS5_1CILi1EEES8_S8_EEENS6_IJNS7_ILi64EEENS7_ILi80EEENS7_ILi256EEEEEENS_10bfloat16_tEfNS_4arch4Sm90ELb1ELb0ELb1ELb0ELb0ELb0ELb1ELb1ELi2ELi1ELi1ELi1ELb0EEENS1_21CollectiveEpilogueBwdISD_SE_SG_Li256ELb0ELb1ELi2EEENS1_25SingleTileBwdLPTSchedulerILb0ELi80ELb0EEEEEEEEEvNT_6ParamsE --------------------------
	.section	.nv.constant0._ZN7cutlass13device_kernelIN5flash11enable_sm90INS1_16FlashAttnBwdSm90INS1_25CollectiveMainloopBwdSm90ILi2ELi1ELi1EN4cute5tupleIJNS5_1CILi1EEES8_S8_EEENS6_IJNS7_ILi64EEENS7_ILi80EEENS7_ILi256EEEEEENS_10bfloat16_tEfNS_4arch4Sm90ELb1ELb0ELb1ELb0ELb0ELb0ELb1ELb1ELi2ELi1ELi1ELi1ELb0EEENS1_21CollectiveEpilogueBwdISD_SE_SG_Li256ELb0ELb1ELi2EEENS1_25SingleTileBwdLPTSchedulerILb0ELi80ELb0EEEEEEEEEvNT_6ParamsE,"a",@progbits
	.sectionflags	@""
	.align	4
.nv.constant0._ZN7cutlass13device_kernelIN5flash11enable_sm90INS1_16FlashAttnBwdSm90INS1_25CollectiveMainloopBwdSm90ILi2ELi1ELi1EN4cute5tupleIJNS5_1CILi1EEES8_S8_EEENS6_IJNS7_ILi64EEENS7_ILi80EEENS7_ILi256EEEEEENS_10bfloat16_tEfNS_4arch4Sm90ELb1ELb0ELb1ELb0ELb0ELb0ELb1ELb1ELi2ELi1ELi1ELi1ELb0EEENS1_21CollectiveEpilogueBwdISD_SE_SG_Li256ELb0ELb1ELi2EEENS1_25SingleTileBwdLPTSchedulerILb0ELi80ELb0EEEEEEEEEvNT_6ParamsE:
	.zero		3200


//--------------------- .nv.constant0._ZN7cutlass13device_kernelIN5flash11enable_sm90INS1_16FlashAttnBwdSm90INS1_25CollectiveMainloopBwdSm90ILi2ELi1ELi1EN4cute5tupleIJNS5_1CILi1EEES8_S8_EEENS6_IJNS7_ILi64EEENS7_ILi80EEENS7_ILi256EEEEEENS_10bfloat16_tEfNS_4arch4Sm90ELb1ELb0ELb1ELb0ELb0ELb0ELb1ELb1ELi2ELi1ELi1ELi1ELb0EEENS1_24CollectiveEpilogueBwdGQAISD_fSG_Li256ELb0ELb0EEENS1_25SingleTileBwdLPTSchedulerILb0ELi80ELb0EEEEEEEEEvNT_6ParamsE --------------------------
	.section	.nv.constant0._ZN7cutlass13device_kernelIN5flash11enable_sm90INS1_16FlashAttnBwdSm90INS1_25CollectiveMainloopBwdSm90ILi2ELi1ELi1EN4cute5tupleIJNS5_1CILi1EEES8_S8_EEENS6_IJNS7_ILi64EEENS7_ILi80EEENS7_ILi256EEEEEENS_10bfloat16_tEfNS_4arch4Sm90ELb1ELb0ELb1ELb0ELb0ELb0ELb1ELb1ELi2ELi1ELi1ELi1ELb0EEENS1_24CollectiveEpilogueBwdGQAISD_fSG_Li256ELb0ELb0EEENS1_25SingleTileBwdLPTSchedulerILb0ELi80ELb0EEEEEEEEEvNT_6ParamsE,"a",@progbits
	.sectionflags	@""
	.align	4
.nv.constant0._ZN7cutlass13device_kernelIN5flash11enable_sm90INS1_16FlashAttnBwdSm90INS1_25CollectiveMainloopBwdSm90ILi2ELi1ELi1EN4cute5tupleIJNS5_1CILi1EEES8_S8_EEENS6_IJNS7_ILi64EEENS7_ILi80EEENS7_ILi256EEEEEENS_10bfloat16_tEfNS_4arch4Sm90ELb1ELb0ELb1ELb0ELb0ELb0ELb1ELb1ELi2ELi1ELi1ELi1ELb0EEENS1_24CollectiveEpilogueBwdGQAISD_fSG_Li256ELb0ELb0EEENS1_25SingleTileBwdLPTSchedulerILb0ELi80ELb0EEEEEEEEEvNT_6ParamsE:
	.zero		2688


//--------------------- .nv.constant0._ZN7cutlass13device_kernelIN5flash11enable_sm90INS1_16FlashAttnBwdSm90INS1_25CollectiveMainloopBwdSm90ILi2ELi1ELi1EN4cute5tupleIJNS5_1CILi1EEES8_S8_EEENS6_IJNS7_ILi64EEENS7_ILi80EEENS7_ILi256EEEEEENS_10bfloat16_tEfNS_4arch4Sm90ELb1ELb0ELb1ELb1ELb0ELb0ELb1ELb1ELi2ELi1ELi1ELi1ELb0EEENS1_21CollectiveEpilogueBwdISD_SE_SG_Li256ELb1ELb1ELi2EEENS1_25SingleTileBwdLPTSchedulerILb1ELi80ELb0EEEEEEEEEvNT_6ParamsE --------------------------
	.section	.nv.constant0._ZN7cutlass13device_kernelIN5flash11enable_sm90INS1_16FlashAttnBwdSm90INS1_25CollectiveMainloopBwdSm90ILi2ELi1ELi1EN4cute5tupleIJNS5_1CILi1EEES8_S8_EEENS6_IJNS7_ILi64EEENS7_ILi80EEENS7_ILi256EEEEEENS_10bfloat16_tEfNS_4arch4Sm90ELb1ELb0ELb1ELb1ELb0ELb0ELb1ELb1ELi2ELi1ELi1ELi1ELb0EEENS1_21CollectiveEpilogueBwdISD_SE_SG_Li256ELb1ELb1ELi2EEENS1_25SingleTileBwdLPTSchedulerILb1ELi80ELb0EEEEEEEEEvNT_6ParamsE,"a",@progbits
	.sectionflags	@""
	.align	4
.nv.constant0._ZN7cutlass13device_kernelIN5flash11enable_sm90INS1_16FlashAttnBwdSm90INS1_25CollectiveMainloopBwdSm90ILi2ELi1ELi1EN4cute5tupleIJNS5_1CILi1EEES8_S8_EEENS6_IJNS7_ILi64EEENS7_ILi80EEENS7_ILi256EEEEEENS_10bfloat16_tEfNS_4arch4Sm90ELb1ELb0ELb1ELb1ELb0ELb0ELb1ELb1ELi2ELi1ELi1ELi1ELb0EEENS1_21CollectiveEpilogueBwdISD_SE_SG_Li256ELb1ELb1ELi2EEENS1_25SingleTileBwdLPTSchedulerILb1ELi80ELb0EEEEEEEEEvNT_6ParamsE:
	.zero		2560


//--------------------- .nv.constant0._ZN7cutlass13device_kernelIN5flash11enable_sm90INS1_16FlashAttnBwdSm90INS1_25CollectiveMainloopBwdSm90ILi2ELi1ELi1EN4cute5tupleIJNS5_1CILi1EEES8_S8_EEENS6_IJNS7_ILi64EEENS7_ILi80EEENS7_ILi256EEEEEENS_10bfloat16_tEfNS_4arch4Sm90ELb1ELb0ELb1ELb1ELb0ELb0ELb1ELb1ELi2ELi1ELi1ELi1ELb0EEENS1_24CollectiveEpilogueBwdGQAISD_fSG_Li256ELb1ELb0EEENS1_25SingleTileBwdLPTSchedulerILb1ELi80ELb0EEEEEEEEEvNT_6ParamsE --------------------------
	.section	.nv.constant0._ZN7cutlass13device_kernelIN5flash11enable_sm90INS1_16FlashAttnBwdSm90INS1_25CollectiveMainloopBwdSm90ILi2ELi1ELi1EN4cute5tupleIJNS5_1CILi1EEES8_S8_EEENS6_IJNS7_ILi64EEENS7_ILi80EEENS7_ILi256EEEEEENS_10bfloat16_tEfNS_4arch4Sm90ELb1ELb0ELb1ELb1ELb0ELb0ELb1ELb1ELi2ELi1ELi1ELi1ELb0EEENS1_24CollectiveEpilogueBwdGQAISD_fSG_Li256ELb1ELb0EEENS1_25SingleTileBwdLPTSchedulerILb1ELi80ELb0EEEEEEEEEvNT_6ParamsE,"a",@progbits
	.sectionflags	@""
	.align	4
.nv.constant0._ZN7cutlass13device_kernelIN5flash11enable_sm90INS1_16FlashAttnBwdSm90INS1_25CollectiveMainloopBwdSm90ILi2ELi1ELi1EN4cute5tupleIJNS5_1CILi1EEES8_S8_EEENS6_IJNS7_ILi64EEENS7_ILi80EEENS7_ILi256EEEEEENS_10bfloat16_tEfNS_4arch4Sm90ELb1ELb0ELb1ELb1ELb0ELb0ELb1ELb1ELi2ELi1ELi1ELi1ELb0EEENS1_24CollectiveEpilogueBwdGQAISD_fSG_Li256ELb1ELb0EEENS1_25SingleTileBwdLPTSchedulerILb1ELi80ELb0EEEEEEEEEvNT_6ParamsE:
	.zero		2688


//--------------------- .nv.constant0._ZN7cutlass13device_kernelIN5flash11enable_sm90INS1_16FlashAttnBwdSm90INS1_25CollectiveMainloopBwdSm90ILi2ELi1ELi1EN4cute5tupleIJNS5_1CILi1EEES8_S8_EEENS6_IJNS7_ILi64EEENS7_ILi80EEENS7_ILi256EEEEEENS_10bfloat16_tEfNS_4arch4Sm90ELb0ELb0ELb0ELb0ELb0ELb0ELb1ELb1ELi2ELi1ELi1ELi1ELb0EEENS1_21CollectiveEpilogueBwdISD_SE_SG_Li256ELb0ELb1ELi2EEENS1_19SingleTileSchedulerILb0ELb0ELb0ELi80EEEEEEEEEvNT_6ParamsE --------------------------
	.section	.nv.constant0._ZN7cutlass13device_kernelIN5flash11enable_sm90INS1_16FlashAttnBwdSm90INS1_25CollectiveMainloopBwdSm90ILi2ELi1ELi1EN4cute5tupleIJNS5_1CILi1EEES8_S8_EEENS6_IJNS7_ILi64EEENS7_ILi80EEENS7_ILi256EEEEEENS_10bfloat16_tEfNS_4arch4Sm90ELb0ELb0ELb0ELb0ELb0ELb0ELb1ELb1ELi2ELi1ELi1ELi1ELb0EEENS1_21CollectiveEpilogueBwdISD_SE_SG_Li256ELb0ELb1ELi2EEENS1_19SingleTileSchedulerILb0ELb0ELb0ELi80EEEEEEEEEvNT_6ParamsE,"a",@progbits
	.sectionflags	@""
	.align	4
.nv.constant0._ZN7cutlass13device_kernelIN5flash11enable_sm90INS1_16FlashAttnBwdSm90INS1_25CollectiveMainloopBwdSm90ILi2ELi1ELi1EN4cute5tupleIJNS5_1CILi1EEES8_S8_EEENS6_IJNS7_ILi64EEENS7_ILi80EEENS7_ILi256EEEEEENS_10bfloat16_tEfNS_4arch4Sm90ELb0ELb0ELb0ELb0ELb0ELb0ELb1ELb1ELi2ELi1ELi1ELi1ELb0EEENS1_21CollectiveEpilogueBwdISD_SE_SG_Li256ELb0ELb1ELi2EEENS1_19SingleTileSchedulerILb0ELb0ELb0ELi80EEEEEEEEEvNT_6ParamsE:
	.zero		3200


//--------------------- .nv.constant0._ZN7cutlass13device_kernelIN5flash11enable_sm90INS1_16FlashAttnBwdSm90INS1_25CollectiveMainloopBwdSm90ILi2ELi1ELi1EN4cute5tupleIJNS5_1CILi1EEES8_S8_EEENS6_IJNS7_ILi64EEENS7_ILi80EEENS7_ILi256EEEEEENS_10bfloat16_tEfNS_4arch4Sm90ELb0ELb0ELb0ELb0ELb0ELb0ELb1ELb1ELi2ELi1ELi1ELi1ELb0EEENS1_24CollectiveEpilogueBwdGQAISD_fSG_Li256ELb0ELb0EEENS1_19SingleTileSchedulerILb0ELb0ELb0ELi80EEEEEEEEEvNT_6ParamsE --------------------------
	.section	.nv.constant0._ZN7cutlass13device_kernelIN5flash11enable_sm90INS1_16FlashAttnBwdSm90INS1_25CollectiveMainloopBwdSm90ILi2ELi1ELi1EN4cute5tupleIJNS5_1CILi1EEES8_S8_EEENS6_IJNS7_ILi64EEENS7_ILi80EEENS7_ILi256EEEEEENS_10bfloat16_tEfNS_4arch4Sm90ELb0ELb0ELb0ELb0ELb0ELb0ELb1ELb1ELi2ELi1ELi1ELi1ELb0EEENS1_24CollectiveEpilogueBwdGQAISD_fSG_Li256ELb0ELb0EEENS1_19SingleTileSchedulerILb0ELb0ELb0ELi80EEEEEEEEEvNT_6ParamsE,"a",@progbits
	.sectionflags	@""
	.align	4
.nv.constant0._ZN7cutlass13device_kernelIN5flash11enable_sm90INS1_16FlashAttnBwdSm90INS1_25CollectiveMainloopBwdSm90ILi2ELi1ELi1EN4cute5tupleIJNS5_1CILi1EEES8_S8_EEENS6_IJNS7_ILi64EEENS7_ILi80EEENS7_ILi256EEEEEENS_10bfloat16_tEfNS_4arch4Sm90ELb0ELb0ELb0ELb0ELb0ELb0ELb1ELb1ELi2ELi1ELi1ELi1ELb0EEENS1_24CollectiveEpilogueBwdGQAISD_fSG_Li256ELb0ELb0EEENS1_19SingleTileSchedulerILb0ELb0ELb0ELi80EEEEEEEEEvNT_6ParamsE:
	.zero		2560


//--------------------- .nv.constant0._ZN7cutlass13device_kernelIN5flash11enable_sm90INS1_16FlashAttnBwdSm90INS1_25CollectiveMainloopBwdSm90ILi2ELi1ELi1EN4cute5tupleIJNS5_1CILi1EEES8_S8_EEENS6_IJNS7_ILi64EEENS7_ILi80EEENS7_ILi256EEEEEENS_10bfloat16_tEfNS_4arch4Sm90ELb0ELb0ELb0ELb1ELb0ELb0ELb1ELb1ELi2ELi1ELi1ELi1ELb0EEENS1_21CollectiveEpilogueBwdISD_SE_SG_Li256ELb1ELb1ELi2EEENS1_19SingleTileSchedulerILb1ELb0ELb0ELi80EEEEEEEEEvNT_6ParamsE --------------------------
	.section	.nv.constant0._ZN7cutlass13device_kernelIN5flash11enable_sm90INS1_16FlashAttnBwdSm90INS1_25CollectiveMainloopBwdSm90ILi2ELi1ELi1EN4cute5tupleIJNS5_1CILi1EEES8_S8_EEENS6_IJNS7_ILi64EEENS7_ILi80EEENS7_ILi256EEEEEENS_10bfloat16_tEfNS_4arch4Sm90ELb0ELb0ELb0ELb1ELb0ELb0ELb1ELb1ELi2ELi1ELi1ELi1ELb0EEENS1_21CollectiveEpilogueBwdISD_SE_SG_Li256ELb1ELb1ELi2EEENS1_19SingleTileSchedulerILb1ELb0ELb0ELi80EEEEEEEEEvNT_6ParamsE,"a",@progbits
	.sectionflags	@""
	.align	4
.nv.constant0._ZN7cutlass13device_kernelIN5flash11enable_sm90INS1_16FlashAttnBwdSm90INS1_25CollectiveMainloopBwdSm90ILi2ELi1ELi1EN4cute5tupleIJNS5_1CILi1EEES8_S8_EEENS6_IJNS7_ILi64EEENS7_ILi80EEENS7_ILi256EEEEEENS_10bfloat16_tEfNS_4arch4Sm90ELb0ELb0ELb0ELb1ELb0ELb0ELb1ELb1ELi2ELi1ELi1ELi1ELb0EEENS1_21CollectiveEpilogueBwdISD_SE_SG_Li256ELb1ELb1ELi2EEENS1_19SingleTileSchedulerILb1ELb0ELb0ELi80EEEEEEEEEvNT_6ParamsE:
	.zero		2560


//--------------------- .nv.constant0._ZN7cutlass13device_kernelIN5flash11enable_sm90INS1_16FlashAttnBwdSm90INS1_25CollectiveMainloopBwdSm90ILi2ELi1ELi1EN4cute5tupleIJNS5_1CILi1EEES8_S8_EEENS6_IJNS7_ILi64EEENS7_ILi80EEENS7_ILi256EEEEEENS_10bfloat16_tEfNS_4arch4Sm90ELb0ELb0ELb0ELb1ELb0ELb0ELb1ELb1ELi2ELi1ELi1ELi1ELb0EEENS1_24CollectiveEpilogueBwdGQAISD_fSG_Li256ELb1ELb0EEENS1_19SingleTileSchedulerILb1ELb0ELb0ELi80EEEEEEEEEvNT_6ParamsE --------------------------
	.section	.nv.constant0._ZN7cutlass13device_kernelIN5flash11enable_sm90INS1_16FlashAttnBwdSm90INS1_25CollectiveMainloopBwdSm90ILi2ELi1ELi1EN4cute5tupleIJNS5_1CILi1EEES8_S8_EEENS6_IJNS7_ILi64EEENS7_ILi80EEENS7_ILi256EEEEEENS_10bfloat16_tEfNS_4arch4Sm90ELb0ELb0ELb0ELb1ELb0ELb0ELb1ELb1ELi2ELi1ELi1ELi1ELb0EEENS1_24CollectiveEpilogueBwdGQAISD_fSG_Li256ELb1ELb0EEENS1_19SingleTileSchedulerILb1ELb0ELb0ELi80EEEEEEEEEvNT_6ParamsE,"a",@progbits
	.sectionflags	@""
	.align	4
.nv.constant0._ZN7cutlass13device_kernelIN5flash11enable_sm90INS1_16FlashAttnBwdSm90INS1_25CollectiveMainloopBwdSm90ILi2ELi1ELi1EN4cute5tupleIJNS5_1CILi1EEES8_S8_EEENS6_IJNS7_ILi64EEENS7_ILi80EEENS7_ILi256EEEEEENS_10bfloat16_tEfNS_4arch4Sm90ELb0ELb0ELb0ELb1ELb0ELb0ELb1ELb1ELi2ELi1ELi1ELi1ELb0EEENS1_24CollectiveEpilogueBwdGQAISD_fSG_Li256ELb1ELb0EEENS1_19SingleTileSchedulerILb1ELb0ELb0ELi80EEEEEEEEEvNT_6ParamsE:
	.zero		2560


//--------------------- .nv.constant0._ZN7cutlass13device_kernelIN5flash11enable_sm90INS1_16FlashAttnBwdSm90INS1_25CollectiveMainloopBwdSm90ILi2ELi1ELi1EN4cute5tupleIJNS5_1CILi1EEES8_S8_EEENS6_IJNS7_ILi64EEENS7_ILi80EEENS7_ILi256EEEEEENS_10bfloat16_tEfNS_4arch4Sm90ELb0ELb1ELb0ELb0ELb0ELb0ELb1ELb1ELi2ELi1ELi1ELi1ELb0EEENS1_21CollectiveEpilogueBwdISD_SE_SG_Li256ELb0ELb1ELi2EEENS1_19SingleTileSchedulerILb0ELb0ELb0ELi80EEEEEEEEEvNT_6ParamsE --------------------------
	.section	.nv.constant0._ZN7cutlass13device_kernelIN5flash11enable_sm90INS1_16FlashAttnBwdSm90INS1_25CollectiveMainloopBwdSm90ILi2ELi1ELi1EN4cute5tupleIJNS5_1CILi1EEES8_S8_EEENS6_IJNS7_ILi64EEENS7_ILi80EEENS7_ILi256EEEEEENS_10bfloat16_tEfNS_4arch4Sm90ELb0ELb1ELb0ELb0ELb0ELb0ELb1ELb1ELi2ELi1ELi1ELi1ELb0EEENS1_21CollectiveEpilogueBwdISD_SE_SG_Li256ELb0ELb1ELi2EEENS1_19SingleTileSchedulerILb0ELb0ELb0ELi80EEEEEEEEEvNT_6ParamsE,"a",@progbits
	.sectionflags	@""
	.align	4
.nv.constant0._ZN7cutlass13device_kernelIN5flash11enable_sm90INS1_16FlashAttnBwdSm90INS1_25CollectiveMainloopBwdSm90ILi2ELi1ELi1EN4cute5tupleIJNS5_1CILi1EEES8_S8_EEENS6_IJNS7_ILi64EEENS7_ILi80EEENS7_ILi256EEEEEENS_10bfloat16_tEfNS_4arch4Sm90ELb0ELb1ELb0ELb0ELb0ELb0ELb1ELb1ELi2ELi1ELi1ELi1ELb0EEENS1_21CollectiveEpilogueBwdISD_SE_SG_Li256ELb0ELb1ELi2EEENS1_19SingleTileSchedulerILb0ELb0ELb0ELi80EEEEEEEEEvNT_6ParamsE:
	.zero		3200


//--------------------- .nv.constant0._ZN7cutlass13device_kernelIN5flash11enable_sm90INS1_16FlashAttnBwdSm90INS1_25CollectiveMainloopBwdSm90ILi2ELi1ELi1EN4cute5tupleIJNS5_1CILi1EEES8_S8_EEENS6_IJNS7_ILi64EEENS7_ILi80EEENS7_ILi256EEEEEENS_10bfloat16_tEfNS_4arch4Sm90ELb0ELb1ELb0ELb0ELb0ELb0ELb1ELb1ELi2ELi1ELi1ELi1ELb0EEENS1_24CollectiveEpilogueBwdGQAISD_fSG_Li256ELb0ELb0EEENS1_19SingleTileSchedulerILb0ELb0ELb0ELi80EEEEEEEEEvNT_6ParamsE --------------------------
	.section	.nv.constant0._ZN7cutlass13device_kernelIN5flash11enable_sm90INS1_16FlashAttnBwdSm90INS1_25CollectiveMainloopBwdSm90ILi2ELi1ELi1EN4cute5tupleIJNS5_1CILi1EEES8_S8_EEENS6_IJNS7_ILi64EEENS7_ILi80EEENS7_ILi256EEEEEENS_10bfloat16_tEfNS_4arch4Sm90ELb0ELb1ELb0ELb0ELb0ELb0ELb1ELb1ELi2ELi1ELi1ELi1ELb0EEENS1_24CollectiveEpilogueBwdGQAISD_fSG_Li256ELb0ELb0EEENS1_19SingleTileSchedulerILb0ELb0ELb0ELi80EEEEEEEEEvNT_6ParamsE,"a",@progbits
	.sectionflags	@""
	.align	4
.nv.constant0._ZN7cutlass13device_kernelIN5flash11enable_sm90INS1_16FlashAttnBwdSm90INS1_25CollectiveMainloopBwdSm90ILi2ELi1ELi1EN4cute5tupleIJNS5_1CILi1EEES8_S8_EEENS6_IJNS7_ILi64EEENS7_ILi80EEENS7_ILi256EEEEEENS_10bfloat16_tEfNS_4arch4Sm90ELb0ELb1ELb0ELb0ELb0ELb0ELb1ELb1ELi2ELi1ELi1ELi1ELb0EEENS1_24CollectiveEpilogueBwdGQAISD_fSG_Li256ELb0ELb0EEENS1_19SingleTileSchedulerILb0ELb0ELb0ELi80EEEEEEEEEvNT_6ParamsE:
	.zero		2560


//--------------------- .nv.constant0._ZN7cutlass13device_kernelIN5flash11enable_sm90INS1_16FlashAttnBwdSm90INS1_25CollectiveMainloopBwdSm90ILi2ELi1ELi1EN4cute5tupleIJNS5_1CILi1EEES8_S8_EEENS6_IJNS7_ILi64EEENS7_ILi80EEENS7_ILi256EEEEEENS_10bfloat16_tEfNS_4arch4Sm90ELb0ELb1ELb0ELb1ELb0ELb0ELb1ELb1ELi2ELi1ELi1ELi1ELb0EEENS1_21CollectiveEpilogueBwdISD_SE_SG_Li256ELb1ELb1ELi2EEENS1_19SingleTileSchedulerILb1ELb0ELb0ELi80EEEEEEEEEvNT_6ParamsE --------------------------
	.section	.nv.constant0._ZN7cutlass13device_kernelIN5flash11enable_sm90INS1_16FlashAttnBwdSm90INS1_25CollectiveMainloopBwdSm90ILi2ELi1ELi1EN4cute5tupleIJNS5_1CILi1EEES8_S8_EEENS6_IJNS7_ILi64EEENS7_ILi80EEENS7_ILi256EEEEEENS_10bfloat16_tEfNS_4arch4Sm90ELb0ELb1ELb0ELb1ELb0ELb0ELb1ELb1ELi2ELi1ELi1ELi1ELb0EEENS1_21CollectiveEpilogueBwdISD_SE_SG_Li256ELb1ELb1ELi2EEENS1_19SingleTileSchedulerILb1ELb0ELb0ELi80EEEEEEEEEvNT_6ParamsE,"a",@progbits
	.sectionflags	@""
	.align	4
.nv.constant0._ZN7cutlass13device_kernelIN5flash11enable_sm90INS1_16FlashAttnBwdSm90INS1_25CollectiveMainloopBwdSm90ILi2ELi1ELi1EN4cute5tupleIJNS5_1CILi1EEES8_S8_EEENS6_IJNS7_ILi64EEENS7_ILi80EEENS7_ILi256EEEEEENS_10bfloat16_tEfNS_4arch4Sm90ELb0ELb1ELb0ELb1ELb0ELb0ELb1ELb1ELi2ELi1ELi1ELi1ELb0EEENS1_21CollectiveEpilogueBwdISD_SE_SG_Li256ELb1ELb1ELi2EEENS1_19SingleTileSchedulerILb1ELb0ELb0ELi80EEEEEEEEEvNT_6ParamsE:
	.zero		2560


//--------------------- .nv.constant0._ZN7cutlass13device_kernelIN5flash11enable_sm90INS1_16FlashAttnBwdSm90INS1_25CollectiveMainloopBwdSm90ILi2ELi1ELi1EN4cute5tupleIJNS5_1CILi1EEES8_S8_EEENS6_IJNS7_ILi64EEENS7_ILi80EEENS7_ILi256EEEEEENS_10bfloat16_tEfNS_4arch4Sm90ELb0ELb1ELb0ELb1ELb0ELb0ELb1ELb1ELi2ELi1ELi1ELi1ELb0EEENS1_24CollectiveEpilogueBwdGQAISD_fSG_Li256ELb1ELb0EEENS1_19SingleTileSchedulerILb1ELb0ELb0ELi80EEEEEEEEEvNT_6ParamsE --------------------------
	.section	.nv.constant0._ZN7cutlass13device_kernelIN5flash11enable_sm90INS1_16FlashAttnBwdSm90INS1_25CollectiveMainloopBwdSm90ILi2ELi1ELi1EN4cute5tupleIJNS5_1CILi1EEES8_S8_EEENS6_IJNS7_ILi64EEENS7_ILi80EEENS7_ILi256EEEEEENS_10bfloat16_tEfNS_4arch4Sm90ELb0ELb1ELb0ELb1ELb0ELb0ELb1ELb1ELi2ELi1ELi1ELi1ELb0EEENS1_24CollectiveEpilogueBwdGQAISD_fSG_Li256ELb1ELb0EEENS1_19SingleTileSchedulerILb1ELb0ELb0ELi80EEEEEEEEEvNT_6ParamsE,"a",@progbits
	.sectionflags	@""
	.align	4
.nv.constant0._ZN7cutlass13device_kernelIN5flash11enable_sm90INS1_16FlashAttnBwdSm90INS1_25CollectiveMainloopBwdSm90ILi2ELi1ELi1EN4cute5tupleIJNS5_1CILi1EEES8_S8_EEENS6_IJNS7_ILi64EEENS7_ILi80EEENS7_ILi256EEEEEENS_10bfloat16_tEfNS_4arch4Sm90ELb0ELb1ELb0ELb1ELb0ELb0ELb1ELb1ELi2ELi1ELi1ELi1ELb0EEENS1_24CollectiveEpilogueBwdGQAISD_fSG_Li256ELb1ELb0EEENS1_19SingleTileSchedulerILb1ELb0ELb0ELi80EEEEEEEEEvNT_6ParamsE:
	.zero		2560


//--------------------- .nv.constant0._ZN7cutlass13device_kernelIN5flash11enable_sm90INS1_16FlashAttnBwdSm90INS1_25CollectiveMainloopBwdSm90ILi2ELi1ELi1EN4cute5tupleIJNS5_1CILi1EEES8_S8_EEENS6_IJNS7_ILi64EEENS7_ILi80EEENS7_ILi256EEEEEENS_10bfloat16_tEfNS_4arch4Sm90ELb1ELb0ELb0ELb0ELb0ELb0ELb1ELb1ELi2ELi1ELi1ELi1ELb0EEENS1_21CollectiveEpilogueBwdISD_SE_SG_Li256ELb0ELb1ELi2EEENS1_25SingleTileBwdLPTSchedulerILb0ELi80ELb0EEEEEEEEEvNT_6ParamsE --------------------------
	.section	.nv.constant0._ZN7cutlass13device_kernelIN5flash11enable_sm90INS1_16FlashAttnBwdSm90INS1_25CollectiveMainloopBwdSm90ILi2ELi1ELi1EN4cute5tupleIJNS5_1CILi1EEES8_S8_EEENS6_IJNS7_ILi64EEENS7_ILi80EEENS7_ILi256EEEEEENS_10bfloat16_tEfNS_4arch4Sm90ELb1ELb0ELb0ELb0ELb0ELb0ELb1ELb1ELi2ELi1ELi1ELi1ELb0EEENS1_21CollectiveEpilogueBwdISD_SE_SG_Li256ELb0ELb1ELi2EEENS1_25SingleTileBwdLPTSchedulerILb0ELi80ELb0EEEEEEEEEvNT_6ParamsE,"a",@progbits
	.sectionflags	@""
	.align	4
.nv.constant0._ZN7cutlass13device_kernelIN5flash11enable_sm90INS1_16FlashAttnBwdSm90INS1_25CollectiveMainloopBwdSm90ILi2ELi1ELi1EN4cute5tupleIJNS5_1CILi1EEES8_S8_EEENS6_IJNS7_ILi64EEENS7_ILi80EEENS7_ILi256EEEEEENS_10bfloat16_tEfNS_4arch4Sm90ELb1ELb0ELb0ELb0ELb0ELb0ELb1ELb1ELi2ELi1ELi1ELi1ELb0EEENS1_21CollectiveEpilogueBwdISD_SE_SG_Li256ELb0ELb1ELi2EEENS1_25SingleTileBwdLPTSchedulerILb0ELi80ELb0EEEEEEEEEvNT_6ParamsE:
	.zero		3200


//--------------------- .nv.constant0._ZN7cutlass13device_kernelIN5flash11enable_sm90INS1_16FlashAttnBwdSm90INS1_25CollectiveMainloopBwdSm90ILi2ELi1ELi1EN4cute5tupleIJNS5_1CILi1EEES8_S8_EEENS6_IJNS7_ILi64EEENS7_ILi80EEENS7_ILi256EEEEEENS_10bfloat16_tEfNS_4arch4Sm90ELb1ELb0ELb0ELb0ELb0ELb0ELb1ELb1ELi2ELi1ELi1ELi1ELb0EEENS1_24CollectiveEpilogueBwdGQAISD_fSG_Li256ELb0ELb0EEENS1_25SingleTileBwdLPTSchedulerILb0ELi80ELb0EEEEEEEEEvNT_6ParamsE --------------------------
	.section	.nv.constant0._ZN7cutlass13device_kernelIN5flash11enable_sm90INS1_16FlashAttnBwdSm90INS1_25CollectiveMainloopBwdSm90ILi2ELi1ELi1EN4cute5tupleIJNS5_1CILi1EEES8_S8_EEENS6_IJNS7_ILi64EEENS7_ILi80EEENS7_ILi256EEEEEENS_10bfloat16_tEfNS_4arch4Sm90ELb1ELb0ELb0ELb0ELb0ELb0ELb1ELb1ELi2ELi1ELi1ELi1ELb0EEENS1_24CollectiveEpilogueBwdGQAISD_fSG_Li256ELb0ELb0EEENS1_25SingleTileBwdLPTSchedulerILb0ELi80ELb0EEEEEEEEEvNT_6ParamsE,"a",@progbits
	.sectionflags	@""
	.align	4
.nv.constant0._ZN7cutlass13device_kernelIN5flash11enable_sm90INS1_16FlashAttnBwdSm90INS1_25CollectiveMainloopBwdSm90ILi2ELi1ELi1EN4cute5tupleIJNS5_1CILi1EEES8_S8_EEENS6_IJNS7_ILi64EEENS7_ILi80EEENS7_ILi256EEEEEENS_10bfloat16_tEfNS_4arch4Sm90ELb1ELb0ELb0ELb0ELb0ELb0ELb1ELb1ELi2ELi1ELi1ELi1ELb0EEENS1_24CollectiveEpilogueBwdGQAISD_fSG_Li256ELb0ELb0EEENS1_25SingleTileBwdLPTSchedulerILb0ELi80ELb0EEEEEEEEEvNT_6ParamsE:
	.zero		2688


//--------------------- .nv.constant0._ZN7cutlass13device_kernelIN5flash22FlashAttnBwdPreprocessIN4cute5tupleIJNS3_1CILi64EEENS5_ILi256EEEEEENS_10bfloat16_tEfNS_4arch4Sm90ELb1ELb0EEEEEvNT_6ParamsE --------------------------
	.section	.nv.constant0._ZN7cutlass13device_kernelIN5flash22FlashAttnBwdPreprocessIN4cute5tupleIJNS3_1CILi64EEENS5_ILi256EEEEEENS_10bfloat16_tEfNS_4arch4Sm90ELb1ELb0EEEEEvNT_6ParamsE,"a",@progbits
	.sectionflags	@""
	.align	4
.nv.constant0._ZN7cutlass13device_kernelIN5flash22FlashAttnBwdPreprocessIN4cute5tupleIJNS3_1CILi64EEENS5_ILi256EEEEEENS_10bfloat16_tEfNS_4arch4Sm90ELb1ELb0EEEEEvNT_6ParamsE:
	.zero		1136


//--------------------- .nv.constant0._ZN7cutlass13device_kernelIN5flash11enable_sm90INS1_16FlashAttnBwdSm90INS1_25CollectiveMainloopBwdSm90ILi2ELi1ELi1EN4cute5tupleIJNS5_1CILi1EEES8_S8_EEENS6_IJNS7_ILi64EEENS7_ILi80EEENS7_ILi256EEEEEENS_10bfloat16_tEfNS_4arch4Sm90ELb1ELb0ELb0ELb1ELb0ELb0ELb1ELb1ELi2ELi1ELi1ELi1ELb0EEENS1_21CollectiveEpilogueBwdISD_SE_SG_Li256ELb1ELb1ELi2EEENS1_25SingleTileBwdLPTSchedulerILb1ELi80ELb0EEEEEEEEEvNT_6ParamsE --------------------------
	.section	.nv.constant0._ZN7cutlass13device_kernelIN5flash11enable_sm90INS1_16FlashAttnBwdSm90INS1_25CollectiveMainloopBwdSm90ILi2ELi1ELi1EN4cute5tupleIJNS5_1CILi1EEES8_S8_EEENS6_IJNS7_ILi64EEENS7_ILi80EEENS7_ILi256EEEEEENS_10bfloat16_tEfNS_4arch4Sm90ELb1ELb0ELb0ELb1ELb0ELb0ELb1ELb1ELi2ELi1ELi1ELi1ELb0EEENS1_21CollectiveEpilogueBwdISD_SE_SG_Li256ELb1ELb1ELi2EEENS1_25SingleTileBwdLPTSchedulerILb1ELi80ELb0EEEEEEEEEvNT_6ParamsE,"a",@progbits
	.sectionflags	@""
	.align	4
.nv.constant0._ZN7cutlass13device_kernelIN5flash11enable_sm90INS1_16FlashAttnBwdSm90INS1_25CollectiveMainloopBwdSm90ILi2ELi1ELi1EN4cute5tupleIJNS5_1CILi1EEES8_S8_EEENS6_IJNS7_ILi64EEENS7_ILi80EEENS7_ILi256EEEEEENS_10bfloat16_tEfNS_4arch4Sm90ELb1ELb0ELb0ELb1ELb0ELb0ELb1ELb1ELi2ELi1ELi1ELi1ELb0EEENS1_21CollectiveEpilogueBwdISD_SE_SG_Li256ELb1ELb1ELi2EEENS1_25SingleTileBwdLPTSchedulerILb1ELi80ELb0EEEEEEEEEvNT_6ParamsE:
	.zero		2560


//--------------------- .nv.constant0._ZN7cutlass13device_kernelIN5flash32FlashAttnBwdPostprocessConvertdQIN4cute5tupleIJNS3_1CILi80EEENS5_ILi256EEEEEENS_10bfloat16_tEfNS_4arch4Sm90ELi256ENS3_8TiledMMAINS3_8MMA_AtomIJNS3_4SM904GMMA27MMA_64x16x16_F32BF16BF16_SSILNSF_5MajorE1ELSH_1ELNSF_7ScaleInE1ELSI_1EEEEEENS3_6LayoutINS4_IJNS5_ILi2EEENS5_ILi1EEESN_EEENS4_IJSN_NS5_ILi0EEESP_EEEEENS4_IJNS3_10UnderscoreESS_SS_EEEEELb1EEEEEvNT_6ParamsE --------------------------
	.section	.nv.constant0._ZN7cutlass13device_kernelIN5flash32FlashAttnBwdPostprocessConvertdQIN4cute5tupleIJNS3_1CILi80EEENS5_ILi256EEEEEENS_10bfloat16_tEfNS_4arch4Sm90ELi256ENS3_8TiledMMAINS3_8MMA_AtomIJNS3_4SM904GMMA27MMA_64x16x16_F32BF16BF16_SSILNSF_5MajorE1ELSH_1ELNSF_7ScaleInE1ELSI_1EEEEEENS3_6LayoutINS4_IJNS5_ILi2EEENS5_ILi1EEESN_EEENS4_IJSN_NS5_ILi0EEESP_EEEEENS4_IJNS3_10UnderscoreESS_SS_EEEEELb1EEEEEvNT_6ParamsE,"a",@progbits
	.sectionflags	@""
	.align	4
.nv.constant0._ZN7cutlass13device_kernelIN5flash32FlashAttnBwdPostprocessConvertdQIN4cute5tupleIJNS3_1CILi80EEENS5_ILi256EEEEEENS_10bfloat16_tEfNS_4arch4Sm90ELi256ENS3_8TiledMMAINS3_8MMA_AtomIJNS3_4SM904GMMA27MMA_64x16x16_F32BF16BF16_SSILNSF_5MajorE1ELSH_1ELNSF_7ScaleInE1ELSI_1EEEEEENS3_6LayoutINS4_IJNS5_ILi2EEENS5_ILi1EEESN_EEENS4_IJSN_NS5_ILi0EEESP_EEEEENS4_IJNS3_10UnderscoreESS_SS_EEEEELb1EEEEEvNT_6ParamsE:
	.zero		1008


//--------------------- .nv.constant0._ZN7cutlass13device_kernelIN5flash32FlashAttnBwdPostprocessConvertdQIN4cute5tupleIJNS3_1CILi64EEENS5_ILi256EEEEEENS_10bfloat16_tEfNS_4arch4Sm90ELi256ENS3_8TiledMMAINS3_8MMA_AtomIJNS3_4SM904GMMA27MMA_64x64x16_F32BF16BF16_SSILNSF_5MajorE1ELSH_0ELNSF_7ScaleInE1ELSI_1EEEEEENS3_6LayoutINS4_IJNS5_ILi2EEENS5_ILi1EEESN_EEENS4_IJSN_NS5_ILi0EEESP_EEEEENS4_IJNS3_10UnderscoreESS_SS_EEEEELb1EEEEEvNT_6ParamsE --------------------------
	.section	.nv.constant0._ZN7cutlass13device_kernelIN5flash32FlashAttnBwdPostprocessConvertdQIN4cute5tupleIJNS3_1CILi64EEENS5_ILi256EEEEEENS_10bfloat16_tEfNS_4arch4Sm90ELi256ENS3_8TiledMMAINS3_8MMA_AtomIJNS3_4SM904GMMA27MMA_64x64x16_F32BF16BF16_SSILNSF_5MajorE1ELSH_0ELNSF_7ScaleInE1ELSI_1EEEEEENS3_6LayoutINS4_IJNS5_ILi2EEENS5_ILi1EEESN_EEENS4_IJSN_NS5_ILi0EEESP_EEEEENS4_IJNS3_10UnderscoreESS_SS_EEEEELb1EEEEEvNT_6ParamsE,"a",@progbits
	.sectionflags	@""
	.align	4
.nv.constant0._ZN7cutlass13device_kernelIN5flash32FlashAttnBwdPostprocessConvertdQIN4cute5tupleIJNS3_1CILi64EEENS5_ILi256EEEEEENS_10bfloat16_tEfNS_4arch4Sm90ELi256ENS3_8TiledMMAINS3_8MMA_AtomIJNS3_4SM904GMMA27MMA_64x64x16_F32BF16BF16_SSILNSF_5MajorE1ELSH_0ELNSF_7ScaleInE1ELSI_1EEEEEENS3_6LayoutINS4_IJNS5_ILi2EEENS5_ILi1EEESN_EEENS4_IJSN_NS5_ILi0EEESP_EEEEENS4_IJNS3_10UnderscoreESS_SS_EEEEELb1EEEEEvNT_6ParamsE:
	.zero		1008


//--------------------- .nv.constant0._ZN7cutlass13device_kernelIN5flash11enable_sm90INS1_16FlashAttnBwdSm90INS1_25CollectiveMainloopBwdSm90ILi2ELi1ELi1EN4cute5tupleIJNS5_1CILi1EEES8_S8_EEENS6_IJNS7_ILi64EEENS7_ILi80EEENS7_ILi256EEEEEENS_10bfloat16_tEfNS_4arch4Sm90ELb1ELb0ELb0ELb1ELb0ELb0ELb1ELb1ELi2ELi1ELi1ELi1ELb0EEENS1_24CollectiveEpilogueBwdGQAISD_fSG_Li256ELb1ELb0EEENS1_25SingleTileBwdLPTSchedulerILb1ELi80ELb0EEEEEEEEEvNT_6ParamsE --------------------------
	.section	.nv.constant0._ZN7cutlass13device_kernelIN5flash11enable_sm90INS1_16FlashAttnBwdSm90INS1_25CollectiveMainloopBwdSm90ILi2ELi1ELi1EN4cute5tupleIJNS5_1CILi1EEES8_S8_EEENS6_IJNS7_ILi64EEENS7_ILi80EEENS7_ILi256EEEEEENS_10bfloat16_tEfNS_4arch4Sm90ELb1ELb0ELb0ELb1ELb0ELb0ELb1ELb1ELi2ELi1ELi1ELi1ELb0EEENS1_24CollectiveEpilogueBwdGQAISD_fSG_Li256ELb1ELb0EEENS1_25SingleTileBwdLPTSchedulerILb1ELi80ELb0EEEEEEEEEvNT_6ParamsE,"a",@progbits
	.sectionflags	@""
	.align	4
.nv.constant0._ZN7cutlass13device_kernelIN5flash11enable_sm90INS1_16FlashAttnBwdSm90INS1_25CollectiveMainloopBwdSm90ILi2ELi1ELi1EN4cute5tupleIJNS5_1CILi1EEES8_S8_EEENS6_IJNS7_ILi64EEENS7_ILi80EEENS7_ILi256EEEEEENS_10bfloat16_tEfNS_4arch4Sm90ELb1ELb0ELb0ELb1ELb0ELb0ELb1ELb1ELi2ELi1ELi1ELi1ELb0EEENS1_24CollectiveEpilogueBwdGQAISD_fSG_Li256ELb1ELb0EEENS1_25SingleTileBwdLPTSchedulerILb1ELi80ELb0EEEEEEEEEvNT_6ParamsE:
	.zero		2688


//--------------------- .nv.constant0._ZN7cutlass13device_kernelIN5flash22FlashAttnBwdPreprocessIN4cute5tupleIJNS3_1CILi64EEENS5_ILi256EEEEEENS_10bfloat16_tEfNS_4arch4Sm90ELb1ELb1EEEEEvNT_6ParamsE --------------------------
	.section	.nv.constant0._ZN7cutlass13device_kernelIN5flash22FlashAttnBwdPreprocessIN4cute5tupleIJNS3_1CILi64EEENS5_ILi256EEEEEENS_10bfloat16_tEfNS_4arch4Sm90ELb1ELb1EEEEEvNT_6ParamsE,"a",@progbits
	.sectionflags	@""
	.align	4
.nv.constant0._ZN7cutlass13device_kernelIN5flash22FlashAttnBwdPreprocessIN4cute5tupleIJNS3_1CILi64EEENS5_ILi256EEEEEENS_10bfloat16_tEfNS_4arch4Sm90ELb1ELb1EEEEEvNT_6ParamsE:
	.zero		1136


//--------------------- SYMBOLS --------------------------

	.type		.nv.reservedSmem.offset0,@object
	.size		.nv.reservedSmem.offset0,0x4
	.type		.nv.reservedSmem.cap,@object
	.size		.nv.reservedSmem.cap,0x4
